def matmul_kernel(
    a_ptr,
    b_ptr,
    c_ptr,
    M,
    N,
    K,
    stride_am,
    stride_ak,
    stride_bk,
    stride_bn,
    stride_cm,
    stride_cn,
    BLOCK_M: tl.constexpr,
    BLOCK_N: tl.constexpr,
    BLOCK_K: tl.constexpr,
    GROUP_M: tl.constexpr,
):
    pid = tl.program_id(axis=0)
    num_pid_m = tl.cdiv(M, BLOCK_M)
    num_pid_n = tl.cdiv(N, BLOCK_N)
    num_pid_in_group = GROUP_M * num_pid_n
    group_id = pid // num_pid_in_group
    first_pid_m = group_id * GROUP_M
    group_size_m = min(num_pid_m - first_pid_m, GROUP_M)
    pid_m = first_pid_m + ((pid % num_pid_in_group) % group_size_m)
    pid_n = (pid % num_pid_in_group) // group_size_m

    offs_am = (pid_m * BLOCK_M + tl.arange(0, BLOCK_M)) % M
    offs_bn = (pid_n * BLOCK_N + tl.arange(0, BLOCK_N)) % N
    offs_k = tl.arange(0, BLOCK_K)
    a_ptrs = a_ptr + offs_am[:, None] * stride_am + offs_k[None, :] * stride_ak
    b_ptrs = b_ptr + offs_k[:, None] * stride_bk + offs_bn[None, :] * stride_bn

    acc = tl.zeros((BLOCK_M, BLOCK_N), dtype=tl.float32)
    for kk in range(0, tl.cdiv(K, BLOCK_K)):
        a = tl.load(a_ptrs, mask=offs_k[None, :] < K - kk * BLOCK_K, other=0.0)
        b = tl.load(b_ptrs, mask=offs_k[:, None] < K - kk * BLOCK_K, other=0.0)
        acc = tl.dot(a, b, acc)
        a_ptrs += BLOCK_K * stride_ak
        b_ptrs += BLOCK_K * stride_bk

    c = acc.to(c_ptr.dtype.element_ty)
    offs_cm = pid_m * BLOCK_M + tl.arange(0, BLOCK_M)
    offs_cn = pid_n * BLOCK_N + tl.arange(0, BLOCK_N)
    c_ptrs = c_ptr + offs_cm[:, None] * stride_cm + offs_cn[None, :] * stride_cn
    mask = (offs_cm[:, None] < M) & (offs_cn[None, :] < N)
    tl.store(c_ptrs, c, mask=mask)

# config = {"BLOCK_K": 32, "BLOCK_M": 512, "BLOCK_N": 64, "GROUP_M": 1, "arch": "sm_100", "dtype": "fp8e4m3", "num_ctas": 1, "num_stages": 3, "num_warps": 4}
# arch = sm_100


// ===== COMPILED SASS (sm_100a) =====

	.target	sm_100a

	.elftype	@"ET_EXEC"


//--------------------- .note.nv.tkinfo           --------------------------
	.section	.note.nv.tkinfo,"",@"SHT_NOTE"
	.sectionflags	@"SHF_NOTE_NV_TKINFO"
	.tkinfo
        /*0018*/ 	.word	0x00000081
        /*0030*/ 	.string	""
        /*0030*/ 	.string	"ptxas-blackwell"
        /*0030*/ 	.string	"Cuda compilation tools, release 12.9, V12.9.86"
        /*0030*/ 	.string	"Build cuda_12.9.r12.9/compiler.36037853_0"
        /*0030*/ 	.string	"-v  -suppress-debug-info  -lineinfo  -arch sm_100a "



//--------------------- .note.nv.cuver            --------------------------
	.section	.note.nv.cuver,"",@"SHT_NOTE"
	.sectionflags	@"SHF_NOTE_NV_CUVER"
        /*0018*/ 	.short	0x0001
        /*001a*/ 	.short	0x0064
        /*001c*/ 	.short	0x0001
        /*001e*/ 	.short	0x0000
        /*0020*/ 	.short	0x0001
        /*0022*/ 	.short	0x0000


//--------------------- .nv.info                  --------------------------
	.section	.nv.info,"",@"SHT_CUDA_INFO"
	.align	4


	//----- nvinfo : EIATTR_REGCOUNT
	.align		4
        /*0000*/ 	.byte	0x04, 0x2f
        /*0002*/ 	.short	(.L_4 - .L_3)
	.align		4
.L_3:
        /*0004*/ 	.word	index@(matmul_kernel)
        /*0008*/ 	.word	0x000000ff


	//----- nvinfo : EIATTR_FRAME_SIZE
	.align		4
.L_4:
        /*000c*/ 	.byte	0x04, 0x11
        /*000e*/ 	.short	(.L_6 - .L_5)
	.align		4
.L_5:
        /*0010*/ 	.word	index@($__internal_2_$__cuda_sm10x_tcgen05_guardrail_trap_unallocated_columns_being_dealloced)
        /*0014*/ 	.word	0x000002e0


	//----- nvinfo : EIATTR_FRAME_SIZE
	.align		4
.L_6:
        /*0018*/ 	.byte	0x04, 0x11
        /*001a*/ 	.short	(.L_8 - .L_7)
	.align		4
.L_7:
        /*001c*/ 	.word	index@($__internal_1_$__cuda_sm10x_tcgen05_guardrail_trap_phase_invalid_during_alloc)
        /*0020*/ 	.word	0x000002e0


	//----- nvinfo : EIATTR_FRAME_SIZE
	.align		4
.L_8:
        /*0024*/ 	.byte	0x04, 0x11
        /*0026*/ 	.short	(.L_10 - .L_9)
	.align		4
.L_9:
        /*0028*/ 	.word	index@($__internal_0_$__cuda_sm10x_tcgen05_guardrail_trap_col_being_dealloced_not_returned_by_alloc)
        /*002c*/ 	.word	0x000002e0


	//----- nvinfo : EIATTR_FRAME_SIZE
	.align		4
.L_10:
        /*0030*/ 	.byte	0x04, 0x11
        /*0032*/ 	.short	(.L_12 - .L_11)
	.align		4
.L_11:
        /*0034*/ 	.word	index@(matmul_kernel)
        /*0038*/ 	.word	0x000002e0


	//----- nvinfo : EIATTR_MIN_STACK_SIZE
	.align		4
.L_12:
        /*003c*/ 	.byte	0x04, 0x12
        /*003e*/ 	.short	(.L_14 - .L_13)
	.align		4
.L_13:
        /*0040*/ 	.word	index@(matmul_kernel)
        /*0044*/ 	.word	0x000002e0
.L_14:


//--------------------- .nv.info.matmul_kernel    --------------------------
	.section	.nv.info.matmul_kernel,"",@"SHT_CUDA_INFO"
	.sectionflags	@""
	.align	4


	//----- nvinfo : EIATTR_CUDA_API_VERSION
	.align		4
        /*0000*/ 	.byte	0x04, 0x37
        /*0002*/ 	.short	(.L_16 - .L_15)
.L_15:
        /*0004*/ 	.word	0x00000081


	//----- nvinfo : EIATTR_KPARAM_INFO
	.align		4
.L_16:
        /*0008*/ 	.byte	0x04, 0x17
        /*000a*/ 	.short	(.L_18 - .L_17)
.L_17:
        /*000c*/ 	.word	0x00000000
        /*0010*/ 	.short	0x000d
        /*0012*/ 	.short	0x0048
        /*0014*/ 	.byte	0x00, 0xf4, 0x21, 0x00


	//----- nvinfo : EIATTR_KPARAM_INFO
	.align		4
.L_18:
        /*0018*/ 	.byte	0x04, 0x17
        /*001a*/ 	.short	(.L_20 - .L_19)
.L_19:
        /*001c*/ 	.word	0x00000000
        /*0020*/ 	.short	0x000c
        /*0022*/ 	.short	0x0040
        /*0024*/ 	.byte	0x00, 0xf4, 0x21, 0x00


	//----- nvinfo : EIATTR_KPARAM_INFO
	.align		4
.L_20:
        /*0028*/ 	.byte	0x04, 0x17
        /*002a*/ 	.short	(.L_22 - .L_21)
.L_21:
        /*002c*/ 	.word	0x00000000
        /*0030*/ 	.short	0x000b
        /*0032*/ 	.short	0x0038
        /*0034*/ 	.byte	0x00, 0xf0, 0x11, 0x00


	//----- nvinfo : EIATTR_KPARAM_INFO
	.align		4
.L_22:
        /*0038*/ 	.byte	0x04, 0x17
        /*003a*/ 	.short	(.L_24 - .L_23)
.L_23:
        /*003c*/ 	.word	0x00000000
        /*0040*/ 	.short	0x000a
        /*0042*/ 	.short	0x0034
        /*0044*/ 	.byte	0x00, 0xf0, 0x11, 0x00


	//----- nvinfo : EIATTR_KPARAM_INFO
	.align		4
.L_24:
        /*0048*/ 	.byte	0x04, 0x17
        /*004a*/ 	.short	(.L_26 - .L_25)
.L_25:
        /*004c*/ 	.word	0x00000000
        /*0050*/ 	.short	0x0009
        /*0052*/ 	.short	0x0030
        /*0054*/ 	.byte	0x00, 0xf0, 0x11, 0x00


	//----- nvinfo : EIATTR_KPARAM_INFO
	.align		4
.L_26:
        /*0058*/ 	.byte	0x04, 0x17
        /*005a*/ 	.short	(.L_28 - .L_27)
.L_27:
        /*005c*/ 	.word	0x00000000
        /*0060*/ 	.short	0x0008
        /*0062*/ 	.short	0x002c
        /*0064*/ 	.byte	0x00, 0xf0, 0x11, 0x00


	//----- nvinfo : EIATTR_KPARAM_INFO
	.align		4
.L_28:
        /*0068*/ 	.byte	0x04, 0x17
        /*006a*/ 	.short	(.L_30 - .L_29)
.L_29:
        /*006c*/ 	.word	0x00000000
        /*0070*/ 	.short	0x0007
        /*0072*/ 	.short	0x0028
        /*0074*/ 	.byte	0x00, 0xf0, 0x11, 0x00


	//----- nvinfo : EIATTR_KPARAM_INFO
	.align		4
.L_30:
        /*0078*/ 	.byte	0x04, 0x17
        /*007a*/ 	.short	(.L_32 - .L_31)
.L_31:
        /*007c*/ 	.word	0x00000000
        /*0080*/ 	.short	0x0006
        /*0082*/ 	.short	0x0024
        /*0084*/ 	.byte	0x00, 0xf0, 0x11, 0x00


	//----- nvinfo : EIATTR_KPARAM_INFO
	.align		4
.L_32:
        /*0088*/ 	.byte	0x04, 0x17
        /*008a*/ 	.short	(.L_34 - .L_33)
.L_33:
        /*008c*/ 	.word	0x00000000
        /*0090*/ 	.short	0x0005
        /*0092*/ 	.short	0x0020
        /*0094*/ 	.byte	0x00, 0xf0, 0x11, 0x00


	//----- nvinfo : EIATTR_KPARAM_INFO
	.align		4
.L_34:
        /*0098*/ 	.byte	0x04, 0x17
        /*009a*/ 	.short	(.L_36 - .L_35)
.L_35:
        /*009c*/ 	.word	0x00000000
        /*00a0*/ 	.short	0x0004
        /*00a2*/ 	.short	0x001c
        /*00a4*/ 	.byte	0x00, 0xf0, 0x11, 0x00


	//----- nvinfo : EIATTR_KPARAM_INFO
	.align		4
.L_36:
        /*00a8*/ 	.byte	0x04, 0x17
        /*00aa*/ 	.short	(.L_38 - .L_37)
.L_37:
        /*00ac*/ 	.word	0x00000000
        /*00b0*/ 	.short	0x0003
        /*00b2*/ 	.short	0x0018
        /*00b4*/ 	.byte	0x00, 0xf0, 0x11, 0x00


	//----- nvinfo : EIATTR_KPARAM_INFO
	.align		4
.L_38:
        /*00b8*/ 	.byte	0x04, 0x17
        /*00ba*/ 	.short	(.L_40 - .L_39)
.L_39:
        /*00bc*/ 	.word	0x00000000
        /*00c0*/ 	.short	0x0002
        /*00c2*/ 	.short	0x0010
        /*00c4*/ 	.byte	0x00, 0xf4, 0x21, 0x00


	//----- nvinfo : EIATTR_KPARAM_INFO
	.align		4
.L_40:
        /*00c8*/ 	.byte	0x04, 0x17
        /*00ca*/ 	.short	(.L_42 - .L_41)
.L_41:
        /*00cc*/ 	.word	0x00000000
        /*00d0*/ 	.short	0x0001
        /*00d2*/ 	.short	0x0008
        /*00d4*/ 	.byte	0x00, 0xf4, 0x21, 0x00


	//----- nvinfo : EIATTR_KPARAM_INFO
	.align		4
.L_42:
        /*00d8*/ 	.byte	0x04, 0x17
        /*00da*/ 	.short	(.L_44 - .L_43)
.L_43:
        /*00dc*/ 	.word	0x00000000
        /*00e0*/ 	.short	0x0000
        /*00e2*/ 	.short	0x0000
        /*00e4*/ 	.byte	0x00, 0xf4, 0x21, 0x00


	//----- nvinfo : EIATTR_AT_ENTRY_FRAGMENTS
	.align		4
.L_44:
        /*00e8*/ 	.byte	0x04, 0x4f
        /*00ea*/ 	.short	(.L_46 - .L_45)


	//   ....[0]....
.L_45:
        /*00ec*/ 	.word	0x00000004


	//----- nvinfo : EIATTR_RESERVED_SMEM_USED
	.align		4
.L_46:
        /*00f0*/ 	.byte	0x01, 0x41
	.zero		2


	//----- nvinfo : EIATTR_SPARSE_MMA_MASK
	.align		4
        /*00f4*/ 	.byte	0x03, 0x50
        /*00f6*/ 	.short	0x0000


	//----- nvinfo : EIATTR_TCGEN05_1CTA_USED
	.align		4
        /*00f8*/ 	.byte	0x01, 0x51
	.zero		2


	//----- nvinfo : EIATTR_MAXREG_COUNT
	.align		4
        /*00fc*/ 	.byte	0x03, 0x1b
        /*00fe*/ 	.short	0x00ff


	//----- nvinfo : EIATTR_NUM_BARRIERS
	.align		4
        /*0100*/ 	.byte	0x02, 0x4c
        /*0102*/ 	.byte	0x01
	.zero		1


	//----- nvinfo : EIATTR_ANNOTATIONS
	.align		4
        /*0104*/ 	.byte	0x04, 0x55
        /*0106*/ 	.short	(.L_48 - .L_47)


	//   ....[0]....
.L_47:
        /*0108*/ 	.word	0x00000001
        /*010c*/ 	.byte	0xc0, 0x09, 0x00, 0x00, 0x01, 0x00, 0x00, 0x00, 0x70, 0x0e, 0x00, 0x00, 0x01, 0x00, 0x00, 0x00
        /* <DEDUP_REMOVED lines=380> */
        /*18dc*/ 	.byte	0x90, 0x3d, 0x01, 0x00, 0x01, 0x00, 0x00, 0x00, 0xa0, 0x3d, 0x01, 0x00


	//----- nvinfo : EIATTR_INT_WARP_WIDE_INSTR_OFFSETS
	.align		4
.L_48:
        /*18e8*/ 	.byte	0x04, 0x31
        /*18ea*/ 	.short	(.L_50 - .L_49)


	//   ....[0]....
.L_49:
        /*18ec*/ 	.word	0x00001a20


	//   ....[1]....
        /*18f0*/ 	.word	0x00001a50


	//   ....[2]....
        /*18f4*/ 	.word	0x00004830


	//   ....[3]....
        /*18f8*/ 	.word	0x000158f0


	//   ....[4]....
        /*18fc*/ 	.word	0x00015940


	//----- nvinfo : EIATTR_COOP_GROUP_MASK_REGIDS
	.align		4
.L_50:
        /*1900*/ 	.byte	0x04, 0x29
        /*1902*/ 	.short	(.L_52 - .L_51)


	//   ....[0]....
.L_51:
        /*1904*/ 	.word	0xffffffff


	//   ....[1]....
        /*1908*/ 	.word	0xffffffff


	//   ....[2]....
        /*190c*/ 	.word	0xffffffff


	//   ....[3]....
        /*1910*/ 	.word	0xffffffff


	//----- nvinfo : EIATTR_COOP_GROUP_INSTR_OFFSETS
	.align		4
.L_52:
        /*1914*/ 	.byte	0x04, 0x28
        /*1916*/ 	.short	(.L_54 - .L_53)


	//   ....[0]....
.L_53:
        /*1918*/ 	.word	0x00000080


	//   ....[1]....
        /*191c*/ 	.word	0x00000340


	//   ....[2]....
        /*1920*/ 	.word	0x00015780


	//   ....[3]....
        /*1924*/ 	.word	0x000159f0


	//----- nvinfo : EIATTR_VRC_CTA_INIT_COUNT
	.align		4
.L_54:
        /*1928*/ 	.byte	0x02, 0x4a
        /*192a*/ 	.byte	0x80
	.zero		1


	//----- nvinfo : EIATTR_MBARRIER_INSTR_OFFSETS
	.align		4
        /*192c*/ 	.byte	0x04, 0x39
        /*192e*/ 	.short	(.L_56 - .L_55)


	//   ....[0]....
.L_55:
        /*1930*/ 	.word	0x00001b70
        /*1934*/ 	.word	0x000000ff
        /*1938*/ 	.word	0x00000000
        /*193c*/ 	.short	0x0100
        /*193e*/ 	.byte	0x0b
	.zero		1


	//   ....[1]....
        /*1940*/ 	.word	0x00004880
        /*1944*/ 	.word	0x000000ff
        /*1948*/ 	.word	0x00009008
        /*194c*/ 	.short	0x0100
        /*194e*/ 	.byte	0x09
	.zero		1


	//   ....[2]....
        /*1950*/ 	.word	0x00008f80
        /*1954*/ 	.word	0x000000ff
        /*1958*/ 	.word	0x00000000
        /*195c*/ 	.short	0x010a
        /*195e*/ 	.byte	0x0b
	.zero		1


	//   ....[3]....
        /*1960*/ 	.word	0x0000d2b0
        /*1964*/ 	.word	0x000000ff
        /*1968*/ 	.word	0x00000000
        /*196c*/ 	.short	0x010a
        /*196e*/ 	.byte	0x0b
	.zero		1


	//   ....[4]....
        /*1970*/ 	.word	0x0000d3d0
        /*1974*/ 	.word	0x000000ff
        /*1978*/ 	.word	0x00009000
        /*197c*/ 	.short	0x0108
        /*197e*/ 	.byte	0x09
	.zero		1


	//   ....[5]....
        /*1980*/ 	.word	0x0000d430
        /*1984*/ 	.word	0x000000ff
        /*1988*/ 	.word	0x00009008
        /*198c*/ 	.short	0x0108
        /*198e*/ 	.byte	0x09
	.zero		1


	//   ....[6]....
        /*1990*/ 	.word	0x00015a10
        /*1994*/ 	.word	0x000000ff
        /*1998*/ 	.word	0x00000000
        /*199c*/ 	.short	0x010a
        /*199e*/ 	.byte	0x0b
	.zero		1


	//   ....[7]....
        /*19a0*/ 	.word	0x00015a40
        /*19a4*/ 	.word	0x000000ff
        /*19a8*/ 	.word	0x00000000
        /*19ac*/ 	.short	0x010a
        /*19ae*/ 	.byte	0x0b
	.zero		1


	//----- nvinfo : EIATTR_NUM_MBARRIERS
	.align		4
.L_56:
        /*19b0*/ 	.byte	0x03, 0x38
        /*19b2*/ 	.short	0x0002


	//----- nvinfo : EIATTR_EXIT_INSTR_OFFSETS
	.align		4
        /*19b4*/ 	.byte	0x04, 0x1c
        /*19b6*/ 	.short	(.L_58 - .L_57)


	//   ....[0]....
.L_57:
        /*19b8*/ 	.word	0x00015a00


	//----- nvinfo : EIATTR_REQNTID
	.align		4
.L_58:
        /*19bc*/ 	.byte	0x04, 0x10
        /*19be*/ 	.short	(.L_60 - .L_59)
.L_59:
        /*19c0*/ 	.word	0x00000080
        /*19c4*/ 	.word	0x00000001
        /*19c8*/ 	.word	0x00000001


	//----- nvinfo : EIATTR_CRS_STACK_SIZE
	.align		4
.L_60:
        /*19cc*/ 	.byte	0x04, 0x1e
        /*19ce*/ 	.short	(.L_62 - .L_61)
.L_61:
        /*19d0*/ 	.word	0x00000000


	//----- nvinfo : EIATTR_CBANK_PARAM_SIZE
	.align		4
.L_62:
        /*19d4*/ 	.byte	0x03, 0x19
        /*19d6*/ 	.short	0x0050


	//----- nvinfo : EIATTR_PARAM_CBANK
	.align		4
        /*19d8*/ 	.byte	0x04, 0x0a
        /*19da*/ 	.short	(.L_64 - .L_63)
	.align		4
.L_63:
        /*19dc*/ 	.word	index@(.nv.constant0.matmul_kernel)
        /*19e0*/ 	.short	0x0380
        /*19e2*/ 	.short	0x0050


	//----- nvinfo : EIATTR_SW_WAR
	.align		4
.L_64:
        /*19e4*/ 	.byte	0x04, 0x36
        /*19e6*/ 	.short	(.L_66 - .L_65)
.L_65:
        /*19e8*/ 	.word	0x00000008
.L_66:


//--------------------- .nv.compat                --------------------------
	.section	.nv.compat,"",@"SHT_CUDA_COMPAT_INFO"
	.align	4
        /*0000*/ 	.byte	0x02, 0x02, 0x02, 0x00, 0x02, 0x05, 0x05, 0x00, 0x02, 0x03, 0x00, 0x00, 0x02, 0x06, 0x01, 0x00


//--------------------- .nv.callgraph             --------------------------
	.section	.nv.callgraph,"",@"SHT_CUDA_CALLGRAPH"
	.align	4
	.sectionentsize	8
	.align		4
        /*0000*/ 	.word	0x00000000
	.align		4
        /*0004*/ 	.word	0xffffffff
	.align		4
        /*0008*/ 	.word	0x00000000
	.align		4
        /*000c*/ 	.word	0xfffffffe
	.align		4
        /*0010*/ 	.word	0x00000000
	.align		4
        /*0014*/ 	.word	0xfffffffd
	.align		4
        /*0018*/ 	.word	0x00000000
	.align		4
        /*001c*/ 	.word	0xfffffffc


//--------------------- .text.matmul_kernel       --------------------------
	.section	.text.matmul_kernel,"ax",@progbits
	.align	128
        .global         matmul_kernel
        .type           matmul_kernel,@function
        .size           matmul_kernel,(.L_x_20 - matmul_kernel)
        .other          matmul_kernel,@"STO_CUDA_ENTRY STV_DEFAULT"
matmul_kernel:
.text.matmul_kernel:
[----:B------:R-:W0:Y:S01]  /*0000*/  LDC R1, c[0x0][0x37c] ;  /* 0x0000df00ff017b82 */ /* 0x000e220000000800 */
[----:B------:R-:W1:Y:S01]  /*0010*/  S2R R238, SR_TID.X ;  /* 0x0000000000ee7919 */ /* 0x000e620000002100 */
[----:B0-----:R-:W-:Y:S01]  /*0020*/  VIADD R1, R1, 0xfffffd20 ;  /* 0xfffffd2001017836 */ /* 0x001fe20000000000 */
[----:B------:R-:W0:Y:S01]  /*0030*/  LDCU.64 UR22, c[0x0][0x358] ;  /* 0x00006b00ff1677ac */ /* 0x000e220008000a00 */
[----:B-1----:R-:W-:-:S13]  /*0040*/  ISETP.GE.U32.AND P0, PT, R238, 0x20, PT ;  /* 0x00000020ee00780c */ /* 0x002fda0003f06070 */
[----:B------:R-:W-:Y:S02]  /*0050*/  VOTEU.ANY UP0, P0 ;  /* 0x0000000000ff7886 */ /* 0x000fe40000000100 */
[----:B------:R-:W-:Y:S05]  /*0060*/  BRA.U UP0, `(.L_x_0) ;  /* 0x0000000100b87547 */ /* 0x000fea000b800000 */
[----:B------:R-:W1:Y:S01]  /*0070*/  S2UR UR6, SR_CgaCtaId ;  /* 0x00000000000679c3 */ /* 0x000e620000008800 */
[----:B------:R-:W-:Y:S01]  /*0080*/  NOP ;  /* 0x0000000000007918 */ /* 0x000fe20000000000 */
[----:B------:R-:W-:Y:S02]  /*0090*/  UMOV UR4, 0x40 ;  /* 0x0000004000047882 */ /* 0x000fe40000000000 */
[----:B-1----:R-:W-:-:S09]  /*00a0*/  ULEA UR4, UR6, UR4, 0x18 ;  /* 0x0000000406047291 */ /* 0x002fd2000f8ec0ff */
[----:B------:R-:W1:Y:S01]  /*00b0*/  LDS.U8 R0, [UR4] ;  /* 0x00000004ff007984 */ /* 0x000e620008000000 */
[----:B------:R-:W-:Y:S02]  /*00c0*/  UMOV UR4, 0x400 ;  /* 0x0000040000047882 */ /* 0x000fe40000000000 */
[----:B------:R-:W-:Y:S01]  /*00d0*/  ULEA UR4, UR6, UR4, 0x18 ;  /* 0x0000000406047291 */ /* 0x000fe2000f8ec0ff */
[----:B-1----:R-:W-:-:S13]  /*00e0*/  ISETP.NE.AND P0, PT, R0, RZ, PT ;  /* 0x000000ff0000720c */ /* 0x002fda0003f05270 */
[----:B------:R-:W-:Y:S05]  /*00f0*/  @P0 BRA `(.L_x_1) ;  /* 0x00000000007c0947 */ /* 0x000fea0003800000 */
[----:B------:R-:W-:-:S13]  /*0100*/  ELECT P0, URZ, PT ;  /* 0x0000000000ff782f */ /* 0x000fda0003800000 */
[----:B------:R-:W-:Y:S05]  /*0110*/  @!P0 BRA `(.L_x_2) ;  /* 0x0000000000848947 */ /* 0x000fea0003800000 */
[----:B------:R-:W-:Y:S01]  /*0120*/  UMOV UR5, 0x8 ;  /* 0x0000000800057882 */ /* 0x000fe20000000000 */
[----:B------:R-:W-:Y:S02]  /*0130*/  IMAD.MOV.U32 R4, RZ, RZ, 0x1 ;  /* 0x00000001ff047424 */ /* 0x000fe400078e00ff */
[----:B------:R-:W-:Y:S02]  /*0140*/  IMAD.MOV.U32 R5, RZ, RZ, 0xff ;  /* 0x000000ffff057424 */ /* 0x000fe400078e00ff */
[----:B------:R-:W-:Y:S04]  /*0150*/  DEPBAR.LE SB1, 0x36 ;  /* 0x00009d800000791a */ /* 0x000fe80000000000 */
[----:B------:R-:W1:Y:S02]  /*0160*/  UTCATOMSWS.FIND_AND_SET.ALIGN UP1, UR5, UR5 ;  /* 0x00000005000575e3 */ /* 0x000e640008020800 */
[----:B-1----:R-:W-:-:S04]  /*0170*/  PLOP3.LUT P0, PT, PT, PT, UP1, 0x80, 0x8 ;  /* 0x000000000008781c */ /* 0x002fc80003f0f018 */
[----:B------:R-:W-:-:S04]  /*0180*/  SEL R0, RZ, 0xffffffff, !P0 ;  /* 0xffffffffff007807 */ /* 0x000fc80004000000 */
[----:B------:R-:W-:Y:S01]  /*0190*/  ISETP.NE.AND P0, PT, R0, RZ, PT ;  /* 0x000000ff0000720c */ /* 0x000fe20003f05270 */
[----:B------:R-:W-:-:S12]  /*01a0*/  IMAD.U32 R0, RZ, RZ, UR5 ;  /* 0x00000005ff007e24 */ /* 0x000fd8000f8e00ff */
[----:B------:R-:W-:Y:S05]  /*01b0*/  @P0 BRA `(.L_x_3) ;  /* 0x0000000000240947 */ /* 0x000fea0003800000 */
.L_x_4:
[----:B------:R-:W-:Y:S05]  /*01c0*/  NANOSLEEP 0x64 ;  /* 0x000000640000795d */ /* 0x000fea0003800000 */
[----:B------:R-:W-:-:S05]  /*01d0*/  UMOV UR5, 0x8 ;  /* 0x0000000800057882 */ /* 0x000fca0000000000 */
[----:B------:R-:W-:Y:S04]  /*01e0*/  DEPBAR.LE SB1, 0x36 ;  /* 0x00009d800000791a */ /* 0x000fe80000000000 */
[----:B------:R-:W1:Y:S02]  /*01f0*/  UTCATOMSWS.FIND_AND_SET.ALIGN UP1, UR5, UR5 ;  /* 0x00000005000575e3 */ /* 0x000e640008020800 */
[----:B-1----:R-:W-:-:S04]  /*0200*/  PLOP3.LUT P0, PT, PT, PT, UP1, 0x80, 0x8 ;  /* 0x000000000008781c */ /* 0x002fc80003f0f018 */
[----:B------:R-:W-:-:S04]  /*0210*/  SEL R0, RZ, 0xffffffff, !P0 ;  /* 0xffffffffff007807 */ /* 0x000fc80004000000 */
[----:B------:R-:W-:Y:S01]  /*0220*/  ISETP.NE.AND P0, PT, R0, RZ, PT ;  /* 0x000000ff0000720c */ /* 0x000fe20003f05270 */
[----:B------:R-:W-:-:S12]  /*0230*/  IMAD.U32 R0, RZ, RZ, UR5 ;  /* 0x00000005ff007e24 */ /* 0x000fd8000f8e00ff */
[----:B------:R-:W-:Y:S05]  /*0240*/  @!P0 BRA `(.L_x_4) ;  /* 0xfffffffc00dc8947 */ /* 0x000fea000383ffff */
.L_x_3:
[C---:B------:R-:W-:Y:S01]  /*0250*/  VIADD R3, R0.reuse, 0x10 ;  /* 0x0000001000037836 */ /* 0x040fe20000000000 */
[----:B------:R-:W-:Y:S01]  /*0260*/  UMOV UR5, 0x50 ;  /* 0x0000005000057882 */ /* 0x000fe20000000000 */
[----:B------:R-:W-:Y:S01]  /*0270*/  SHF.L.U32 R2, R5, R0, RZ ;  /* 0x0000000005027219 */ /* 0x000fe200000006ff */
[----:B------:R-:W-:Y:S01]  /*0280*/  ULEA UR5, UR6, UR5, 0x18 ;  /* 0x0000000506057291 */ /* 0x000fe2000f8ec0ff */
[----:B------:R-:W-:Y:S01]  /*0290*/  IMAD.SHL.U32 R0, R0, 0x20, RZ ;  /* 0x0000002000007824 */ /* 0x000fe200078e00ff */
[----:B------:R-:W-:-:S04]  /*02a0*/  SHF.L.U32 R3, R4, R3, RZ ;  /* 0x0000000304037219 */ /* 0x000fc800000006ff */
[----:B------:R-:W-:-:S05]  /*02b0*/  LOP3.LUT R2, R3, R2, RZ, 0xfc, !PT ;  /* 0x0000000203027212 */ /* 0x000fca00078efcff */
[----:B------:R1:W-:Y:S04]  /*02c0*/  ATOMS.OR RZ, [UR5], R2 ;  /* 0x00000002ffff798c */ /* 0x0003e8000b000005 */
[----:B------:R1:W-:Y:S01]  /*02d0*/  STS [UR4], R0 ;  /* 0x00000000ff007988 */ /* 0x0003e20008000804 */
[----:B------:R-:W-:Y:S05]  /*02e0*/  BRA `(.L_x_2) ;  /* 0x0000000000107947 */ /* 0x000fea0003800000 */
.L_x_1:
[----:B------:R-:W-:Y:S01]  /*02f0*/  IMAD.MOV.U32 R0, RZ, RZ, -0x1 ;  /* 0xffffffffff007424 */ /* 0x000fe200078e00ff */
[----:B------:R-:W-:-:S04]  /*0300*/  MOV R2, 0x330 ;  /* 0x0000033000027802 */ /* 0x000fc80000000f00 */
[----:B------:R1:W-:Y:S03]  /*0310*/  STS [UR4], R0 ;  /* 0x00000000ff007988 */ /* 0x0003e60008000804 */
[----:B01----:R-:W-:Y:S05]  /*0320*/  CALL.REL.NOINC `($__internal_1_$__cuda_sm10x_tcgen05_guardrail_trap_phase_invalid_during_alloc) ;  /* 0x0000015400dc7944 */ /* 0x003fea0003c00000 */
.L_x_2:
[----:B------:R-:W-:Y:S05]  /*0330*/  WARPSYNC.ALL ;  /* 0x0000000000007948 */ /* 0x000fea0003800000 */
[----:B------:R-:W-:Y:S01]  /*0340*/  NOP ;  /* 0x0000000000007918 */ /* 0x000fe20000000000 */
.L_x_0:
[----:B------:R-:W2:Y:S01]  /*0350*/  LDC.64 R98, c[0x0][0x398] ;  /* 0x0000e600ff627b82 */ /* 0x000ea20000000a00 */
[----:B------:R-:W3:Y:S01]  /*0360*/  S2R R5, SR_CTAID.X ;  /* 0x0000000000057919 */ /* 0x000ee20000002500 */
[----:B------:R-:W-:Y:S01]  /*0370*/  SHF.R.U32.HI R94, RZ, 0x5, R238 ;  /* 0x00000005ff5e7819 */ /* 0x000fe200000116ee */
[----:B------:R-:W-:Y:S01]  /*0380*/  UMOV UR9, 0x400 ;  /* 0x0000040000097882 */ /* 0x000fe20000000000 */
[----:B------:R-:W-:Y:S01]  /*0390*/  LOP3.LUT R240, R238, 0x7f, RZ, 0xc0, !PT ;  /* 0x0000007feef07812 */ /* 0x000fe200078ec0ff */
[----:B------:R-:W4:Y:S01]  /*03a0*/  LDCU UR14, c[0x0][0x3a4] ;  /* 0x00007480ff0e77ac */ /* 0x000f220008000800 */
[----:B------:R-:W-:Y:S02]  /*03b0*/  SGXT.U32 R94, R94, 0x2 ;  /* 0x000000025e5e781a */ /* 0x000fe40000000000 */
[----:B------:R-:W5:Y:S01]  /*03c0*/  S2UR UR5, SR_CgaCtaId ;  /* 0x00000000000579c3 */ /* 0x000f620000008800 */
[----:B------:R-:W1:Y:S01]  /*03d0*/  LDCU.128 UR16, c[0x0][0x380] ;  /* 0x00007000ff1077ac */ /* 0x000e620008000c00 */
[----:B------:R-:W-:-:S06]  /*03e0*/  UMOV UR12, 0x1 ;  /* 0x00000001000c7882 */ /* 0x000fcc0000000000 */
[----:B------:R-:W0:Y:S01]  /*03f0*/  LDC R237, c[0x0][0x3a0] ;  /* 0x0000e800ffed7b82 */ /* 0x000e220000000800 */
[----:B-12---:R-:W-:Y:S01]  /*0400*/  VIADD R0, R99, 0x3f ;  /* 0x0000003f63007836 */ /* 0x006fe20000000000 */
[----:B------:R-:W-:-:S04]  /*0410*/  IABS R95, R99 ;  /* 0x00000063005f7213 */ /* 0x000fc80000000000 */
[----:B------:R-:W-:Y:S01]  /*0420*/  SHF.R.S32.HI R3, RZ, 0x1f, R0 ;  /* 0x0000001fff037819 */ /* 0x000fe20000011400 */
[----:B-----5:R-:W-:-:S03]  /*0430*/  ULEA UR9, UR5, UR9, 0x18 ;  /* 0x0000000905097291 */ /* 0x020fc6000f8ec0ff */
[----:B------:R-:W-:Y:S01]  /*0440*/  LEA.HI R3, R3, R0, RZ, 0x6 ;  /* 0x0000000003037211 */ /* 0x000fe200078f30ff */
[----:B------:R-:W-:Y:S01]  /*0450*/  BAR.SYNC.DEFER_BLOCKING 0x0 ;  /* 0x0000000000007b1d */ /* 0x000fe20000010000 */
[----:B---3--:R-:W-:Y:S01]  /*0460*/  IABS R8, R5 ;  /* 0x0000000500087213 */ /* 0x008fe20000000000 */
[----:B------:R-:W-:Y:S01]  /*0470*/  UIADD3 UR11, UPT, UPT, UR9, 0x9000, URZ ;  /* 0x00009000090b7890 */ /* 0x000fe2000fffe0ff */
[----:B------:R-:W-:Y:S01]  /*0480*/  SHF.R.S32.HI R4, RZ, 0x6, R3 ;  /* 0x00000006ff047819 */ /* 0x000fe20000011403 */
[----:B0-----:R-:W-:-:S03]  /*0490*/  VIADD R16, R237, 0xffffffe2 ;  /* 0xffffffe2ed107836 */ /* 0x001fc60000000000 */
[-C--:B------:R-:W-:Y:S01]  /*04a0*/  IABS R7, R4.reuse ;  /* 0x0000000400077213 */ /* 0x080fe20000000000 */
[----:B------:R-:W-:Y:S01]  /*04b0*/  VIADD R17, R237, 0xfffffffe ;  /* 0xfffffffeed117836 */ /* 0x000fe20000000000 */
[----:B------:R-:W-:Y:S02]  /*04c0*/  IABS R10, R4 ;  /* 0x00000004000a7213 */ /* 0x000fe40000000000 */
[----:B------:R-:W0:Y:S01]  /*04d0*/  I2F.RP R0, R7 ;  /* 0x0000000700007306 */ /* 0x000e220000209400 */
[----:B------:R-:W1:Y:S07]  /*04e0*/  LDS R13, [UR9] ;  /* 0x00000009ff0d7984 */ /* 0x000e6e0008000800 */
[----:B0-----:R-:W0:Y:S02]  /*04f0*/  MUFU.RCP R0, R0 ;  /* 0x0000000000007308 */ /* 0x001e240000001000 */
[----:B0-----:R-:W-:-:S02]  /*0500*/  VIADD R2, R0, 0xffffffe ;  /* 0x0ffffffe00027836 */ /* 0x001fc40000000000 */
[----:B------:R-:W-:-:S04]  /*0510*/  IMAD.MOV R0, RZ, RZ, -R10 ;  /* 0x000000ffff007224 */ /* 0x000fc800078e0a0a */
[----:B------:R0:W2:Y:S02]  /*0520*/  F2I.FTZ.U32.TRUNC.NTZ R3, R2 ;  /* 0x0000000200037305 */ /* 0x0000a4000021f000 */
[----:B0-----:R-:W-:Y:S02]  /*0530*/  IMAD.MOV.U32 R2, RZ, RZ, RZ ;  /* 0x000000ffff027224 */ /* 0x001fe400078e00ff */
[----:B--2---:R-:W-:Y:S01]  /*0540*/  IMAD.MOV R6, RZ, RZ, -R3 ;  /* 0x000000ffff067224 */ /* 0x004fe200078e0a03 */
[----:B-1----:R-:W-:-:S03]  /*0550*/  R2UR UR8, R13 ;  /* 0x000000000d0872ca */ /* 0x002fc600000e0000 */
[----:B------:R-:W-:Y:S02]  /*0560*/  IMAD R9, R6, R7, RZ ;  /* 0x0000000706097224 */ /* 0x000fe400078e02ff */
[----:B------:R-:W-:Y:S02]  /*0570*/  IMAD.MOV.U32 R6, RZ, RZ, R8 ;  /* 0x000000ffff067224 */ /* 0x000fe400078e0008 */
[----:B------:R-:W-:-:S06]  /*0580*/  IMAD.HI.U32 R3, R3, R9, R2 ;  /* 0x0000000903037227 */ /* 0x000fcc00078e0002 */
[----:B------:R-:W-:-:S04]  /*0590*/  IMAD.HI.U32 R3, R3, R6, RZ ;  /* 0x0000000603037227 */ /* 0x000fc800078e00ff */
[----:B------:R-:W-:Y:S01]  /*05a0*/  IMAD R0, R3, R0, R6 ;  /* 0x0000000003007224 */ /* 0x000fe200078e0206 */
[----:B------:R-:W-:Y:S04]  /*05b0*/  BAR.SYNC.DEFER_BLOCKING 0x0 ;  /* 0x0000000000007b1d */ /* 0x000fe80000010000 */
[----:B------:R-:W-:-:S13]  /*05c0*/  ISETP.GT.U32.AND P1, PT, R7, R0, PT ;  /* 0x000000000700720c */ /* 0x000fda0003f24070 */
[----:B------:R-:W-:Y:S02]  /*05d0*/  @!P1 IMAD.IADD R0, R0, 0x1, -R7 ;  /* 0x0000000100009824 */ /* 0x000fe400078e0a07 */
[----:B------:R-:W-:Y:S01]  /*05e0*/  @!P1 VIADD R3, R3, 0x1 ;  /* 0x0000000103039836 */ /* 0x000fe20000000000 */
[----:B------:R-:W-:Y:S02]  /*05f0*/  ISETP.NE.AND P1, PT, R4, RZ, PT ;  /* 0x000000ff0400720c */ /* 0x000fe40003f25270 */
[----:B------:R-:W-:Y:S02]  /*0600*/  ISETP.GE.U32.AND P0, PT, R0, R7, PT ;  /* 0x000000070000720c */ /* 0x000fe40003f06070 */
[----:B------:R-:W-:Y:S01]  /*0610*/  LOP3.LUT R0, R5, R4, RZ, 0x3c, !PT ;  /* 0x0000000405007212 */ /* 0x000fe200078e3cff */
[----:B------:R-:W0:Y:S03]  /*0620*/  I2F.RP R7, R95 ;  /* 0x0000005f00077306 */ /* 0x000e260000209400 */
[----:B------:R-:W-:Y:S01]  /*0630*/  ISETP.GE.AND P2, PT, R0, RZ, PT ;  /* 0x000000ff0000720c */ /* 0x000fe20003f46270 */
[----:B------:R-:W-:-:S06]  /*0640*/  VIADD R0, R98, 0x1ff ;  /* 0x000001ff62007836 */ /* 0x000fcc0000000000 */
[----:B------:R-:W-:-:S04]  /*0650*/  @P0 VIADD R3, R3, 0x1 ;  /* 0x0000000103030836 */ /* 0x000fc80000000000 */
[----:B------:R-:W-:Y:S01]  /*0660*/  IMAD.MOV.U32 R10, RZ, RZ, R3 ;  /* 0x000000ffff0a7224 */ /* 0x000fe200078e0003 */
[----:B------:R-:W-:Y:S01]  /*0670*/  SHF.R.S32.HI R3, RZ, 0x1f, R0 ;  /* 0x0000001fff037819 */ /* 0x000fe20000011400 */
[----:B0-----:R-:W-:Y:S02]  /*0680*/  MUFU.RCP R7, R7 ;  /* 0x0000000700077308 */ /* 0x001fe40000001000 */
[----:B------:R-:W-:Y:S01]  /*0690*/  @!P2 IMAD.MOV R10, RZ, RZ, -R10 ;  /* 0x000000ffff0aa224 */ /* 0x000fe200078e0a0a */
[----:B------:R-:W-:Y:S02]  /*06a0*/  LEA.HI R3, R3, R0, RZ, 0x9 ;  /* 0x0000000003037211 */ /* 0x000fe400078f48ff */
[----:B------:R-:W-:-:S04]  /*06b0*/  @!P1 LOP3.LUT R10, RZ, R4, RZ, 0x33, !PT ;  /* 0x00000004ff0a9212 */ /* 0x000fc800078e33ff */
[----:B------:R-:W-:Y:S01]  /*06c0*/  LEA.HI.SX32 R3, R3, -R10, 0x17 ;  /* 0x8000000a03037211 */ /* 0x000fe200078fbaff */
[----:B------:R-:W-:-:S03]  /*06d0*/  IMAD.MOV R6, RZ, RZ, -R10 ;  /* 0x000000ffff067224 */ /* 0x000fc600078e0a0a */
[----:B------:R-:W-:Y:S01]  /*06e0*/  VIMNMX R11, PT, PT, R3, 0x1, PT ;  /* 0x00000001030b7848 */ /* 0x000fe20003fe0100 */
[----:B------:R-:W-:Y:S01]  /*06f0*/  IMAD R12, R4, R6, R5 ;  /* 0x00000006040c7224 */ /* 0x000fe200078e0205 */
[----:B------:R-:W-:Y:S02]  /*0700*/  IABS R6, R98 ;  /* 0x0000006200067213 */ /* 0x000fe40000000000 */
[-C--:B------:R-:W-:Y:S02]  /*0710*/  IABS R9, R11.reuse ;  /* 0x0000000b00097213 */ /* 0x080fe40000000000 */
[----:B------:R-:W-:Y:S02]  /*0720*/  IABS R4, R11 ;  /* 0x0000000b00047213 */ /* 0x000fe40000000000 */
[----:B------:R-:W0:Y:S08]  /*0730*/  I2F.RP R0, R9 ;  /* 0x0000000900007306 */ /* 0x000e300000209400 */
[----:B0-----:R-:W0:Y:S02]  /*0740*/  MUFU.RCP R0, R0 ;  /* 0x0000000000007308 */ /* 0x001e240000001000 */
[----:B0-----:R-:W-:Y:S01]  /*0750*/  VIADD R2, R0, 0xffffffe ;  /* 0x0ffffffe00027836 */ /* 0x001fe20000000000 */
[----:B------:R-:W-:-:S05]  /*0760*/  IABS R0, R12 ;  /* 0x0000000c00007213 */ /* 0x000fca0000000000 */
[----:B------:R0:W1:Y:S02]  /*0770*/  F2I.FTZ.U32.TRUNC.NTZ R3, R2 ;  /* 0x0000000200037305 */ /* 0x000064000021f000 */
[----:B0-----:R-:W-:Y:S02]  /*0780*/  IMAD.MOV.U32 R2, RZ, RZ, RZ ;  /* 0x000000ffff027224 */ /* 0x001fe400078e00ff */
[----:B-1----:R-:W-:-:S04]  /*0790*/  IMAD.MOV R8, RZ, RZ, -R3 ;  /* 0x000000ffff087224 */ /* 0x002fc800078e0a03 */
[----:B------:R-:W-:Y:S02]  /*07a0*/  IMAD R5, R8, R9, RZ ;  /* 0x0000000908057224 */ /* 0x000fe400078e02ff */
[----:B------:R-:W-:Y:S02]  /*07b0*/  IMAD.MOV.U32 R8, RZ, RZ, R6 ;  /* 0x000000ffff087224 */ /* 0x000fe400078e0006 */
[----:B------:R-:W-:Y:S02]  /*07c0*/  IMAD.HI.U32 R2, R3, R5, R2 ;  /* 0x0000000503027227 */ /* 0x000fe400078e0002 */
[----:B------:R-:W0:Y:S02]  /*07d0*/  I2F.RP R6, R8 ;  /* 0x0000000800067306 */ /* 0x000e240000209400 */
[----:B------:R-:W-:Y:S02]  /*07e0*/  IMAD.MOV.U32 R3, RZ, RZ, R0 ;  /* 0x000000ffff037224 */ /* 0x000fe400078e0000 */
[----:B------:R-:W-:-:S02]  /*07f0*/  IMAD.MOV R0, RZ, RZ, -R4 ;  /* 0x000000ffff007224 */ /* 0x000fc400078e0a04 */
[----:B------:R-:W-:-:S04]  /*0800*/  IMAD.HI.U32 R2, R2, R3, RZ ;  /* 0x0000000302027227 */ /* 0x000fc800078e00ff */
[----:B------:R-:W-:Y:S02]  /*0810*/  IMAD R0, R2, R0, R3 ;  /* 0x0000000002007224 */ /* 0x000fe400078e0203 */
[----:B------:R-:W-:-:S03]  /*0820*/  VIADD R4, R7, 0xffffffe ;  /* 0x0ffffffe07047836 */ /* 0x000fc60000000000 */
[----:B------:R-:W-:Y:S01]  /*0830*/  ISETP.GT.U32.AND P1, PT, R9, R0, PT ;  /* 0x000000000900720c */ /* 0x000fe20003f24070 */
[----:B0-----:R-:W0:Y:S08]  /*0840*/  MUFU.RCP R6, R6 ;  /* 0x0000000600067308 */ /* 0x001e300000001000 */
[----:B------:R1:W2:Y:S04]  /*0850*/  F2I.FTZ.U32.TRUNC.NTZ R5, R4 ;  /* 0x0000000400057305 */ /* 0x0002a8000021f000 */
[----:B------:R-:W-:-:S02]  /*0860*/  @!P1 IMAD.IADD R0, R0, 0x1, -R9 ;  /* 0x0000000100009824 */ /* 0x000fc400078e0a09 */
[----:B------:R-:W-:Y:S01]  /*0870*/  @!P1 VIADD R2, R2, 0x1 ;  /* 0x0000000102029836 */ /* 0x000fe20000000000 */
[----:B------:R-:W-:Y:S02]  /*0880*/  ISETP.NE.AND P1, PT, R11, RZ, PT ;  /* 0x000000ff0b00720c */ /* 0x000fe40003f25270 */
[----:B------:R-:W-:Y:S01]  /*0890*/  ISETP.GE.U32.AND P0, PT, R0, R9, PT ;  /* 0x000000090000720c */ /* 0x000fe20003f06070 */
[----:B0-----:R-:W-:Y:S01]  /*08a0*/  VIADD R3, R6, 0xffffffe ;  /* 0x0ffffffe06037836 */ /* 0x001fe20000000000 */
[----:B------:R-:W-:Y:S01]  /*08b0*/  LOP3.LUT R0, R12, R11, RZ, 0x3c, !PT ;  /* 0x0000000b0c007212 */ /* 0x000fe200078e3cff */
[----:B-1----:R-:W-:-:S03]  /*08c0*/  IMAD.MOV.U32 R4, RZ, RZ, RZ ;  /* 0x000000ffff047224 */ /* 0x002fc600078e00ff */
[----:B------:R-:W-:Y:S01]  /*08d0*/  ISETP.GE.AND P2, PT, R0, RZ, PT ;  /* 0x000000ff0000720c */ /* 0x000fe20003f46270 */
[----:B------:R-:W0:Y:S01]  /*08e0*/  F2I.FTZ.U32.TRUNC.NTZ R3, R3 ;  /* 0x0000000300037305 */ /* 0x000e22000021f000 */
[----:B------:R-:W-:-:S04]  /*08f0*/  SHF.R.U32.HI R0, RZ, 0x5, R238 ;  /* 0x00000005ff007819 */ /* 0x000fc800000116ee */
[----:B------:R-:W-:Y:S01]  /*0900*/  R2UR UR13, R0 ;  /* 0x00000000000d72ca */ /* 0x000fe200000e0000 */
[----:B------:R-:W-:Y:S02]  /*0910*/  @P0 VIADD R2, R2, 0x1 ;  /* 0x0000000102020836 */ /* 0x000fe40000000000 */
[----:B--2---:R-:W-:-:S04]  /*0920*/  IMAD.MOV R0, RZ, RZ, -R5 ;  /* 0x000000ffff007224 */ /* 0x004fc800078e0a05 */
[----:B------:R-:W-:Y:S01]  /*0930*/  @!P2 IMAD.MOV R2, RZ, RZ, -R2 ;  /* 0x000000ffff02a224 */ /* 0x000fe200078e0a02 */
[----:B------:R-:W-:Y:S01]  /*0940*/  @!P1 LOP3.LUT R2, RZ, R11, RZ, 0x33, !PT ;  /* 0x0000000bff029212 */ /* 0x000fe200078e33ff */
[----:B------:R-:W-:Y:S02]  /*0950*/  IMAD R7, R0, R95, RZ ;  /* 0x0000005f00077224 */ /* 0x000fe400078e02ff */
[----:B0-----:R-:W-:Y:S02]  /*0960*/  IMAD.MOV R9, RZ, RZ, -R3 ;  /* 0x000000ffff097224 */ /* 0x001fe400078e0a03 */
[----:B------:R-:W-:Y:S01]  /*0970*/  IMAD.SHL.U32 R15, R2, 0x40, RZ ;  /* 0x00000040020f7824 */ /* 0x000fe200078e00ff */
[----:B------:R-:W-:Y:S01]  /*0980*/  USHF.L.U32 UR4, UR13, 0x15, URZ ;  /* 0x000000150d047899 */ /* 0x000fe200080006ff */
[----:B------:R-:W-:Y:S02]  /*0990*/  IMAD.MOV R0, RZ, RZ, -R2 ;  /* 0x000000ffff007224 */ /* 0x000fe400078e0a02 */
[----:B------:R-:W-:Y:S01]  /*09a0*/  IMAD.HI.U32 R7, R5, R7, R4 ;  /* 0x0000000705077227 */ /* 0x000fe200078e0004 */
[----:B------:R-:W-:Y:S01]  /*09b0*/  LOP3.LUT R94, R15, R94, RZ, 0xfc, !PT ;  /* 0x0000005e0f5e7212 */ /* 0x000fe200078efcff */
[----:B------:R-:W-:Y:S01]  /*09c0*/  STL [R1+0x100], R15 ;  /* 0x0001000f01007387 */ /* 0x000fe20000100800 */
[----:B------:R-:W-:Y:S01]  /*09d0*/  ULOP3.LUT UR4, UR4, 0x600000, URZ, 0xc0, !UPT ;  /* 0x0060000004047892 */ /* 0x000fe2000f8ec0ff */
[----:B------:R-:W-:Y:S01]  /*09e0*/  IMAD R9, R9, R8, RZ ;  /* 0x0000000809097224 */ /* 0x000fe200078e02ff */
[----:B------:R-:W-:Y:S01]  /*09f0*/  IABS R6, R94 ;  /* 0x0000005e00067213 */ /* 0x000fe20000000000 */
[----:B------:R-:W-:Y:S01]  /*0a00*/  IMAD.MOV.U32 R2, RZ, RZ, RZ ;  /* 0x000000ffff027224 */ /* 0x000fe200078e00ff */
[C---:B------:R-:W-:Y:S01]  /*0a10*/  LOP3.LUT R96, R94.reuse, 0x8, RZ, 0xfc, !PT ;  /* 0x000000085e607812 */ /* 0x040fe200078efcff */
[----:B------:R-:W-:Y:S01]  /*0a20*/  IMAD R0, R11, R0, R12 ;  /* 0x000000000b007224 */ /* 0x000fe200078e020c */
[C---:B------:R-:W-:Y:S01]  /*0a30*/  LOP3.LUT R97, R94.reuse, 0xc, RZ, 0xfc, !PT ;  /* 0x0000000c5e617812 */ /* 0x040fe200078efcff */
[----:B------:R-:W-:Y:S01]  /*0a40*/  IMAD.HI.U32 R2, R3, R9, R2 ;  /* 0x0000000903027227 */ /* 0x000fe200078e0002 */
[----:B------:R-:W-:Y:S01]  /*0a50*/  LOP3.LUT R115, R94, 0x10, RZ, 0xfc, !PT ;  /* 0x000000105e737812 */ /* 0x000fe200078efcff */
[----:B------:R-:W-:Y:S01]  /*0a60*/  UIADD3 UR10, UPT, UPT, UR8, UR4, URZ ;  /* 0x00000004080a7290 */ /* 0x000fe2000fffe0ff */
[----:B------:R-:W-:Y:S01]  /*0a70*/  IABS R12, R97 ;  /* 0x00000061000c7213 */ /* 0x000fe20000000000 */
[----:B------:R-:W-:Y:S01]  /*0a80*/  IMAD.IADD R0, R10, 0x1, R0 ;  /* 0x000000010a007824 */ /* 0x000fe200078e0200 */
[----:B------:R-:W-:Y:S01]  /*0a90*/  IABS R10, R96 ;  /* 0x00000060000a7213 */ /* 0x000fe20000000000 */
[----:B------:R-:W-:Y:S01]  /*0aa0*/  IMAD.HI.U32 R3, R7, R6, RZ ;  /* 0x0000000607037227 */ /* 0x000fe200078e00ff */
[----:B------:R-:W-:-:S02]  /*0ab0*/  IABS R120, R115 ;  /* 0x0000007300787213 */ /* 0x000fc40000000000 */
[C---:B------:R-:W-:Y:S01]  /*0ac0*/  LOP3.LUT R124, R94.reuse, 0x4, RZ, 0xfc, !PT ;  /* 0x000000045e7c7812 */ /* 0x040fe200078efcff */
[----:B------:R-:W-:Y:S01]  /*0ad0*/  IMAD.MOV R123, RZ, RZ, -R3 ;  /* 0x000000ffff7b7224 */ /* 0x000fe200078e0a03 */
[C---:B------:R-:W-:Y:S01]  /*0ae0*/  LOP3.LUT R122, R94.reuse, 0x14, RZ, 0xfc, !PT ;  /* 0x000000145e7a7812 */ /* 0x040fe200078efcff */
[C---:B------:R-:W-:Y:S01]  /*0af0*/  IMAD.HI.U32 R3, R7.reuse, R10, RZ ;  /* 0x0000000a07037227 */ /* 0x040fe200078e00ff */
[----:B------:R-:W-:Y:S02]  /*0b00*/  IABS R118, R124 ;  /* 0x0000007c00767213 */ /* 0x000fe40000000000 */
[----:B------:R-:W-:Y:S01]  /*0b10*/  IABS R110, R122 ;  /* 0x0000007a006e7213 */ /* 0x000fe20000000000 */
[----:B------:R-:W-:Y:S01]  /*0b20*/  IMAD.MOV R117, RZ, RZ, -R3 ;  /* 0x000000ffff757224 */ /* 0x000fe200078e0a03 */
[C---:B------:R-:W-:Y:S01]  /*0b30*/  LOP3.LUT R116, R94.reuse, 0x18, RZ, 0xfc, !PT ;  /* 0x000000185e747812 */ /* 0x040fe200078efcff */
[----:B------:R-:W-:Y:S01]  /*0b40*/  IMAD.HI.U32 R5, R7, R12, RZ ;  /* 0x0000000c07057227 */ /* 0x000fe200078e00ff */
[----:B------:R-:W-:-:S02]  /*0b50*/  LOP3.LUT R121, R94, 0x20, RZ, 0xfc, !PT ;  /* 0x000000205e797812 */ /* 0x000fc400078efcff */
[C---:B------:R-:W-:Y:S01]  /*0b60*/  LOP3.LUT R109, R94.reuse, 0x28, RZ, 0xfc, !PT ;  /* 0x000000285e6d7812 */ /* 0x040fe200078efcff */
[C---:B------:R-:W-:Y:S01]  /*0b70*/  IMAD.HI.U32 R3, R7.reuse, R120, RZ ;  /* 0x0000007807037227 */ /* 0x040fe200078e00ff */
[C---:B------:R-:W-:Y:S02]  /*0b80*/  LOP3.LUT R108, R94.reuse, 0x24, RZ, 0xfc, !PT ;  /* 0x000000245e6c7812 */ /* 0x040fe400078efcff */
[----:B------:R-:W-:Y:S01]  /*0b90*/  IABS R106, R109 ;  /* 0x0000006d006a7213 */ /* 0x000fe20000000000 */
[----:B------:R-:W-:Y:S01]  /*0ba0*/  IMAD.MOV R5, RZ, RZ, -R5 ;  /* 0x000000ffff057224 */ /* 0x000fe200078e0a05 */
[----:B------:R-:W-:Y:S01]  /*0bb0*/  IABS R14, R108 ;  /* 0x0000006c000e7213 */ /* 0x000fe20000000000 */
[----:B------:R-:W-:Y:S01]  /*0bc0*/  IMAD.MOV R3, RZ, RZ, -R3 ;  /* 0x000000ffff037224 */ /* 0x000fe200078e0a03 */
[C---:B------:R-:W-:Y:S01]  /*0bd0*/  LOP3.LUT R112, R94.reuse, 0x2c, RZ, 0xfc, !PT ;  /* 0x0000002c5e707812 */ /* 0x040fe200078efcff */
[----:B------:R-:W-:Y:S01]  /*0be0*/  IMAD.HI.U32 R4, R7, R118, RZ ;  /* 0x0000007607047227 */ /* 0x000fe200078e00ff */
[----:B------:R-:W-:-:S02]  /*0bf0*/  LOP3.LUT R126, R94, 0x34, RZ, 0xfc, !PT ;  /* 0x000000345e7e7812 */ /* 0x000fc400078efcff */
[----:B------:R-:W-:Y:S01]  /*0c00*/  LOP3.LUT R127, R94, 0x30, RZ, 0xfc, !PT ;  /* 0x000000305e7f7812 */ /* 0x000fe200078efcff */
[C---:B------:R-:W-:Y:S01]  /*0c10*/  IMAD R117, R95.reuse, R117, R10 ;  /* 0x000000755f757224 */ /* 0x040fe200078e020a */
[----:B------:R-:W-:Y:S01]  /*0c20*/  IABS R10, R116 ;  /* 0x00000074000a7213 */ /* 0x000fe20000000000 */
[C---:B------:R-:W-:Y:S01]  /*0c30*/  IMAD R119, R95.reuse, R5, R12 ;  /* 0x000000055f777224 */ /* 0x040fe200078e020c */
[----:B------:R-:W-:Y:S01]  /*0c40*/  IABS R12, R121 ;  /* 0x00000079000c7213 */ /* 0x000fe20000000000 */
[----:B------:R-:W-:Y:S01]  /*0c50*/  IMAD R120, R95, R3, R120 ;  /* 0x000000035f787224 */ /* 0x000fe200078e0278 */
[----:B------:R-:W-:Y:S01]  /*0c60*/  IABS R104, R126 ;  /* 0x0000007e00687213 */ /* 0x000fe20000000000 */
[----:B------:R-:W-:Y:S01]  /*0c70*/  IMAD.MOV R4, RZ, RZ, -R4 ;  /* 0x000000ffff047224 */ /* 0x000fe200078e0a04 */
[----:B------:R-:W-:Y:S01]  /*0c80*/  IABS R102, R127 ;  /* 0x0000007f00667213 */ /* 0x000fe20000000000 */
[----:B------:R-:W-:Y:S01]  /*0c90*/  IMAD.HI.U32 R3, R7, R110, RZ ;  /* 0x0000006e07037227 */ /* 0x000fe200078e00ff */
[----:B------:R-:W-:-:S02]  /*0ca0*/  ISETP.GT.U32.AND P1, PT, R95, R117, PT ;  /* 0x000000755f00720c */ /* 0x000fc40003f24070 */
[----:B------:R-:W-:Y:S01]  /*0cb0*/  LOP3.LUT R128, R94, 0x38, RZ, 0xfc, !PT ;  /* 0x000000385e807812 */ /* 0x000fe200078efcff */
[C---:B------:R-:W-:Y:S01]  /*0cc0*/  IMAD R123, R95.reuse, R123, R6 ;  /* 0x0000007b5f7b7224 */ /* 0x040fe200078e0206 */
[C---:B------:R-:W-:Y:S01]  /*0cd0*/  ISETP.GT.U32.AND P6, PT, R95.reuse, R119, PT ;  /* 0x000000775f00720c */ /* 0x040fe20003fc4070 */
[----:B------:R-:W-:Y:S02]  /*0ce0*/  IMAD R118, R95, R4, R118 ;  /* 0x000000045f767224 */ /* 0x000fe400078e0276 */
[----:B------:R-:W-:Y:S02]  /*0cf0*/  IMAD.MOV R6, RZ, RZ, -R3 ;  /* 0x000000ffff067224 */ /* 0x000fe400078e0a03 */
[----:B------:R-:W-:Y:S01]  /*0d00*/  IMAD.HI.U32 R4, R7, R10, RZ ;  /* 0x0000000a07047227 */ /* 0x000fe200078e00ff */
[----:B------:R-:W-:-:S03]  /*0d10*/  ISETP.GT.U32.AND P4, PT, R95, R118, PT ;  /* 0x000000765f00720c */ /* 0x000fc60003f84070 */
[----:B------:R-:W-:-:S04]  /*0d20*/  IMAD.HI.U32 R3, R7, R12, RZ ;  /* 0x0000000c07037227 */ /* 0x000fc800078e00ff */
[----:B------:R-:W-:Y:S02]  /*0d30*/  IMAD.MOV R4, RZ, RZ, -R4 ;  /* 0x000000ffff047224 */ /* 0x000fe400078e0a04 */
[----:B------:R-:W-:Y:S02]  /*0d40*/  IMAD.MOV R113, RZ, RZ, -R3 ;  /* 0x000000ffff717224 */ /* 0x000fe400078e0a03 */
[----:B------:R-:W-:-:S04]  /*0d50*/  IMAD.HI.U32 R3, R7, R106, RZ ;  /* 0x0000006a07037227 */ /* 0x000fc800078e00ff */
[----:B------:R-:W-:Y:S02]  /*0d60*/  VIADD R125, R15, UR13 ;  /* 0x0000000d0f7d7c36 */ /* 0x000fe40008000000 */
[----:B------:R-:W-:Y:S01]  /*0d70*/  IMAD R111, R95, R4, R10 ;  /* 0x000000045f6f7224 */ /* 0x000fe200078e020a */
[----:B------:R-:W-:Y:S01]  /*0d80*/  IABS R10, R112 ;  /* 0x00000070000a7213 */ /* 0x000fe20000000000 */
[----:B------:R-:W-:Y:S02]  /*0d90*/  IMAD.MOV R3, RZ, RZ, -R3 ;  /* 0x000000ffff037224 */ /* 0x000fe400078e0a03 */
[----:B------:R-:W-:Y:S02]  /*0da0*/  VIADD R129, R125, 0x1c ;  /* 0x0000001c7d817836 */ /* 0x000fe40000000000 */
[----:B------:R-:W-:-:S04]  /*0db0*/  IMAD.HI.U32 R5, R7, R14, RZ ;  /* 0x0000000e07057227 */ /* 0x000fc800078e00ff */
[C---:B------:R-:W-:Y:S01]  /*0dc0*/  IMAD R110, R95.reuse, R6, R110 ;  /* 0x000000065f6e7224 */ /* 0x040fe200078e026e */
[----:B------:R-:W-:Y:S01]  /*0dd0*/  IABS R6, R129 ;  /* 0x0000008100067213 */ /* 0x000fe20000000000 */
[C---:B------:R-:W-:Y:S02]  /*0de0*/  IMAD R113, R95.reuse, R113, R12 ;  /* 0x000000715f717224 */ /* 0x040fe400078e020c */
[----:B------:R-:W-:Y:S02]  /*0df0*/  IMAD R106, R95, R3, R106 ;  /* 0x000000035f6a7224 */ /* 0x000fe400078e026a */
[----:B------:R-:W-:Y:S02]  /*0e00*/  IMAD.MOV R5, RZ, RZ, -R5 ;  /* 0x000000ffff057224 */ /* 0x000fe400078e0a05 */
[----:B------:R-:W-:-:S04]  /*0e10*/  IMAD.HI.U32 R3, R7, R10, RZ ;  /* 0x0000000a07037227 */ /* 0x000fc800078e00ff */
[----:B------:R-:W-:Y:S02]  /*0e20*/  IMAD R12, R0, 0x200, R240 ;  /* 0x00000200000c7824 */ /* 0x000fe400078e02f0 */
[----:B------:R-:W-:Y:S02]  /*0e30*/  IMAD R105, R95, R5, R14 ;  /* 0x000000055f697224 */ /* 0x000fe400078e020e */
[----:B------:R-:W-:Y:S01]  /*0e40*/  IMAD.MOV R107, RZ, RZ, -R3 ;  /* 0x000000ffff6b7224 */ /* 0x000fe200078e0a03 */
[----:B------:R-:W-:Y:S01]  /*0e50*/  IABS R5, R12 ;  /* 0x0000000c00057213 */ /* 0x000fe20000000000 */
[----:B------:R-:W-:Y:S01]  /*0e60*/  VIADD R21, R12, 0x80 ;  /* 0x000000800c157836 */ /* 0x000fe20000000000 */
[----:B------:R0:W-:Y:S01]  /*0e70*/  STL [R1+0x1f0], R12 ;  /* 0x0001f00c01007387 */ /* 0x0001e20000100800 */
[----:B------:R-:W-:-:S03]  /*0e80*/  IMAD.HI.U32 R3, R7, R104, RZ ;  /* 0x0000006807037227 */ /* 0x000fc600078e00ff */
[----:B------:R-:W-:Y:S01]  /*0e90*/  IABS R9, R21 ;  /* 0x0000001500097213 */ /* 0x000fe20000000000 */
[C---:B------:R-:W-:Y:S01]  /*0ea0*/  IMAD.HI.U32 R0, R7.reuse, R6, RZ ;  /* 0x0000000607007227 */ /* 0x040fe200078e00ff */
[----:B------:R1:W-:Y:S03]  /*0eb0*/  STL [R1+0x284], R21 ;  /* 0x0002841501007387 */ /* 0x0003e60000100800 */
[----:B------:R-:W-:Y:S02]  /*0ec0*/  VIADD R20, R12, 0x100 ;  /* 0x000001000c147836 */ /* 0x000fe40000000000 */
[----:B------:R-:W-:-:S03]  /*0ed0*/  IMAD.HI.U32 R4, R7, R102, RZ ;  /* 0x0000006607047227 */ /* 0x000fc600078e00ff */
[----:B------:R-:W-:Y:S01]  /*0ee0*/  IABS R11, R20 ;  /* 0x00000014000b7213 */ /* 0x000fe20000000000 */
[----:B------:R-:W-:Y:S01]  /*0ef0*/  VIADD R19, R12, 0x180 ;  /* 0x000001800c137836 */ /* 0x000fe20000000000 */
[----:B------:R1:W-:Y:S01]  /*0f00*/  STL [R1+0x27c], R20 ;  /* 0x00027c1401007387 */ /* 0x0003e20000100800 */
[----:B------:R-:W-:Y:S02]  /*0f10*/  IMAD.MOV R3, RZ, RZ, -R3 ;  /* 0x000000ffff037224 */ /* 0x000fe400078e0a03 */
[----:B------:R-:W-:Y:S01]  /*0f20*/  IMAD.MOV R103, RZ, RZ, -R0 ;  /* 0x000000ffff677224 */ /* 0x000fe200078e0a00 */
[----:B------:R-:W-:Y:S01]  /*0f30*/  IABS R13, R19 ;  /* 0x00000013000d7213 */ /* 0x000fe20000000000 */
[----:B------:R-:W-:Y:S01]  /*0f40*/  IMAD.MOV R4, RZ, RZ, -R4 ;  /* 0x000000ffff047224 */ /* 0x000fe200078e0a04 */
[----:B------:R1:W-:Y:S01]  /*0f50*/  STL [R1+0x280], R19 ;  /* 0x0002801301007387 */ /* 0x0003e20000100800 */
[----:B------:R-:W-:-:S04]  /*0f60*/  IMAD.HI.U32 R0, R2, R5, RZ ;  /* 0x0000000502007227 */ /* 0x000fc800078e00ff */
[C---:B------:R-:W-:Y:S02]  /*0f70*/  IMAD R104, R95.reuse, R3, R104 ;  /* 0x000000035f687224 */ /* 0x040fe400078e0268 */
[----:B------:R-:W-:Y:S02]  /*0f80*/  IMAD R102, R95, R4, R102 ;  /* 0x000000045f667224 */ /* 0x000fe400078e0266 */
[----:B------:R-:W-:Y:S02]  /*0f90*/  IMAD.MOV R0, RZ, RZ, -R0 ;  /* 0x000000ffff007224 */ /* 0x000fe400078e0a00 */
[----:B------:R-:W-:-:S04]  /*0fa0*/  IMAD.HI.U32 R3, R2, R9, RZ ;  /* 0x0000000902037227 */ /* 0x000fc800078e00ff */
[----:B------:R-:W-:-:S04]  /*0fb0*/  IMAD.HI.U32 R4, R2, R11, RZ ;  /* 0x0000000b02047227 */ /* 0x000fc800078e00ff */
[----:B------:R-:W-:-:S04]  /*0fc0*/  IMAD.HI.U32 R2, R2, R13, RZ ;  /* 0x0000000d02027227 */ /* 0x000fc800078e00ff */
[C---:B------:R-:W-:Y:S02]  /*0fd0*/  IMAD R0, R8.reuse, R0, R5 ;  /* 0x0000000008007224 */ /* 0x040fe400078e0205 */
[----:B------:R-:W-:Y:S02]  /*0fe0*/  IMAD.MOV R3, RZ, RZ, -R3 ;  /* 0x000000ffff037224 */ /* 0x000fe400078e0a03 */
[----:B------:R-:W-:Y:S01]  /*0ff0*/  IMAD R103, R95, R103, R6 ;  /* 0x000000675f677224 */ /* 0x000fe200078e0206 */
[C---:B------:R-:W-:Y:S01]  /*1000*/  ISETP.GT.U32.AND P3, PT, R8.reuse, R0, PT ;  /* 0x000000000800720c */ /* 0x040fe20003f64070 */
[----:B------:R-:W-:Y:S02]  /*1010*/  IMAD.MOV R6, RZ, RZ, -R2 ;  /* 0x000000ffff067224 */ /* 0x000fe400078e0a02 */
[C---:B------:R-:W-:Y:S02]  /*1020*/  IMAD R3, R8.reuse, R3, R9 ;  /* 0x0000000308037224 */ /* 0x040fe400078e0209 */
[----:B------:R-:W-:-:S02]  /*1030*/  IMAD R6, R8, R6, R13 ;  /* 0x0000000608067224 */ /* 0x000fc400078e020d */
[----:B------:R-:W-:Y:S01]  /*1040*/  IMAD.MOV R4, RZ, RZ, -R4 ;  /* 0x000000ffff047224 */ /* 0x000fe200078e0a04 */
[----:B------:R-:W-:Y:S01]  /*1050*/  ISETP.GT.U32.AND P0, PT, R8, R3, PT ;  /* 0x000000030800720c */ /* 0x000fe20003f04070 */
[----:B------:R-:W-:Y:S01]  /*1060*/  @!P4 IMAD.IADD R118, R118, 0x1, -R95 ;  /* 0x000000017676c824 */ /* 0x000fe200078e0a5f */
[C---:B------:R-:W-:Y:S01]  /*1070*/  ISETP.GT.U32.AND P5, PT, R8.reuse, R6, PT ;  /* 0x000000060800720c */ /* 0x040fe20003fa4070 */
[----:B------:R-:W-:Y:S01]  /*1080*/  IMAD R5, R8, R4, R11 ;  /* 0x0000000408057224 */ /* 0x000fe200078e020b */
[C---:B------:R-:W-:Y:S01]  /*1090*/  ISETP.GT.U32.AND P4, PT, R95.reuse, R120, PT ;  /* 0x000000785f00720c */ /* 0x040fe20003f84070 */
[----:B------:R-:W-:Y:S01]  /*10a0*/  @!P3 IMAD.IADD R0, R0, 0x1, -R8 ;  /* 0x000000010000b824 */ /* 0x000fe200078e0a08 */
[----:B------:R-:W-:Y:S01]  /*10b0*/  ISETP.GT.U32.AND P3, PT, R95, R123, PT ;  /* 0x0000007b5f00720c */ /* 0x000fe20003f64070 */
[----:B------:R-:W-:Y:S01]  /*10c0*/  @!P1 IMAD.IADD R117, R117, 0x1, -R95 ;  /* 0x0000000175759824 */ /* 0x000fe200078e0a5f */
[----:B------:R-:W-:Y:S01]  /*10d0*/  ISETP.GT.U32.AND P2, PT, R8, R5, PT ;  /* 0x000000050800720c */ /* 0x000fe20003f44070 */
[----:B------:R-:W-:-:S02]  /*10e0*/  VIADD R125, R125, 0x3c ;  /* 0x0000003c7d7d7836 */ /* 0x000fc40000000000 */
[----:B------:R-:W-:Y:S01]  /*10f0*/  IMAD R107, R95, R107, R10 ;  /* 0x0000006b5f6b7224 */ /* 0x000fe200078e020a */
[----:B------:R-:W-:Y:S01]  /*1100*/  IABS R10, R128 ;  /* 0x00000080000a7213 */ /* 0x000fe20000000000 */
[--C-:B------:R-:W-:Y:S01]  /*1110*/  @!P0 IMAD.IADD R3, R3, 0x1, -R8.reuse ;  /* 0x0000000103038824 */ /* 0x100fe200078e0a08 */
[----:B------:R-:W-:Y:S01]  /*1120*/  ISETP.GT.U32.AND P0, PT, R8, R0, PT ;  /* 0x000000000800720c */ /* 0x000fe20003f04070 */
[----:B------:R-:W-:Y:S01]  /*1130*/  @!P5 IMAD.IADD R6, R6, 0x1, -R8 ;  /* 0x000000010606d824 */ /* 0x000fe200078e0a08 */
[----:B------:R-:W-:Y:S01]  /*1140*/  IABS R100, R125 ;  /* 0x0000007d00647213 */ /* 0x000fe20000000000 */
[----:B------:R-:W-:-:S03]  /*1150*/  IMAD.HI.U32 R2, R7, R10, RZ ;  /* 0x0000000a07027227 */ /* 0x000fc600078e00ff */
[C---:B------:R-:W-:Y:S01]  /*1160*/  ISETP.GT.U32.AND P1, PT, R8.reuse, R6, PT ;  /* 0x000000060800720c */ /* 0x040fe20003f24070 */
[----:B------:R-:W-:Y:S01]  /*1170*/  @!P2 IMAD.IADD R5, R5, 0x1, -R8 ;  /* 0x000000010505a824 */ /* 0x000fe200078e0a08 */
[C---:B------:R-:W-:Y:S01]  /*1180*/  ISETP.GT.U32.AND P2, PT, R8.reuse, R3, PT ;  /* 0x000000030800720c */ /* 0x040fe20003f44070 */
[----:B------:R-:W-:Y:S01]  /*1190*/  @!P3 IMAD.IADD R123, R123, 0x1, -R95 ;  /* 0x000000017b7bb824 */ /* 0x000fe200078e0a5f */
[----:B------:R-:W-:Y:S01]  /*11a0*/  ISETP.GT.U32.AND P3, PT, R95, R113, PT ;  /* 0x000000715f00720c */ /* 0x000fe20003f64070 */
[----:B------:R-:W-:Y:S01]  /*11b0*/  IMAD.HI.U32 R7, R7, R100, RZ ;  /* 0x0000006407077227 */ /* 0x000fe200078e00ff */
[----:B------:R-:W-:-:S03]  /*11c0*/  ISETP.GT.U32.AND P5, PT, R8, R5, PT ;  /* 0x000000050800720c */ /* 0x000fc60003fa4070 */
[--C-:B------:R-:W-:Y:S01]  /*11d0*/  @!P0 IMAD.IADD R0, R0, 0x1, -R8.reuse ;  /* 0x0000000100008824 */ /* 0x100fe200078e0a08 */
[C---:B------:R-:W-:Y:S01]  /*11e0*/  ISETP.GT.U32.AND P0, PT, R95.reuse, R105, PT ;  /* 0x000000695f00720c */ /* 0x040fe20003f04070 */
[----:B------:R-:W-:Y:S01]  /*11f0*/  @!P4 IMAD.IADD R120, R120, 0x1, -R95 ;  /* 0x000000017878c824 */ /* 0x000fe200078e0a5f */
[C---:B------:R-:W-:Y:S01]  /*1200*/  ISETP.GT.U32.AND P4, PT, R95.reuse, R111, PT ;  /* 0x0000006f5f00720c */ /* 0x040fe20003f84070 */
[--C-:B------:R-:W-:Y:S01]  /*1210*/  @!P1 IMAD.IADD R6, R6, 0x1, -R8.reuse ;  /* 0x0000000106069824 */ /* 0x100fe200078e0a08 */
[----:B------:R-:W-:Y:S01]  /*1220*/  ISETP.GT.U32.AND P1, PT, R95, R102, PT ;  /* 0x000000665f00720c */ /* 0x000fe20003f24070 */
[----:B------:R-:W-:Y:S02]  /*1230*/  IMAD.MOV R7, RZ, RZ, -R7 ;  /* 0x000000ffff077224 */ /* 0x000fe400078e0a07 */
[----:B------:R-:W-:Y:S01]  /*1240*/  @!P2 IMAD.IADD R3, R3, 0x1, -R8 ;  /* 0x000000010303a824 */ /* 0x000fe200078e0a08 */
[----:B------:R-:W-:Y:S01]  /*1250*/  ISETP.GT.U32.AND P2, PT, R95, R106, PT ;  /* 0x0000006a5f00720c */ /* 0x000fe20003f44070 */
[----:B------:R-:W-:Y:S01]  /*1260*/  @!P6 IMAD.IADD R119, R119, 0x1, -R95 ;  /* 0x000000017777e824 */ /* 0x000fe200078e0a5f */
[C---:B------:R-:W-:Y:S01]  /*1270*/  ISETP.GT.U32.AND P6, PT, R95.reuse, R110, PT ;  /* 0x0000006e5f00720c */ /* 0x040fe20003fc4070 */
[----:B------:R-:W-:-:S02]  /*1280*/  IMAD R100, R95, R7, R100 ;  /* 0x000000075f647224 */ /* 0x000fc400078e0264 */
[----:B------:R-:W-:Y:S02]  /*1290*/  IMAD.MOV R2, RZ, RZ, -R2 ;  /* 0x000000ffff027224 */ /* 0x000fe400078e0a02 */
[--C-:B------:R-:W-:Y:S01]  /*12a0*/  @!P0 IMAD.IADD R105, R105, 0x1, -R95.reuse ;  /* 0x0000000169698824 */ /* 0x100fe200078e0a5f */
[----:B------:R-:W-:Y:S01]  /*12b0*/  ISETP.GT.U32.AND P0, PT, R95, R103, PT ;  /* 0x000000675f00720c */ /* 0x000fe20003f04070 */
[--C-:B------:R-:W-:Y:S01]  /*12c0*/  @!P3 IMAD.IADD R113, R113, 0x1, -R95.reuse ;  /* 0x000000017171b824 */ /* 0x100fe200078e0a5f */
[C---:B------:R-:W-:Y:S01]  /*12d0*/  ISETP.GT.U32.AND P3, PT, R95.reuse, R100, PT ;  /* 0x000000645f00720c */ /* 0x040fe20003f64070 */
[----:B------:R-:W-:Y:S02]  /*12e0*/  IMAD R101, R95, R2, R10 ;  /* 0x000000025f657224 */ /* 0x000fe400078e020a */
[----:B------:R-:W-:Y:S01]  /*12f0*/  @!P4 IMAD.IADD R111, R111, 0x1, -R95 ;  /* 0x000000016f6fc824 */ /* 0x000fe200078e0a5f */
[----:B------:R-:W-:Y:S01]  /*1300*/  ISETP.GT.U32.AND P4, PT, R95, R104, PT ;  /* 0x000000685f00720c */ /* 0x000fe20003f84070 */
[----:B------:R-:W-:-:S02]  /*1310*/  VIADD R2, R237, 0xffffffff ;  /* 0xffffffffed027836 */ /* 0x000fc40000000000 */
[--C-:B------:R-:W-:Y:S01]  /*1320*/  @!P1 IMAD.IADD R102, R102, 0x1, -R95.reuse ;  /* 0x0000000166669824 */ /* 0x100fe200078e0a5f */
[C---:B------:R-:W-:Y:S01]  /*1330*/  ISETP.GT.U32.AND P1, PT, R95.reuse, R123, PT ;  /* 0x0000007b5f00720c */ /* 0x040fe20003f24070 */
[--C-:B------:R-:W-:Y:S01]  /*1340*/  @!P2 IMAD.IADD R106, R106, 0x1, -R95.reuse ;  /* 0x000000016a6aa824 */ /* 0x100fe200078e0a5f */
[----:B------:R-:W-:Y:S01]  /*1350*/  ISETP.GT.U32.AND P2, PT, R95, R101, PT ;  /* 0x000000655f00720c */ /* 0x000fe20003f44070 */
[--C-:B------:R-:W-:Y:S01]  /*1360*/  @!P6 IMAD.IADD R110, R110, 0x1, -R95.reuse ;  /* 0x000000016e6ee824 */ /* 0x100fe200078e0a5f */
[----:B------:R-:W-:Y:S01]  /*1370*/  ISETP.GE.U32.AND P6, PT, R2, 0x7fffffe0, PT ;  /* 0x7fffffe00200780c */ /* 0x000fe20003fc6070 */
[C---:B------:R-:W-:Y:S02]  /*1380*/  VIADD R4, R237.reuse, 0xffffffec ;  /* 0xffffffeced047836 */ /* 0x040fe40000000000 */
[----:B------:R-:W-:Y:S02]  /*1390*/  VIADD R2, R237, 0xfffffff7 ;  /* 0xfffffff7ed027836 */ /* 0x000fe40000000000 */
[----:B------:R-:W-:Y:S01]  /*13a0*/  @!P5 IMAD.IADD R5, R5, 0x1, -R8 ;  /* 0x000000010505d824 */ /* 0x000fe200078e0a08 */
[----:B------:R-:W-:Y:S01]  /*13b0*/  ISETP.GT.U32.AND P5, PT, R95, R107, PT ;  /* 0x0000006b5f00720c */ /* 0x000fe20003fa4070 */
[--C-:B------:R-:W-:Y:S01]  /*13c0*/  @!P0 IMAD.IADD R103, R103, 0x1, -R95.reuse ;  /* 0x0000000167678824 */ /* 0x100fe200078e0a5f */
[----:B------:R-:W-:Y:S01]  /*13d0*/  ISETP.GE.U32.AND P0, PT, R4, 0x7fffffcd, PT ;  /* 0x7fffffcd0400780c */ /* 0x000fe20003f06070 */
[--C-:B------:R-:W-:Y:S01]  /*13e0*/  @!P3 IMAD.IADD R100, R100, 0x1, -R95.reuse ;  /* 0x000000016464b824 */ /* 0x100fe200078e0a5f */
[----:B------:R-:W-:Y:S01]  /*13f0*/  ISETP.GE.U32.AND P3, PT, R2, 0x7fffffd8, PT ;  /* 0x7fffffd80200780c */ /* 0x000fe20003f66070 */
[C---:B------:R-:W-:Y:S01]  /*1400*/  VIADD R4, R237.reuse, 0xffffffee ;  /* 0xffffffeeed047836 */ /* 0x040fe20000000000 */
[----:B------:R-:W-:Y:S01]  /*1410*/  SEL R8, RZ, 0x1, P0 ;  /* 0x00000001ff087807 */ /* 0x000fe20000000000 */
[----:B------:R-:W-:Y:S01]  /*1420*/  @!P4 IMAD.IADD R104, R104, 0x1, -R95 ;  /* 0x000000016868c824 */ /* 0x000fe200078e0a5f */
[----:B------:R-:W-:Y:S01]  /*1430*/  ISETP.GE.AND P4, PT, R12, RZ, PT ;  /* 0x000000ff0c00720c */ /* 0x000fe20003f86270 */
[----:B------:R-:W-:-:S02]  /*1440*/  VIADD R2, R237, 0xffffffed ;  /* 0xffffffeded027836 */ /* 0x000fc40000000000 */
[--C-:B------:R-:W-:Y:S01]  /*1450*/  @!P1 IMAD.IADD R123, R123, 0x1, -R95.reuse ;  /* 0x000000017b7b9824 */ /* 0x100fe200078e0a5f */
[----:B------:R-:W-:Y:S01]  /*1460*/  ISETP.GE.U32.AND P1, PT, R4, 0x7fffffcf, PT ;  /* 0x7fffffcf0400780c */ /* 0x000fe20003f26070 */
[--C-:B------:R-:W-:Y:S01]  /*1470*/  @!P2 IMAD.IADD R101, R101, 0x1, -R95.reuse ;  /* 0x000000016565a824 */ /* 0x100fe200078e0a5f */
[----:B------:R-:W-:Y:S01]  /*1480*/  ISETP.GE.U32.AND P2, PT, R2, 0x7fffffce, PT ;  /* 0x7fffffce0200780c */ /* 0x000fe20003f46070 */
[C---:B------:R-:W-:Y:S02]  /*1490*/  VIADD R4, R237.reuse, 0xffffffe8 ;  /* 0xffffffe8ed047836 */ /* 0x040fe40000000000 */
[----:B------:R-:W-:Y:S01]  /*14a0*/  IMAD.MOV.U32 R2, RZ, RZ, R0 ;  /* 0x000000ffff027224 */ /* 0x000fe200078e0000 */
[----:B------:R-:W-:Y:S01]  /*14b0*/  SEL R9, RZ, 0x1fffe, P2 ;  /* 0x0001fffeff097807 */ /* 0x000fe20001000000 */
[----:B------:R-:W-:Y:S02]  /*14c0*/  VIADD R0, R237, 0xffffffe9 ;  /* 0xffffffe9ed007836 */ /* 0x000fe40000000000 */
[----:B------:R-:W-:Y:S01]  /*14d0*/  @!P5 IMAD.IADD R107, R107, 0x1, -R95 ;  /* 0x000000016b6bd824 */ /* 0x000fe200078e0a5f */
[----:B------:R-:W-:Y:S01]  /*14e0*/  ISETP.GE.U32.AND P5, PT, R4, 0x7fffffc9, PT ;  /* 0x7fffffc90400780c */ /* 0x000fe20003fa6070 */
[C---:B------:R-:W-:Y:S01]  /*14f0*/  VIADD R7, R237.reuse, 0xffffffef ;  /* 0xffffffefed077836 */ /* 0x040fe20000000000 */
[----:B------:R-:W-:Y:S01]  /*1500*/  ISETP.GE.U32.AND P0, PT, R0, 0x7fffffca, PT ;  /* 0x7fffffca0000780c */ /* 0x000fe20003f06070 */
[C---:B------:R-:W-:Y:S01]  /*1510*/  VIADD R4, R237.reuse, 0xffffffea ;  /* 0xffffffeaed047836 */ /* 0x040fe20000000000 */
[----:B0-----:R-:W-:Y:S01]  /*1520*/  SEL R12, RZ, 0x1, P5 ;  /* 0x00000001ff0c7807 */ /* 0x001fe20002800000 */
[----:B------:R-:W-:Y:S01]  /*1530*/  VIADD R0, R237, 0xffffffeb ;  /* 0xffffffebed007836 */ /* 0x000fe20000000000 */
[----:B------:R-:W-:Y:S01]  /*1540*/  SEL R13, RZ, 0x1fffe, P0 ;  /* 0x0001fffeff0d7807 */ /* 0x000fe20000000000 */
[----:B------:R-:W-:Y:S01]  /*1550*/  @!P4 IMAD.MOV R2, RZ, RZ, -R2 ;  /* 0x000000ffff02c224 */ /* 0x000fe200078e0a02 */
[----:B------:R-:W-:Y:S01]  /*1560*/  ISETP.GE.U32.AND P4, PT, R7, 0x7fffffd0, PT ;  /* 0x7fffffd00700780c */ /* 0x000fe20003f86070 */
[C---:B------:R-:W-:Y:S01]  /*1570*/  VIADD R10, R237.reuse, 0xffffffe4 ;  /* 0xffffffe4ed0a7836 */ /* 0x040fe20000000000 */
[----:B------:R-:W-:Y:S01]  /*1580*/  ISETP.GE.U32.AND P2, PT, R4, 0x7fffffcb, PT ;  /* 0x7fffffcb0400780c */ /* 0x000fe20003f46070 */
[C---:B------:R-:W-:Y:S01]  /*1590*/  VIADD R11, R237.reuse, 0xffffffe7 ;  /* 0xffffffe7ed0b7836 */ /* 0x040fe20000000000 */
[----:B------:R-:W-:Y:S01]  /*15a0*/  SEL R4, RZ, 0x4, P1 ;  /* 0x00000004ff047807 */ /* 0x000fe20000800000 */
[C---:B------:R-:W-:Y:S01]  /*15b0*/  VIADD R14, R237.reuse, 0xffffffe3 ;  /* 0xffffffe3ed0e7836 */ /* 0x040fe20000000000 */
[----:B------:R-:W-:Y:S01]  /*15c0*/  ISETP.GE.U32.AND P1, PT, R0, 0x7fffffcc, PT ;  /* 0x7fffffcc0000780c */ /* 0x000fe20003f26070 */
[C---:B------:R-:W-:Y:S01]  /*15d0*/  VIADD R0, R237.reuse, 0xffffffe5 ;  /* 0xffffffe5ed007836 */ /* 0x040fe20000000000 */
[----:B------:R-:W-:Y:S01]  /*15e0*/  SEL R7, RZ, 0x7fff8, P4 ;  /* 0x0007fff8ff077807 */ /* 0x000fe20002000000 */
[----:B------:R-:W-:Y:S01]  /*15f0*/  IMAD.IADD R8, R8, 0x1, R9 ;  /* 0x0000000108087824 */ /* 0x000fe200078e0209 */
[----:B------:R-:W-:Y:S01]  /*1600*/  ISETP.GE.U32.AND P4, PT, R10, 0x7fffffc5, PT ;  /* 0x7fffffc50a00780c */ /* 0x000fe20003f86070 */
[C---:B------:R-:W-:Y:S01]  /*1610*/  VIADD R10, R237.reuse, 0xffffffe6 ;  /* 0xffffffe6ed0a7836 */ /* 0x040fe20000000000 */
[----:B------:R-:W-:Y:S01]  /*1620*/  ISETP.GE.U32.AND P5, PT, R0, 0x7fffffc6, PT ;  /* 0x7fffffc60000780c */ /* 0x000fe20003fa6070 */
[----:B------:R-:W-:Y:S01]  /*1630*/  VIADD R0, R237, 0xffffffe1 ;  /* 0xffffffe1ed007836 */ /* 0x000fe20000000000 */
[----:B------:R-:W-:Y:S01]  /*1640*/  SEL R15, RZ, 0x1, P4 ;  /* 0x00000001ff0f7807 */ /* 0x000fe20002000000 */
[----:B------:R-:W-:Y:S01]  /*1650*/  IMAD.IADD R12, R12, 0x1, R13 ;  /* 0x000000010c0c7824 */ /* 0x000fe200078e020d */
[----:B------:R-:W-:-:S02]  /*1660*/  ISETP.GE.U32.AND P0, PT, R10, 0x7fffffc7, PT ;  /* 0x7fffffc70a00780c */ /* 0x000fc40003f06070 */
[----:B------:R-:W-:Y:S02]  /*1670*/  SEL R10, RZ, 0x4, P2 ;  /* 0x00000004ff0a7807 */ /* 0x000fe40001000000 */
[----:B------:R-:W-:Y:S02]  /*1680*/  ISETP.GE.U32.AND P2, PT, R11, 0x7fffffc8, PT ;  /* 0x7fffffc80b00780c */ /* 0x000fe40003f46070 */
[----:B------:R-:W-:Y:S02]  /*1690*/  SEL R11, RZ, 0x7fff8, P1 ;  /* 0x0007fff8ff0b7807 */ /* 0x000fe40000800000 */
[----:B------:R-:W-:Y:S01]  /*16a0*/  ISETP.GE.U32.AND P1, PT, R0, 0x7fffffc2, PT ;  /* 0x7fffffc20000780c */ /* 0x000fe20003f26070 */
[----:B------:R-:W-:Y:S01]  /*16b0*/  VIADD R0, R237, 0xffffffe0 ;  /* 0xffffffe0ed007836 */ /* 0x000fe20000000000 */
[----:B------:R-:W-:Y:S02]  /*16c0*/  ISETP.GE.U32.AND P4, PT, R16, 0x7fffffc3, PT ;  /* 0x7fffffc31000780c */ /* 0x000fe40003f86070 */
[----:B------:R-:W-:-:S02]  /*16d0*/  SEL R16, RZ, 0x1fffe, P5 ;  /* 0x0001fffeff107807 */ /* 0x000fc40002800000 */
[----:B------:R-:W-:Y:S02]  /*16e0*/  ISETP.GE.U32.AND P5, PT, R14, 0x7fffffc4, PT ;  /* 0x7fffffc40e00780c */ /* 0x000fe40003fa6070 */
[----:B------:R-:W-:Y:S01]  /*16f0*/  SEL R14, RZ, 0x4, P0 ;  /* 0x00000004ff0e7807 */ /* 0x000fe20000000000 */
[----:B------:R-:W-:Y:S01]  /*1700*/  IMAD.IADD R15, R15, 0x1, R16 ;  /* 0x000000010f0f7824 */ /* 0x000fe200078e0210 */
[----:B------:R-:W-:Y:S02]  /*1710*/  ISETP.GE.U32.AND P0, PT, R0, 0x7fffffc1, PT ;  /* 0x7fffffc10000780c */ /* 0x000fe40003f06070 */
[----:B------:R-:W-:Y:S02]  /*1720*/  SEL R18, RZ, 0x1fffe, P1 ;  /* 0x0001fffeff127807 */ /* 0x000fe40000800000 */
[----:B------:R-:W-:Y:S02]  /*1730*/  SEL R9, RZ, 0x1, P0 ;  /* 0x00000001ff097807 */ /* 0x000fe40000000000 */
[----:B------:R-:W-:-:S02]  /*1740*/  LOP3.LUT R8, R8, 0x3, RZ, 0xc0, !PT ;  /* 0x0000000308087812 */ /* 0x000fc400078ec0ff */
[----:B------:R-:W-:Y:S01]  /*1750*/  LOP3.LUT R12, R12, 0x3, RZ, 0xc0, !PT ;  /* 0x000000030c0c7812 */ /* 0x000fe200078ec0ff */
[----:B------:R-:W-:Y:S01]  /*1760*/  IMAD.IADD R18, R9, 0x1, R18 ;  /* 0x0000000109127824 */ /* 0x000fe200078e0212 */
[----:B------:R-:W-:Y:S02]  /*1770*/  SEL R9, RZ, 0x7fff8, P2 ;  /* 0x0007fff8ff097807 */ /* 0x000fe40001000000 */
[----:B------:R-:W-:Y:S02]  /*1780*/  ISETP.GE.AND P2, PT, R21, RZ, PT ;  /* 0x000000ff1500720c */ /* 0x000fe40003f46270 */
[----:B------:R-:W-:Y:S01]  /*1790*/  IADD3 R7, PT, PT, R8, R7, R4 ;  /* 0x0000000708077210 */ /* 0x000fe20007ffe004 */
[----:B------:R-:W-:Y:S01]  /*17a0*/  IMAD.MOV.U32 R4, RZ, RZ, R3 ;  /* 0x000000ffff047224 */ /* 0x000fe200078e0003 */
[----:B------:R-:W-:Y:S02]  /*17b0*/  SEL R8, RZ, 0x4, P4 ;  /* 0x00000004ff087807 */ /* 0x000fe40002000000 */
[----:B------:R-:W-:-:S02]  /*17c0*/  ISETP.GE.AND P4, PT, R20, RZ, PT ;  /* 0x000000ff1400720c */ /* 0x000fc40003f86270 */
[----:B------:R-:W-:Y:S02]  /*17d0*/  IADD3 R10, PT, PT, R12, R11, R10 ;  /* 0x0000000b0c0a7210 */ /* 0x000fe40007ffe00a */
[----:B------:R-:W-:Y:S02]  /*17e0*/  SEL R11, RZ, 0x7fff8, P5 ;  /* 0x0007fff8ff0b7807 */ /* 0x000fe40002800000 */
[----:B------:R-:W-:Y:S01]  /*17f0*/  LOP3.LUT R18, R18, 0x3, RZ, 0xc0, !PT ;  /* 0x0000000312127812 */ /* 0x000fe200078ec0ff */
[----:B------:R-:W-:Y:S01]  /*1800*/  @!P2 IMAD.MOV R4, RZ, RZ, -R4 ;  /* 0x000000ffff04a224 */ /* 0x000fe200078e0a04 */
[----:B------:R-:W-:Y:S02]  /*1810*/  ISETP.GE.AND P2, PT, R19, RZ, PT ;  /* 0x000000ff1300720c */ /* 0x000fe40003f46270 */
[----:B------:R-:W-:Y:S01]  /*1820*/  IADD3 R8, PT, PT, R18, R11, R8 ;  /* 0x0000000b12087210 */ /* 0x000fe20007ffe008 */
[----:B------:R-:W-:Y:S01]  /*1830*/  IMAD.SHL.U32 R11, R10, 0x100, RZ ;  /* 0x000001000a0b7824 */ /* 0x000fe200078e00ff */
[----:B------:R-:W-:Y:S01]  /*1840*/  LOP3.LUT R15, R15, 0x3, RZ, 0xc0, !PT ;  /* 0x000000030f0f7812 */ /* 0x000fe200078ec0ff */
[----:B------:R-:W-:Y:S01]  /*1850*/  @!P4 IMAD.MOV R5, RZ, RZ, -R5 ;  /* 0x000000ffff05c224 */ /* 0x000fe200078e0a05 */
[----:B------:R-:W-:-:S02]  /*1860*/  LOP3.LUT R10, R8, 0xf, RZ, 0xc0, !PT ;  /* 0x0000000f080a7812 */ /* 0x000fc400078ec0ff */
[----:B------:R-:W-:Y:S02]  /*1870*/  IADD3 R9, PT, PT, R15, R9, R14 ;  /* 0x000000090f097210 */ /* 0x000fe40007ffe00e */
[----:B------:R-:W-:Y:S02]  /*1880*/  ISETP.NE.AND P5, PT, R98, RZ, PT ;  /* 0x000000ff6200720c */ /* 0x000fe40003fa5270 */
[----:B------:R-:W-:Y:S01]  /*1890*/  LOP3.LUT R3, RZ, R98, RZ, 0x33, !PT ;  /* 0x00000062ff037212 */ /* 0x000fe200078e33ff */
[----:B------:R-:W-:Y:S01]  /*18a0*/  @!P2 IMAD.MOV R6, RZ, RZ, -R6 ;  /* 0x000000ffff06a224 */ /* 0x000fe200078e0a06 */
[----:B------:R-:W-:Y:S01]  /*18b0*/  LOP3.LUT R8, R11, 0xf00, RZ, 0xe2, !PT ;  /* 0x00000f000b087812 */ /* 0x000fe200078ee2ff */
[----:B------:R-:W-:Y:S01]  /*18c0*/  IMAD R9, R9, 0x10, R10 ;  /* 0x0000001009097824 */ /* 0x000fe200078e020a */
[C---:B------:R-:W-:Y:S02]  /*18d0*/  SEL R11, R3.reuse, R2, !P5 ;  /* 0x00000002030b7207 */ /* 0x040fe40006800000 */
[----:B------:R-:W-:Y:S01]  /*18e0*/  SEL R4, R3, R4, !P5 ;  /* 0x0000000403047207 */ /* 0x000fe20006800000 */
[----:B------:R-:W-:Y:S01]  /*18f0*/  IMAD R7, R7, 0x1000, R8 ;  /* 0x0000100007077824 */ /* 0x000fe200078e0208 */
[----:B------:R-:W-:-:S02]  /*1900*/  SEL R12, R3, R5, !P5 ;  /* 0x00000005030c7207 */ /* 0x000fc40006800000 */
[----:B------:R-:W-:Y:S01]  /*1910*/  SEL R13, R3, R6, !P5 ;  /* 0x00000006030d7207 */ /* 0x000fe20006800000 */
[----:B------:R-:W-:Y:S01]  /*1920*/  VIADD R3, R237, 0xfffffff6 ;  /* 0xfffffff6ed037836 */ /* 0x000fe20000000000 */
[----:B------:R-:W-:Y:S02]  /*1930*/  ISETP.GE.U32.AND P1, PT, R17, 0x7fffffdf, PT ;  /* 0x7fffffdf1100780c */ /* 0x000fe40003f26070 */
[----:B------:R-:W-:Y:S02]  /*1940*/  ISETP.NE.U32.AND P4, PT, R240, RZ, PT ;  /* 0x000000fff000720c */ /* 0x000fe40003f85070 */
[----:B------:R-:W-:Y:S01]  /*1950*/  ISETP.GT.U32.AND P2, PT, R95, R118, PT ;  /* 0x000000765f00720c */ /* 0x000fe20003f44070 */
[----:B-1--4-:R-:W-:-:S12]  /*1960*/  BRA.U UP0, `(.L_x_5) ;  /* 0x0000000100187547 */ /* 0x012fd8000b800000 */
[----:B------:R-:W-:Y:S01]  /*1970*/  ELECT P5, URZ, PT ;  /* 0x0000000000ff782f */ /* 0x000fe200038a0000 */
[----:B------:R-:W-:Y:S01]  /*1980*/  IMAD.MOV.U32 R2, RZ, RZ, 0x1 ;  /* 0x00000001ff027424 */ /* 0x000fe200078e00ff */
[----:B------:R-:W-:Y:S01]  /*1990*/  UMOV UR4, 0x40 ;  /* 0x0000004000047882 */ /* 0x000fe20000000000 */
[----:B------:R-:W-:Y:S01]  /*19a0*/  UVIRTCOUNT.DEALLOC.SMPOOL 0x80 ;  /* 0x000000800000784c */ /* 0x000fe20000000000 */
[----:B------:R-:W-:-:S09]  /*19b0*/  ULEA UR4, UR5, UR4, 0x18 ;  /* 0x0000000405047291 */ /* 0x000fd2000f8ec0ff */
[----:B------:R0:W-:Y:S03]  /*19c0*/  @P5 STS.U8 [UR4], R2 ;  /* 0x00000002ff005988 */ /* 0x0001e60008000004 */
.L_x_5:
[----:B------:R-:W-:Y:S01]  /*19d0*/  STTM.x64 tmem[UR10], RZ ;  /* 0x000000ff000079ed */ /* 0x000fe2000834000a */
[----:B------:R-:W-:Y:S01]  /*19e0*/  STTM.x64 tmem[UR10+0x40], RZ ;  /* 0x000040ff000079ed */ /* 0x000fe2000834000a */
[----:B------:R-:W-:Y:S01]  /*19f0*/  STTM.x64 tmem[UR10+0x80], RZ ;  /* 0x000080ff000079ed */ /* 0x000fe2000834000a */
[----:B------:R-:W-:Y:S01]  /*1a00*/  STTM.x64 tmem[UR10+0xc0], RZ ;  /* 0x0000c0ff000079ed */ /* 0x000fe2000834000a */
[----:B------:R-:W1:Y:S02]  /*1a10*/  FENCE.VIEW.ASYNC.T ;  /* 0x00000000000073c6 */ /* 0x000e640000000200 */
[----:B-1----:R-:W-:Y:S01]  /*1a20*/  VOTEU.ALL UP1, P4 ;  /* 0x0000000000ff7886 */ /* 0x002fe20002020000 */
[----:B------:R-:W-:Y:S01]  /*1a30*/  @!P2 IMAD.IADD R118, R118, 0x1, -R95 ;  /* 0x000000017676a824 */ /* 0x000fe200078e0a5f */
[----:B0-----:R-:W-:Y:S01]  /*1a40*/  LOP3.LUT R2, R9, 0xff, RZ, 0xc0, !PT ;  /* 0x000000ff09027812 */ /* 0x001fe200078ec0ff */
[----:B------:R-:W-:Y:S01]  /*1a50*/  VOTEU.ALL UP2, P4 ;  /* 0x0000000000ff7886 */ /* 0x000fe20002040000 */
[----:B------:R-:W-:Y:S01]  /*1a60*/  ISETP.GE.U32.AND P2, PT, R3, 0x7fffffd7, PT ;  /* 0x7fffffd70300780c */ /* 0x000fe20003f46070 */
[----:B------:R-:W-:Y:S01]  /*1a70*/  IMAD R3, R11, UR14, RZ ;  /* 0x0000000e0b037c24 */ /* 0x000fe2000f8e02ff */
[----:B------:R-:W-:-:S04]  /*1a80*/  @!UP1 UIADD3 UR4, UPT, UPT, -UR12, 0x100000, URZ ;  /* 0x001000000c049890 */ /* 0x000fc8000fffe1ff */
[----:B------:R-:W-:Y:S02]  /*1a90*/  @!UP1 USHF.L.U32 UR5, UR4, 0xb, URZ ;  /* 0x0000000b04059899 */ /* 0x000fe400080006ff */
[----:B------:R-:W-:Y:S01]  /*1aa0*/  @!UP1 USHF.L.U32 UR4, UR4, 0x1, URZ ;  /* 0x0000000104049899 */ /* 0x000fe200080006ff */
[----:B------:R-:W-:Y:S01]  /*1ab0*/  BAR.SYNC.DEFER_BLOCKING 0x0 ;  /* 0x0000000000007b1d */ /* 0x000fe20000010000 */
[----:B------:R-:W-:Y:S01]  /*1ac0*/  IMAD.IADD R114, R7, 0x1, R2 ;  /* 0x0000000107727824 */ /* 0x000fe200078e0202 */
[----:B------:R-:W-:Y:S01]  /*1ad0*/  PRMT R133, RZ, 0x7610, R133 ;  /* 0x00007610ff857816 */ /* 0x000fe20000000085 */
[----:B------:R-:W-:Y:S01]  /*1ae0*/  IMAD R5, R4, UR14, RZ ;  /* 0x0000000e04057c24 */ /* 0x000fe2000f8e02ff */
[C---:B------:R-:W-:Y:S01]  /*1af0*/  IADD3 R2, P5, PT, R3.reuse, UR16, RZ ;  /* 0x0000001003027c10 */ /* 0x040fe2000ffbe0ff */
[----:B------:R-:W-:Y:S01]  /*1b00*/  IMAD R7, R12, UR14, RZ ;  /* 0x0000000e0c077c24 */ /* 0x000fe2000f8e02ff */
[----:B------:R-:W0:Y:S02]  /*1b10*/  LDCU.64 UR6, c[0x0][0x3a8] ;  /* 0x00007500ff0677ac */ /* 0x000e240008000a00 */
[----:B------:R-:W-:-:S02]  /*1b20*/  LEA.HI.X.SX32 R3, R3, UR17, 0x1, P5 ;  /* 0x0000001103037c11 */ /* 0x000fc4000a8f0eff */
[----:B------:R-:W-:Y:S01]  /*1b30*/  IADD3 R4, P5, PT, R5, UR16, RZ ;  /* 0x0000001005047c10 */ /* 0x000fe2000ffbe0ff */
[----:B------:R-:W-:-:S03]  /*1b40*/  IMAD R9, R13, UR14, RZ ;  /* 0x0000000e0d097c24 */ /* 0x000fc6000f8e02ff */
[----:B------:R-:W-:Y:S01]  /*1b50*/  LEA.HI.X.SX32 R5, R5, UR17, 0x1, P5 ;  /* 0x0000001105057c11 */ /* 0x000fe2000a8f0eff */
[----:B------:R-:W1:Y:S02]  /*1b60*/  FENCE.VIEW.ASYNC.S ;  /* 0x00000000000073c6 */ /* 0x000e640000000000 */
[----:B-1----:R0:W1:Y:S02]  /*1b70*/  @!UP2 SYNCS.EXCH.64 URZ, [UR11], UR4 ;  /* 0x000000040bffa5b2 */ /* 0x0020640008000100 */
[----:B-1----:R-:W-:Y:S01]  /*1b80*/  BAR.SYNC.DEFER_BLOCKING 0x0 ;  /* 0x0000000000007b1d */ /* 0x002fe20000010000 */
[----:B------:R-:W-:-:S04]  /*1b90*/  IADD3 R6, P5, PT, R7, UR16, RZ ;  /* 0x0000001007067c10 */ /* 0x000fc8000ffbe0ff */
[----:B------:R-:W-:Y:S02]  /*1ba0*/  LEA.HI.X.SX32 R7, R7, UR17, 0x1, P5 ;  /* 0x0000001107077c11 */ /* 0x000fe4000a8f0eff */
[C---:B------:R-:W-:Y:S02]  /*1bb0*/  IADD3 R8, P5, PT, R9.reuse, UR16, RZ ;  /* 0x0000001009087c10 */ /* 0x040fe4000ffbe0ff */
[----:B------:R-:W-:Y:S01]  /*1bc0*/  PRMT R131, RZ, 0x7610, R131 ;  /* 0x00007610ff837816 */ /* 0x000fe20000000083 */
[----:B0-----:R-:W-:Y:S01]  /*1bd0*/  USHF.L.U32 UR4, UR6, 0x3, URZ ;  /* 0x0000000306047899 */ /* 0x001fe200080006ff */
[----:B------:R-:W-:Y:S02]  /*1be0*/  PRMT R130, RZ, 0x7610, R130 ;  /* 0x00007610ff827816 */ /* 0x000fe40000000082 */
[----:B------:R-:W-:Y:S02]  /*1bf0*/  PRMT R136, RZ, 0x7610, R136 ;  /* 0x00007610ff887816 */ /* 0x000fe40000000088 */
[----:B------:R-:W-:Y:S01]  /*1c00*/  LEA.HI.X.SX32 R9, R9, UR17, 0x1, P5 ;  /* 0x0000001109097c11 */ /* 0x000fe2000a8f0eff */
[----:B------:R-:W-:Y:S01]  /*1c10*/  USHF.R.S32.HI UR14, URZ, 0x1f, UR4 ;  /* 0x0000001fff0e7899 */ /* 0x000fe20008011404 */
[----:B------:R-:W-:-:S02]  /*1c20*/  LOP3.LUT R114, R114, 0xffff, RZ, 0xc0, !PT ;  /* 0x0000ffff72727812 */ /* 0x000fc400078ec0ff */
[----:B------:R-:W-:Y:S02]  /*1c30*/  IADD3 R10, P5, PT, R2, UR4, RZ ;  /* 0x00000004020a7c10 */ /* 0x000fe4000ffbe0ff */
[----:B------:R-:W-:Y:S01]  /*1c40*/  SHF.R.U32.HI R13, RZ, 0xf, R114 ;  /* 0x0000000fff0d7819 */ /* 0x000fe20000011672 */
[----:B------:R-:W2:Y:S01]  /*1c50*/  @!P6 LDG.E.U8 R133, desc[UR22][R2.64] ;  /* 0x000000160285e981 */ /* 0x000ea2000c1e1100 */
[----:B------:R-:W-:-:S03]  /*1c60*/  IADD3.X R12, PT, PT, R3, UR14, RZ, P5, !PT ;  /* 0x0000000e030c7c10 */ /* 0x000fc6000affe4ff */
[----:B------:R-:W3:Y:S04]  /*1c70*/  @!P6 LDG.E.U8 R131, desc[UR22][R4.64] ;  /* 0x000000160483e981 */ /* 0x000ee8000c1e1100 */
[----:B------:R-:W4:Y:S04]  /*1c80*/  @!P6 LDG.E.U8 R130, desc[UR22][R6.64] ;  /* 0x000000160682e981 */ /* 0x000f28000c1e1100 */
[----:B------:R-:W5:Y:S01]  /*1c90*/  @!P6 LDG.E.U8 R136, desc[UR22][R8.64] ;  /* 0x000000160888e981 */ /* 0x000f62000c1e1100 */
[----:B------:R-:W-:Y:S01]  /*1ca0*/  IADD3 R11, P6, PT, R4, UR4, RZ ;  /* 0x00000004040b7c10 */ /* 0x000fe2000ffde0ff */
[----:B------:R-:W-:Y:S01]  /*1cb0*/  USHF.L.U32 UR5, UR6, 0x4, URZ ;  /* 0x0000000406057899 */ /* 0x000fe200080006ff */
[----:B------:R-:W-:Y:S01]  /*1cc0*/  LOP3.LUT P5, RZ, R13, 0x1, RZ, 0xc0, !PT ;  /* 0x000000010dff7812 */ /* 0x000fe200078ac0ff */
[----:B------:R-:W-:Y:S01]  /*1cd0*/  @!P3 IMAD.MOV.U32 R18, RZ, RZ, R10 ;  /* 0x000000ffff12b224 */ /* 0x000fe200078e000a */
[----:B------:R-:W-:Y:S01]  /*1ce0*/  IADD3.X R13, PT, PT, R5, UR14, RZ, P6, !PT ;  /* 0x0000000e050d7c10 */ /* 0x000fe2000b7fe4ff */
[----:B------:R-:W-:Y:S01]  /*1cf0*/  @!P3 IMAD.MOV.U32 R19, RZ, RZ, R12 ;  /* 0x000000ffff13b224 */ /* 0x000fe200078e000c */
[----:B------:R-:W-:-:S02]  /*1d00*/  IADD3 R14, P6, PT, R6, UR4, RZ ;  /* 0x00000004060e7c10 */ /* 0x000fc4000ffde0ff */
[----:B------:R-:W-:Y:S02]  /*1d10*/  PRMT R135, RZ, 0x7610, R135 ;  /* 0x00007610ff877816 */ /* 0x000fe40000000087 */
[----:B------:R-:W-:Y:S02]  /*1d20*/  IADD3.X R15, PT, PT, R7, UR14, RZ, P6, !PT ;  /* 0x0000000e070f7c10 */ /* 0x000fe4000b7fe4ff */
[----:B------:R-:W-:Y:S01]  /*1d30*/  IADD3 R16, P6, PT, R8, UR4, RZ ;  /* 0x0000000408107c10 */ /* 0x000fe2000ffde0ff */
[----:B------:R-:W-:Y:S01]  /*1d40*/  USHF.R.S32.HI UR15, URZ, 0x1f, UR5 ;  /* 0x0000001fff0f7899 */ /* 0x000fe20008011405 */
[----:B------:R-:W-:Y:S01]  /*1d50*/  PRMT R134, RZ, 0x7610, R134 ;  /* 0x00007610ff867816 */ /* 0x000fe20000000086 */
[----:B------:R0:W2:Y:S01]  /*1d60*/  @!P3 LDG.E.U8 R135, desc[UR22][R18.64] ;  /* 0x000000161287b981 */ /* 0x0000a2000c1e1100 */
[----:B------:R-:W-:Y:S02]  /*1d70*/  IADD3.X R17, PT, PT, R9, UR14, RZ, P6, !PT ;  /* 0x0000000e09117c10 */ /* 0x000fe4000b7fe4ff */
[----:B------:R-:W-:-:S02]  /*1d80*/  IADD3 R250, P6, PT, R2, UR5, RZ ;  /* 0x0000000502fa7c10 */ /* 0x000fc4000ffde0ff */
[----:B------:R-:W-:Y:S02]  /*1d90*/  PRMT R139, RZ, 0x7610, R139 ;  /* 0x00007610ff8b7816 */ /* 0x000fe4000000008b */
[----:B------:R-:W-:Y:S01]  /*1da0*/  IADD3.X R249, PT, PT, R3, UR15, RZ, P6, !PT ;  /* 0x0000000f03f97c10 */ /* 0x000fe2000b7fe4ff */
[----:B0-----:R-:W-:Y:S02]  /*1db0*/  @!P3 IMAD.MOV.U32 R18, RZ, RZ, R11 ;  /* 0x000000ffff12b224 */ /* 0x001fe400078e000b */
[----:B------:R-:W-:Y:S01]  /*1dc0*/  @!P3 IMAD.MOV.U32 R19, RZ, RZ, R13 ;  /* 0x000000ffff13b224 */ /* 0x000fe200078e000d */
[----:B------:R-:W-:Y:S01]  /*1dd0*/  IADD3 R252, P6, PT, R4, UR5, RZ ;  /* 0x0000000504fc7c10 */ /* 0x000fe2000ffde0ff */
[----:B------:R-:W2:Y:S01]  /*1de0*/  @!P3 LDG.E.U8 R139, desc[UR22][R14.64] ;  /* 0x000000160e8bb981 */ /* 0x000ea2000c1e1100 */
[----:B------:R-:W-:Y:S02]  /*1df0*/  PRMT R138, RZ, 0x7610, R138 ;  /* 0x00007610ff8a7816 */ /* 0x000fe4000000008a */
[----:B------:R-:W-:Y:S01]  /*1e00*/  IADD3.X R251, PT, PT, R5, UR15, RZ, P6, !PT ;  /* 0x0000000f05fb7c10 */ /* 0x000fe2000b7fe4ff */
[----:B------:R0:W2:Y:S01]  /*1e10*/  @!P3 LDG.E.U8 R134, desc[UR22][R18.64] ;  /* 0x000000161286b981 */ /* 0x0000a2000c1e1100 */
[----:B------:R-:W-:-:S02]  /*1e20*/  IADD3 R20, P6, PT, R6, UR5, RZ ;  /* 0x0000000506147c10 */ /* 0x000fc4000ffde0ff */
[----:B------:R-:W-:Y:S01]  /*1e30*/  PRMT R142, RZ, 0x7610, R142 ;  /* 0x00007610ff8e7816 */ /* 0x000fe2000000008e */
[----:B------:R-:W2:Y:S01]  /*1e40*/  @!P3 LDG.E.U8 R138, desc[UR22][R16.64] ;  /* 0x00000016108ab981 */ /* 0x000ea2000c1e1100 */
[----:B0-----:R-:W-:Y:S01]  /*1e50*/  SHF.R.U32.HI R18, RZ, 0x7, R114 ;  /* 0x00000007ff127819 */ /* 0x001fe20000011672 */
[----:B------:R-:W-:Y:S01]  /*1e60*/  @P5 IMAD.MOV.U32 R19, RZ, RZ, R251 ;  /* 0x000000ffff135224 */ /* 0x000fe200078e00fb */
[----:B------:R-:W-:Y:S02]  /*1e70*/  IADD3.X R22, PT, PT, R7, UR15, RZ, P6, !PT ;  /* 0x0000000f07167c10 */ /* 0x000fe4000b7fe4ff */
[----:B------:R-:W-:Y:S01]  /*1e80*/  LOP3.LUT P3, RZ, R18, 0x1, RZ, 0xc0, !PT ;  /* 0x0000000112ff7812 */ /* 0x000fe2000786c0ff */
[----:B------:R-:W-:Y:S01]  /*1e90*/  @P5 IMAD.MOV.U32 R18, RZ, RZ, R252 ;  /* 0x000000ffff125224 */ /* 0x000fe200078e00fc */
[----:B------:R-:W-:Y:S01]  /*1ea0*/  IADD3 R21, P6, PT, R8, UR5, RZ ;  /* 0x0000000508157c10 */ /* 0x000fe2000ffde0ff */
[----:B------:R-:W-:Y:S01]  /*1eb0*/  STL [R1+0x4], R20 ;  /* 0x0000041401007387 */ /* 0x000fe20000100800 */
[----:B------:R-:W-:Y:S01]  /*1ec0*/  PRMT R141, RZ, 0x7610, R141 ;  /* 0x00007610ff8d7816 */ /* 0x000fe2000000008d */
[----:B------:R-:W-:-:S02]  /*1ed0*/  UIMAD UR4, UR6, 0x18, URZ ;  /* 0x00000018060478a4 */ /* 0x000fc4000f8e02ff */
[----:B------:R0:W2:Y:S04]  /*1ee0*/  @P5 LDG.E.U8 R142, desc[UR22][R18.64] ;  /* 0x00000016128e5981 */ /* 0x0000a8000c1e1100 */
[----:B------:R1:W-:Y:S01]  /*1ef0*/  STL [R1], R22 ;  /* 0x0000001601007387 */ /* 0x0003e20000100800 */
[----:B------:R-:W-:Y:S01]  /*1f00*/  USHF.R.S32.HI UR14, URZ, 0x1f, UR4 ;  /* 0x0000001fff0e7899 */ /* 0x000fe20008011404 */
[----:B0-----:R-:W-:Y:S02]  /*1f10*/  @P5 IMAD.MOV.U32 R18, RZ, RZ, R20 ;  /* 0x000000ffff125224 */ /* 0x001fe400078e0014 */
[----:B------:R-:W-:Y:S01]  /*1f20*/  @P5 IMAD.MOV.U32 R19, RZ, RZ, R22 ;  /* 0x000000ffff135224 */ /* 0x000fe200078e0016 */
[----:B-1----:R-:W-:Y:S01]  /*1f30*/  IADD3.X R22, PT, PT, R9, UR15, RZ, P6, !PT ;  /* 0x0000000f09167c10 */ /* 0x002fe2000b7fe4ff */
[----:B------:R-:W-:Y:S01]  /*1f40*/  @P5 IMAD.MOV.U32 R248, RZ, RZ, R250 ;  /* 0x000000fffff85224 */ /* 0x000fe200078e00fa */
[----:B------:R-:W-:-:S02]  /*1f50*/  PRMT R137, RZ, 0x7610, R137 ;  /* 0x00007610ff897816 */ /* 0x000fc40000000089 */
[----:B------:R0:W2:Y:S01]  /*1f60*/  @P5 LDG.E.U8 R141, desc[UR22][R18.64] ;  /* 0x00000016128d5981 */ /* 0x0000a2000c1e1100 */
[----:B------:R-:W-:Y:S02]  /*1f70*/  PRMT R140, RZ, 0x7610, R140 ;  /* 0x00007610ff8c7816 */ /* 0x000fe4000000008c */
[----:B------:R-:W-:Y:S01]  /*1f80*/  IADD3 R24, P6, PT, R2, UR4, RZ ;  /* 0x0000000402187c10 */ /* 0x000fe2000ffde0ff */
[----:B------:R1:W-:Y:S01]  /*1f90*/  STL [R1+0xc], R21 ;  /* 0x00000c1501007387 */ /* 0x0003e20000100800 */
[----:B------:R-:W-:-:S03]  /*1fa0*/  PRMT R145, RZ, 0x7610, R145 ;  /* 0x00007610ff917816 */ /* 0x000fc60000000091 */
[----:B------:R-:W2:Y:S01]  /*1fb0*/  @P5 LDG.E.U8 R137, desc[UR22][R248.64] ;  /* 0x00000016f8895981 */ /* 0x000ea2000c1e1100 */
[----:B0-----:R-:W-:Y:S02]  /*1fc0*/  @P5 IMAD.MOV.U32 R18, RZ, RZ, R21 ;  /* 0x000000ffff125224 */ /* 0x001fe400078e0015 */
[----:B------:R-:W-:Y:S01]  /*1fd0*/  @P5 IMAD.MOV.U32 R19, RZ, RZ, R22 ;  /* 0x000000ffff135224 */ /* 0x000fe200078e0016 */
[----:B------:R-:W-:-:S04]  /*1fe0*/  IADD3.X R25, PT, PT, R3, UR14, RZ, P6, !PT ;  /* 0x0000000e03197c10 */ /* 0x000fc8000b7fe4ff */
[----:B------:R0:W2:Y:S01]  /*1ff0*/  @P5 LDG.E.U8 R140, desc[UR22][R18.64] ;  /* 0x00000016128c5981 */ /* 0x0000a2000c1e1100 */
[----:B-1----:R-:W-:-:S03]  /*2000*/  IADD3 R21, P5, PT, R4, UR4, RZ ;  /* 0x0000000404157c10 */ /* 0x002fc6000ffbe0ff */
[----:B------:R1:W-:Y:S01]  /*2010*/  STL [R1+0x8], R22 ;  /* 0x0000081601007387 */ /* 0x0003e20000100800 */
[----:B------:R-:W-:Y:S01]  /*2020*/  IADD3.X R23, PT, PT, R5, UR14, RZ, P5, !PT ;  /* 0x0000000e05177c10 */ /* 0x000fe2000affe4ff */
[----:B0-----:R-:W-:Y:S02]  /*2030*/  @P3 IMAD.MOV.U32 R18, RZ, RZ, R24 ;  /* 0x000000ffff123224 */ /* 0x001fe400078e0018 */
[----:B------:R-:W-:Y:S01]  /*2040*/  @P3 IMAD.MOV.U32 R19, RZ, RZ, R25 ;  /* 0x000000ffff133224 */ /* 0x000fe200078e0019 */
[----:B-1----:R-:W-:Y:S01]  /*2050*/  IADD3 R22, P5, PT, R6, UR4, RZ ;  /* 0x0000000406167c10 */ /* 0x002fe2000ffbe0ff */
[----:B------:R-:W-:-:S03]  /*2060*/  VIADD R20, R237, 0xfffffffd ;  /* 0xfffffffded147836 */ /* 0x000fc60000000000 */
[----:B------:R0:W2:Y:S04]  /*2070*/  @P3 LDG.E.U8 R145, desc[UR22][R18.64] ;  /* 0x0000001612913981 */ /* 0x0000a8000c1e1100 */
[----:B------:R1:W-:Y:S01]  /*2080*/  STL [R1+0xf4], R24 ;  /* 0x0000f41801007387 */ /* 0x0003e20000100800 */
[----:B------:R-:W-:Y:S02]  /*2090*/  ISETP.GE.U32.AND P6, PT, R20, 0x7fffffde, PT ;  /* 0x7fffffde1400780c */ /* 0x000fe40003fc6070 */
[----:B0-----:R-:W-:Y:S02]  /*20a0*/  IADD3.X R18, PT, PT, R7, UR14, RZ, P5, !PT ;  /* 0x0000000e07127c10 */ /* 0x001fe4000affe4ff */
[----:B------:R-:W-:Y:S01]  /*20b0*/  IADD3 R19, P5, PT, R8, UR4, RZ ;  /* 0x0000000408137c10 */ /* 0x000fe2000ffbe0ff */
[----:B------:R0:W-:Y:S01]  /*20c0*/  STL [R1+0xfc], R21 ;  /* 0x0000fc1501007387 */ /* 0x0001e20000100800 */
[----:B------:R-:W-:Y:S01]  /*20d0*/  @P3 IMAD.MOV.U32 R20, RZ, RZ, R21 ;  /* 0x000000ffff143224 */ /* 0x000fe200078e0015 */
[----:B------:R-:W-:-:S02]  /*20e0*/  PRMT R144, RZ, 0x7610, R144 ;  /* 0x00007610ff907816 */ /* 0x000fc40000000090 */
[----:B------:R-:W-:Y:S01]  /*20f0*/  STL [R1+0xf0], R25 ;  /* 0x0000f01901007387 */ /* 0x000fe20000100800 */
[----:B-1----:R-:W-:Y:S01]  /*2100*/  IADD3.X R24, PT, PT, R9, UR14, RZ, P5, !PT ;  /* 0x0000000e09187c10 */ /* 0x002fe2000affe4ff */
[----:B------:R-:W-:Y:S02]  /*2110*/  USHF.R.S32.HI UR5, URZ, 0x1f, UR6 ;  /* 0x0000001fff057899 */ /* 0x000fe40008011406 */
[----:B------:R1:W-:Y:S01]  /*2120*/  STL [R1+0xf8], R23 ;  /* 0x0000f81701007387 */ /* 0x0003e20000100800 */
[----:B0-----:R-:W-:-:S03]  /*2130*/  @P3 IMAD.MOV.U32 R21, RZ, RZ, R23 ;  /* 0x000000ffff153224 */ /* 0x001fc600078e0017 */
[----:B------:R-:W-:Y:S04]  /*2140*/  STL [R1+0x108], R22 ;  /* 0x0001081601007387 */ /* 0x000fe80000100800 */
[----:B------:R0:W-:Y:S01]  /*2150*/  STL [R1+0x104], R18 ;  /* 0x0001041201007387 */ /* 0x0001e20000100800 */
[----:B-1----:R-:W-:-:S03]  /*2160*/  @P3 IMAD.MOV.U32 R23, RZ, RZ, R18 ;  /* 0x000000ffff173224 */ /* 0x002fc600078e0012 */
[----:B------:R-:W-:Y:S01]  /*2170*/  STL [R1+0x110], R19 ;  /* 0x0001101301007387 */ /* 0x000fe20000100800 */
[----:B------:R-:W-:Y:S01]  /*2180*/  @P3 IMAD.MOV.U32 R25, RZ, RZ, R24 ;  /* 0x000000ffff193224 */ /* 0x000fe200078e0018 */
[----:B------:R-:W-:Y:S02]  /*2190*/  PRMT R143, RZ, 0x7610, R143 ;  /* 0x00007610ff8f7816 */ /* 0x000fe4000000008f */
[----:B------:R1:W-:Y:S01]  /*21a0*/  STL [R1+0x10c], R24 ;  /* 0x00010c1801007387 */ /* 0x0003e20000100800 */
[----:B0-----:R-:W-:-:S03]  /*21b0*/  IADD3 R18, P5, PT, R2, UR6, RZ ;  /* 0x0000000602127c10 */ /* 0x001fc6000ffbe0ff */
[----:B------:R0:W2:Y:S01]  /*21c0*/  @P3 LDG.E.U8 R144, desc[UR22][R20.64] ;  /* 0x0000001614903981 */ /* 0x0000a2000c1e1100 */
[----:B------:R-:W-:-:S03]  /*21d0*/  PRMT R146, RZ, 0x7610, R146 ;  /* 0x00007610ff927816 */ /* 0x000fc60000000092 */
[----:B------:R0:W2:Y:S01]  /*21e0*/  @P3 LDG.E.U8 R143, desc[UR22][R22.64] ;  /* 0x00000016168f3981 */ /* 0x0000a2000c1e1100 */
[----:B-1----:R-:W-:Y:S01]  /*21f0*/  @P3 IMAD.MOV.U32 R24, RZ, RZ, R19 ;  /* 0x000000ffff183224 */ /* 0x002fe200078e0013 */
[----:B------:R-:W-:Y:S02]  /*2200*/  IADD3.X R19, PT, PT, R3, UR5, RZ, P5, !PT ;  /* 0x0000000503137c10 */ /* 0x000fe4000affe4ff */
[----:B0-----:R-:W-:Y:S02]  /*2210*/  IADD3 R20, P5, PT, R4, UR6, RZ ;  /* 0x0000000604147c10 */ /* 0x001fe4000ffbe0ff */
[----:B------:R0:W2:Y:S02]  /*2220*/  @P3 LDG.E.U8 R146, desc[UR22][R24.64] ;  /* 0x0000001618923981 */ /* 0x0000a4000c1e1100 */
[----:B------:R-:W-:Y:S02]  /*2230*/  IADD3.X R21, PT, PT, R5, UR5, RZ, P5, !PT ;  /* 0x0000000505157c10 */ /* 0x000fe4000affe4ff */
[----:B------:R-:W-:Y:S01]  /*2240*/  IADD3 R22, P5, PT, R6, UR6, RZ ;  /* 0x0000000606167c10 */ /* 0x000fe2000ffbe0ff */
[----:B------:R-:W-:-:S03]  /*2250*/  VIADD R26, R237, 0xfffffff5 ;  /* 0xfffffff5ed1a7836 */ /* 0x000fc60000000000 */
[----:B------:R-:W-:Y:S02]  /*2260*/  IADD3.X R23, PT, PT, R7, UR5, RZ, P5, !PT ;  /* 0x0000000507177c10 */ /* 0x000fe4000affe4ff */
[----:B0-----:R-:W-:Y:S01]  /*2270*/  IADD3 R24, P5, PT, R8, UR6, RZ ;  /* 0x0000000608187c10 */ /* 0x001fe2000ffbe0ff */
[----:B------:R-:W-:Y:S01]  /*2280*/  UIMAD UR4, UR6, 0x9, URZ ;  /* 0x00000009060478a4 */ /* 0x000fe2000f8e02ff */
[----:B------:R-:W-:Y:S02]  /*2290*/  PRMT R153, RZ, 0x7610, R153 ;  /* 0x00007610ff997816 */ /* 0x000fe40000000099 */
[----:B------:R-:W-:Y:S02]  /*22a0*/  PRMT R148, RZ, 0x7610, R148 ;  /* 0x00007610ff947816 */ /* 0x000fe40000000094 */
[----:B------:R-:W-:Y:S02]  /*22b0*/  PRMT R147, RZ, 0x7610, R147 ;  /* 0x00007610ff937816 */ /* 0x000fe40000000093 */
[----:B------:R-:W-:Y:S01]  /*22c0*/  PRMT R167, RZ, 0x7610, R167 ;  /* 0x00007610ffa77816 */ /* 0x000fe200000000a7 */
[----:B------:R-:W2:Y:S01]  /*22d0*/  @!P1 LDG.E.U8 R153, desc[UR22][R18.64] ;  /* 0x0000001612999981 */ /* 0x000ea2000c1e1100 */
[----:B------:R-:W-:Y:S01]  /*22e0*/  IADD3.X R25, PT, PT, R9, UR5, RZ, P5, !PT ;  /* 0x0000000509197c10 */ /* 0x000fe2000affe4ff */
[----:B------:R-:W-:Y:S01]  /*22f0*/  USHF.R.S32.HI UR5, URZ, 0x1f, UR4 ;  /* 0x0000001fff057899 */ /* 0x000fe20008011404 */
[----:B------:R-:W-:Y:S01]  /*2300*/  ISETP.GE.U32.AND P3, PT, R26, 0x7fffffd6, PT ;  /* 0x7fffffd61a00780c */ /* 0x000fe20003f66070 */
[----:B------:R-:W2:Y:S01]  /*2310*/  @!P1 LDG.E.U8 R148, desc[UR22][R20.64] ;  /* 0x0000001614949981 */ /* 0x000ea2000c1e1100 */
[----:B------:R-:W-:-:S02]  /*2320*/  IADD3 R26, P5, PT, R2, UR4, RZ ;  /* 0x00000004021a7c10 */ /* 0x000fc4000ffbe0ff */
[----:B------:R-:W-:Y:S01]  /*2330*/  SHF.R.U32.HI R29, RZ, 0xe, R114 ;  /* 0x0000000eff1d7819 */ /* 0x000fe20000011672 */
[----:B------:R-:W2:Y:S01]  /*2340*/  @!P1 LDG.E.U8 R147, desc[UR22][R22.64] ;  /* 0x0000001616939981 */ /* 0x000ea2000c1e1100 */
[----:B------:R-:W-:-:S03]  /*2350*/  IADD3.X R28, PT, PT, R3, UR5, RZ, P5, !PT ;  /* 0x00000005031c7c10 */ /* 0x000fc6000affe4ff */
[----:B------:R-:W2:Y:S01]  /*2360*/  @!P1 LDG.E.U8 R167, desc[UR22][R24.64] ;  /* 0x0000001618a79981 */ /* 0x000ea2000c1e1100 */
[----:B------:R-:W-:Y:S02]  /*2370*/  IADD3 R27, P1, PT, R4, UR4, RZ ;  /* 0x00000004041b7c10 */ /* 0x000fe4000ff3e0ff */
[----:B------:R-:W-:Y:S02]  /*2380*/  LOP3.LUT P5, RZ, R29, 0x1, RZ, 0xc0, !PT ;  /* 0x000000011dff7812 */ /* 0x000fe400078ac0ff */
[----:B------:R-:W-:Y:S02]  /*2390*/  IADD3.X R29, PT, PT, R5, UR5, RZ, P1, !PT ;  /* 0x00000005051d7c10 */ /* 0x000fe40008ffe4ff */
[----:B------:R-:W-:Y:S01]  /*23a0*/  IADD3 R30, P1, PT, R6, UR4, RZ ;  /* 0x00000004061e7c10 */ /* 0x000fe2000ff3e0ff */
[----:B------:R-:W-:Y:S01]  /*23b0*/  @!P2 IMAD.MOV.U32 R34, RZ, RZ, R26 ;  /* 0x000000ffff22a224 */ /* 0x000fe200078e001a */
[----:B------:R-:W-:Y:S01]  /*23c0*/  PRMT R155, RZ, 0x7610, R155 ;  /* 0x00007610ff9b7816 */ /* 0x000fe2000000009b */
[----:B------:R-:W-:Y:S01]  /*23d0*/  @!P2 IMAD.MOV.U32 R35, RZ, RZ, R28 ;  /* 0x000000ffff23a224 */ /* 0x000fe200078e001c */
[----:B------:R-:W-:-:S02]  /*23e0*/  IADD3.X R31, PT, PT, R7, UR5, RZ, P1, !PT ;  /* 0x00000005071f7c10 */ /* 0x000fc40008ffe4ff */
[----:B------:R-:W-:Y:S01]  /*23f0*/  IADD3 R32, P1, PT, R8, UR4, RZ ;  /* 0x0000000408207c10 */ /* 0x000fe2000ff3e0ff */
[----:B------:R-:W-:Y:S01]  /*2400*/  UIMAD UR4, UR6, 0x11, URZ ;  /* 0x00000011060478a4 */ /* 0x000fe2000f8e02ff */
[----:B------:R-:W-:Y:S01]  /*2410*/  PRMT R154, RZ, 0x7610, R154 ;  /* 0x00007610ff9a7816 */ /* 0x000fe2000000009a */
[----:B------:R0:W2:Y:S01]  /*2420*/  @!P2 LDG.E.U8 R155, desc[UR22][R34.64] ;  /* 0x00000016229ba981 */ /* 0x0000a2000c1e1100 */
[----:B------:R-:W-:Y:S01]  /*2430*/  PRMT R179, RZ, 0x7610, R179 ;  /* 0x00007610ffb37816 */ /* 0x000fe200000000b3 */
[----:B------:R-:W-:Y:S01]  /*2440*/  USHF.R.S32.HI UR14, URZ, 0x1f, UR4 ;  /* 0x0000001fff0e7899 */ /* 0x000fe20008011404 */
[----:B------:R-:W-:Y:S02]  /*2450*/  PRMT R178, RZ, 0x7610, R178 ;  /* 0x00007610ffb27816 */ /* 0x000fe400000000b2 */
[----:B------:R-:W-:Y:S02]  /*2460*/  IADD3.X R33, PT, PT, R9, UR5, RZ, P1, !PT ;  /* 0x0000000509217c10 */ /* 0x000fe40008ffe4ff */
[----:B------:R-:W-:Y:S01]  /*2470*/  IADD3 R36, P1, PT, R2, UR4, RZ ;  /* 0x0000000402247c10 */ /* 0x000fe2000ff3e0ff */
[----:B------:R-:W2:Y:S01]  /*2480*/  @!P2 LDG.E.U8 R179, desc[UR22][R30.64] ;  /* 0x000000161eb3a981 */ /* 0x000ea2000c1e1100 */
[----:B0-----:R-:W-:-:S02]  /*2490*/  @!P2 IMAD.MOV.U32 R34, RZ, RZ, R27 ;  /* 0x000000ffff22a224 */ /* 0x001fc400078e001b */
[----:B------:R-:W-:Y:S01]  /*24a0*/  @!P2 IMAD.MOV.U32 R35, RZ, RZ, R29 ;  /* 0x000000ffff23a224 */ /* 0x000fe200078e001d */
[----:B------:R-:W-:Y:S01]  /*24b0*/  IADD3.X R39, PT, PT, R3, UR14, RZ, P1, !PT ;  /* 0x0000000e03277c10 */ /* 0x000fe20008ffe4ff */
[----:B------:R-:W2:Y:S04]  /*24c0*/  @!P2 LDG.E.U8 R178, desc[UR22][R32.64] ;  /* 0x0000001620b2a981 */ /* 0x000ea8000c1e1100 */
[----:B------:R0:W2:Y:S01]  /*24d0*/  @!P2 LDG.E.U8 R154, desc[UR22][R34.64] ;  /* 0x00000016229aa981 */ /* 0x0000a2000c1e1100 */
[----:B------:R-:W-:Y:S02]  /*24e0*/  IADD3 R37, P2, PT, R4, UR4, RZ ;  /* 0x0000000404257c10 */ /* 0x000fe4000ff5e0ff */
[----:B------:R-:W-:Y:S02]  /*24f0*/  PRMT R177, RZ, 0x7610, R177 ;  /* 0x00007610ffb17816 */ /* 0x000fe400000000b1 */
[----:B0-----:R-:W-:Y:S01]  /*2500*/  SHF.R.U32.HI R34, RZ, 0x6, R114 ;  /* 0x00000006ff227819 */ /* 0x001fe20000011672 */
[----:B------:R-:W-:Y:S01]  /*2510*/  @P5 IMAD.MOV.U32 R35, RZ, RZ, R39 ;  /* 0x000000ffff235224 */ /* 0x000fe200078e0027 */
[----:B------:R-:W-:-:S02]  /*2520*/  IADD3.X R38, PT, PT, R5, UR14, RZ, P2, !PT ;  /* 0x0000000e05267c10 */ /* 0x000fc400097fe4ff */
[----:B------:R-:W-:Y:S01]  /*2530*/  LOP3.LUT P1, RZ, R34, 0x1, RZ, 0xc0, !PT ;  /* 0x0000000122ff7812 */ /* 0x000fe2000782c0ff */
[----:B------:R-:W-:Y:S01]  /*2540*/  @P5 IMAD.MOV.U32 R34, RZ, RZ, R36 ;  /* 0x000000ffff225224 */ /* 0x000fe200078e0024 */
[----:B------:R0:W-:Y:S01]  /*2550*/  STL [R1+0x14], R36 ;  /* 0x0000142401007387 */ /* 0x0001e20000100800 */
[----:B------:R-:W-:-:S03]  /*2560*/  PRMT R217, RZ, 0x7610, R217 ;  /* 0x00007610ffd97816 */ /* 0x000fc600000000d9 */
[----:B------:R-:W-:Y:S04]  /*2570*/  STL [R1+0x1c], R37 ;  /* 0x00001c2501007387 */ /* 0x000fe80000100800 */
[----:B------:R-:W-:Y:S01]  /*2580*/  STL [R1+0x10], R39 ;  /* 0x0000102701007387 */ /* 0x000fe20000100800 */
[----:B0-----:R-:W-:-:S03]  /*2590*/  IADD3 R36, P2, PT, R6, UR4, RZ ;  /* 0x0000000406247c10 */ /* 0x001fc6000ff5e0ff */
[----:B------:R0:W2:Y:S04]  /*25a0*/  @P5 LDG.E.U8 R177, desc[UR22][R34.64] ;  /* 0x0000001622b15981 */ /* 0x0000a8000c1e1100 */
[----:B------:R1:W-:Y:S01]  /*25b0*/  STL [R1+0x18], R38 ;  /* 0x0000182601007387 */ /* 0x0003e20000100800 */
[----:B------:R-:W-:Y:S01]  /*25c0*/  PRMT R216, RZ, 0x7610, R216 ;  /* 0x00007610ffd87816 */ /* 0x000fe200000000d8 */
[----:B0-----:R-:W-:Y:S02]  /*25d0*/  @P5 IMAD.MOV.U32 R34, RZ, RZ, R37 ;  /* 0x000000ffff225224 */ /* 0x001fe400078e0025 */
[----:B------:R-:W-:Y:S01]  /*25e0*/  @P5 IMAD.MOV.U32 R35, RZ, RZ, R38 ;  /* 0x000000ffff235224 */ /* 0x000fe200078e0026 */
[----:B-1----:R-:W-:Y:S02]  /*25f0*/  IADD3.X R38, PT, PT, R7, UR14, RZ, P2, !PT ;  /* 0x0000000e07267c10 */ /* 0x002fe400097fe4ff */
[----:B------:R-:W-:-:S02]  /*2600*/  IADD3 R37, P2, PT, R8, UR4, RZ ;  /* 0x0000000408257c10 */ /* 0x000fc4000ff5e0ff */
[----:B------:R0:W2:Y:S01]  /*2610*/  @P5 LDG.E.U8 R217, desc[UR22][R34.64] ;  /* 0x0000001622d95981 */ /* 0x0000a2000c1e1100 */
[----:B------:R-:W-:Y:S01]  /*2620*/  UIMAD UR5, UR6, 0x19, URZ ;  /* 0x00000019060578a4 */ /* 0x000fe2000f8e02ff */
[----:B------:R-:W-:Y:S02]  /*2630*/  IADD3.X R39, PT, PT, R9, UR14, RZ, P2, !PT ;  /* 0x0000000e09277c10 */ /* 0x000fe400097fe4ff */
[----:B------:R-:W-:Y:S01]  /*2640*/  STL [R1+0x24], R36 ;  /* 0x0000242401007387 */ /* 0x000fe20000100800 */
[----:B------:R-:W-:Y:S01]  /*2650*/  USHF.R.S32.HI UR15, URZ, 0x1f, UR5 ;  /* 0x0000001fff0f7899 */ /* 0x000fe20008011405 */
[----:B0-----:R-:W-:Y:S02]  /*2660*/  @P5 IMAD.MOV.U32 R34, RZ, RZ, R36 ;  /* 0x000000ffff225224 */ /* 0x001fe400078e0024 */
[----:B------:R-:W-:Y:S01]  /*2670*/  @P5 IMAD.MOV.U32 R35, RZ, RZ, R38 ;  /* 0x000000ffff235224 */ /* 0x000fe200078e0026 */
[----:B------:R-:W-:Y:S01]  /*2680*/  PRMT R209, RZ, 0x7610, R209 ;  /* 0x00007610ffd17816 */ /* 0x000fe200000000d1 */
[----:B------:R0:W-:Y:S04]  /*2690*/  STL [R1+0x20], R38 ;  /* 0x0000202601007387 */ /* 0x0001e80000100800 */
[----:B------:R1:W2:Y:S01]  /*26a0*/  @P5 LDG.E.U8 R216, desc[UR22][R34.64] ;  /* 0x0000001622d85981 */ /* 0x0002a2000c1e1100 */
[----:B0-----:R-:W-:Y:S01]  /*26b0*/  IADD3 R38, P2, PT, R2, UR5, RZ ;  /* 0x0000000502267c10 */ /* 0x001fe2000ff5e0ff */
[----:B-1----:R-:W-:-:S02]  /*26c0*/  @P5 IMAD.MOV.U32 R34, RZ, RZ, R37 ;  /* 0x000000ffff225224 */ /* 0x002fc400078e0025 */
[----:B------:R-:W-:Y:S01]  /*26d0*/  @P5 IMAD.MOV.U32 R35, RZ, RZ, R39 ;  /* 0x000000ffff235224 */ /* 0x000fe200078e0027 */
[----:B------:R-:W-:Y:S01]  /*26e0*/  STL [R1+0x2c], R37 ;  /* 0x00002c2501007387 */ /* 0x000fe20000100800 */
[----:B------:R-:W-:-:S03]  /*26f0*/  IADD3.X R41, PT, PT, R3, UR15, RZ, P2, !PT ;  /* 0x0000000f03297c10 */ /* 0x000fc600097fe4ff */
[----:B------:R0:W-:Y:S01]  /*2700*/  STL [R1+0x28], R39 ;  /* 0x0000282701007387 */ /* 0x0001e20000100800 */
[----:B------:R-:W-:-:S03]  /*2710*/  PRMT R220, RZ, 0x7610, R220 ;  /* 0x00007610ffdc7816 */ /* 0x000fc600000000dc */
[----:B------:R1:W2:Y:S01]  /*2720*/  @P5 LDG.E.U8 R209, desc[UR22][R34.64] ;  /* 0x0000001622d15981 */ /* 0x0002a2000c1e1100 */
[----:B0-----:R-:W-:Y:S01]  /*2730*/  IADD3 R39, P5, PT, R4, UR5, RZ ;  /* 0x0000000504277c10 */ /* 0x001fe2000ffbe0ff */
[----:B-1----:R-:W-:-:S03]  /*2740*/  @P1 IMAD.MOV.U32 R34, RZ, RZ, R38 ;  /* 0x000000ffff221224 */ /* 0x002fc600078e0026 */
[----:B------:R-:W-:Y:S01]  /*2750*/  IADD3.X R40, PT, PT, R5, UR15, RZ, P5, !PT ;  /* 0x0000000f05287c10 */ /* 0x000fe2000affe4ff */
[----:B------:R-:W-:Y:S01]  /*2760*/  @P1 IMAD.MOV.U32 R35, RZ, RZ, R41 ;  /* 0x000000ffff231224 */ /* 0x000fe200078e0029 */
[----:B------:R-:W-:Y:S01]  /*2770*/  IADD3 R37, P5, PT, R6, UR5, RZ ;  /* 0x0000000506257c10 */ /* 0x000fe2000ffbe0ff */
[----:B------:R-:W-:Y:S01]  /*2780*/  VIADD R36, R237, 0xfffffffc ;  /* 0xfffffffced247836 */ /* 0x000fe20000000000 */
[----:B------:R-:W-:Y:S01]  /*2790*/  PRMT R219, RZ, 0x7610, R219 ;  /* 0x00007610ffdb7816 */ /* 0x000fe200000000db */
[----:B------:R0:W-:Y:S04]  /*27a0*/  STL [R1+0x118], R38 ;  /* 0x0001182601007387 */ /* 0x0001e80000100800 */
[----:B------:R1:W2:Y:S01]  /*27b0*/  @P1 LDG.E.U8 R220, desc[UR22][R34.64] ;  /* 0x0000001622dc1981 */ /* 0x0002a2000c1e1100 */
[----:B------:R-:W-:-:S02]  /*27c0*/  ISETP.GE.U32.AND P2, PT, R36, 0x7fffffdd, PT ;  /* 0x7fffffdd2400780c */ /* 0x000fc40003f46070 */
[----:B0-----:R-:W-:Y:S01]  /*27d0*/  IADD3.X R38, PT, PT, R7, UR15, RZ, P5, !PT ;  /* 0x0000000f07267c10 */ /* 0x001fe2000affe4ff */
[----:B-1----:R-:W-:Y:S02]  /*27e0*/  @P1 IMAD.MOV.U32 R34, RZ, RZ, R39 ;  /* 0x000000ffff221224 */ /* 0x002fe400078e0027 */
[----:B------:R-:W-:Y:S01]  /*27f0*/  @P1 IMAD.MOV.U32 R35, RZ, RZ, R40 ;  /* 0x000000ffff231224 */ /* 0x000fe200078e0028 */
[----:B------:R-:W-:Y:S01]  /*2800*/  PRMT R211, RZ, 0x7610, R211 ;  /* 0x00007610ffd37816 */ /* 0x000fe200000000d3 */
[----:B------:R-:W-:Y:S01]  /*2810*/  STL [R1+0x114], R41 ;  /* 0x0001142901007387 */ /* 0x000fe20000100800 */
[----:B------:R-:W-:Y:S01]  /*2820*/  IADD3 R36, P5, PT, R8, UR5, RZ ;  /* 0x0000000508247c10 */ /* 0x000fe2000ffbe0ff */
[----:B------:R-:W-:Y:S02]  /*2830*/  USHF.L.U32 UR4, UR6, 0x1, URZ ;  /* 0x0000000106047899 */ /* 0x000fe400080006ff */
[----:B------:R0:W2:Y:S01]  /*2840*/  @P1 LDG.E.U8 R219, desc[UR22][R34.64] ;  /* 0x0000001622db1981 */ /* 0x0000a2000c1e1100 */
[----:B------:R-:W-:-:S03]  /*2850*/  PRMT R215, RZ, 0x7610, R215 ;  /* 0x00007610ffd77816 */ /* 0x000fc600000000d7 */
[----:B------:R-:W-:Y:S01]  /*2860*/  STL [R1+0x120], R39 ;  /* 0x0001202701007387 */ /* 0x000fe20000100800 */
[----:B------:R-:W-:-:S03]  /*2870*/  USHF.R.S32.HI UR5, URZ, 0x1f, UR4 ;  /* 0x0000001fff057899 */ /* 0x000fc60008011404 */
[----:B------:R-:W-:Y:S01]  /*2880*/  STL [R1+0x11c], R40 ;  /* 0x00011c2801007387 */ /* 0x000fe20000100800 */
[----:B0-----:R-:W-:Y:S02]  /*2890*/  @P1 IMAD.MOV.U32 R34, RZ, RZ, R37 ;  /* 0x000000ffff221224 */ /* 0x001fe400078e0025 */
[----:B------:R-:W-:Y:S01]  /*28a0*/  @P1 IMAD.MOV.U32 R35, RZ, RZ, R38 ;  /* 0x000000ffff231224 */ /* 0x000fe200078e0026 */
[----:B------:R0:W-:Y:S04]  /*28b0*/  STL [R1+0x128], R37 ;  /* 0x0001282501007387 */ /* 0x0001e80000100800 */
[----:B------:R1:W2:Y:S01]  /*28c0*/  @P1 LDG.E.U8 R211, desc[UR22][R34.64] ;  /* 0x0000001622d31981 */ /* 0x0002a2000c1e1100 */
[----:B0-----:R-:W-:-:S03]  /*28d0*/  IADD3.X R37, PT, PT, R9, UR15, RZ, P5, !PT ;  /* 0x0000000f09257c10 */ /* 0x001fc6000affe4ff */
[----:B------:R-:W-:Y:S01]  /*28e0*/  STL [R1+0x124], R38 ;  /* 0x0001242601007387 */ /* 0x000fe20000100800 */
[----:B-1----:R-:W-:-:S03]  /*28f0*/  IADD3 R34, P5, PT, R2, UR4, RZ ;  /* 0x0000000402227c10 */ /* 0x002fc6000ffbe0ff */
[----:B------:R0:W-:Y:S04]  /*2900*/  STL [R1+0x130], R36 ;  /* 0x0001302401007387 */ /* 0x0001e80000100800 */
[----:B------:R0:W2:Y:S01]  /*2910*/  @P1 LDG.E.U8 R215, desc[UR22][R36.64] ;  /* 0x0000001624d71981 */ /* 0x0000a2000c1e1100 */
[----:B------:R-:W-:Y:S01]  /*2920*/  IADD3 R35, P1, PT, R4, UR4, RZ ;  /* 0x0000000404237c10 */ /* 0x000fe2000ff3e0ff */
[----:B------:R-:W-:Y:S01]  /*2930*/  @!P6 IMAD.MOV.U32 R40, RZ, RZ, R34 ;  /* 0x000000ffff28e224 */ /* 0x000fe200078e0022 */
[----:B------:R-:W-:Y:S01]  /*2940*/  PRMT R214, RZ, 0x7610, R214 ;  /* 0x00007610ffd67816 */ /* 0x000fe200000000d6 */
[----:B------:R1:W-:Y:S01]  /*2950*/  STL [R1+0x12c], R37 ;  /* 0x00012c2501007387 */ /* 0x0003e20000100800 */
[----:B0-----:R-:W-:Y:S01]  /*2960*/  IADD3.X R36, PT, PT, R3, UR5, RZ, P5, !PT ;  /* 0x0000000503247c10 */ /* 0x001fe2000affe4ff */
[----:B------:R-:W-:Y:S01]  /*2970*/  VIADD R38, R237, 0xfffffff4 ;  /* 0xfffffff4ed267836 */ /* 0x000fe20000000000 */
[----:B-1----:R-:W-:-:S03]  /*2980*/  IADD3.X R37, PT, PT, R5, UR5, RZ, P1, !PT ;  /* 0x0000000505257c10 */ /* 0x002fc60008ffe4ff */
[----:B------:R-:W-:Y:S01]  /*2990*/  @!P6 IMAD.MOV.U32 R41, RZ, RZ, R36 ;  /* 0x000000ffff29e224 */ /* 0x000fe200078e0024 */
[----:B------:R-:W-:Y:S02]  /*29a0*/  PRMT R213, RZ, 0x7610, R213 ;  /* 0x00007610ffd57816 */ /* 0x000fe400000000d5 */
[----:B------:R-:W-:Y:S02]  /*29b0*/  ISETP.GE.U32.AND P5, PT, R38, 0x7fffffd5, PT ;  /* 0x7fffffd52600780c */ /* 0x000fe40003fa6070 */
[----:B------:R0:W2:Y:S01]  /*29c0*/  @!P6 LDG.E.U8 R214, desc[UR22][R40.64] ;  /* 0x0000001628d6e981 */ /* 0x0000a2000c1e1100 */
[----:B------:R-:W-:-:S04]  /*29d0*/  IADD3 R38, P1, PT, R6, UR4, RZ ;  /* 0x0000000406267c10 */ /* 0x000fc8000ff3e0ff */
[----:B------:R-:W-:Y:S01]  /*29e0*/  IADD3.X R39, PT, PT, R7, UR5, RZ, P1, !PT ;  /* 0x0000000507277c10 */ /* 0x000fe20008ffe4ff */
[----:B0-----:R-:W-:Y:S02]  /*29f0*/  @!P6 IMAD.MOV.U32 R40, RZ, RZ, R35 ;  /* 0x000000ffff28e224 */ /* 0x001fe400078e0023 */
[----:B------:R-:W-:-:S05]  /*2a00*/  @!P6 IMAD.MOV.U32 R41, RZ, RZ, R37 ;  /* 0x000000ffff29e224 */ /* 0x000fca00078e0025 */
[----:B------:R0:W2:Y:S01]  /*2a10*/  @!P6 LDG.E.U8 R213, desc[UR22][R40.64] ;  /* 0x0000001628d5e981 */ /* 0x0000a2000c1e1100 */
[----:B------:R-:W-:Y:S02]  /*2a20*/  PRMT R197, RZ, 0x7610, R197 ;  /* 0x00007610ffc57816 */ /* 0x000fe400000000c5 */
[----:B------:R-:W-:Y:S02]  /*2a30*/  PRMT R218, RZ, 0x7610, R218 ;  /* 0x00007610ffda7816 */ /* 0x000fe400000000da */
[----:B------:R-:W-:Y:S02]  /*2a40*/  SHF.R.U32.HI R45, RZ, 0xd, R114 ;  /* 0x0000000dff2d7819 */ /* 0x000fe40000011672 */
[----:B------:R-:W2:Y:S01]  /*2a50*/  @!P6 LDG.E.U8 R197, desc[UR22][R38.64] ;  /* 0x0000001626c5e981 */ /* 0x000ea2000c1e1100 */
[----:B0-----:R-:W-:Y:S01]  /*2a60*/  IADD3 R40, P1, PT, R8, UR4, RZ ;  /* 0x0000000408287c10 */ /* 0x001fe2000ff3e0ff */
[----:B------:R-:W-:-:S03]  /*2a70*/  UIMAD UR4, UR6, 0xa, URZ ;  /* 0x0000000a060478a4 */ /* 0x000fc6000f8e02ff */
[----:B------:R-:W-:Y:S01]  /*2a80*/  IADD3.X R41, PT, PT, R9, UR5, RZ, P1, !PT ;  /* 0x0000000509297c10 */ /* 0x000fe20008ffe4ff */
[----:B------:R-:W-:Y:S02]  /*2a90*/  USHF.R.S32.HI UR14, URZ, 0x1f, UR4 ;  /* 0x0000001fff0e7899 */ /* 0x000fe40008011404 */
[----:B------:R-:W-:Y:S02]  /*2aa0*/  IADD3 R42, P1, PT, R2, UR4, RZ ;  /* 0x00000004022a7c10 */ /* 0x000fe4000ff3e0ff */
[----:B------:R-:W2:Y:S01]  /*2ab0*/  @!P6 LDG.E.U8 R218, desc[UR22][R40.64] ;  /* 0x0000001628dae981 */ /* 0x000ea2000c1e1100 */
[----:B------:R-:W-:Y:S02]  /*2ac0*/  IADD3 R43, P6, PT, R4, UR4, RZ ;  /* 0x00000004042b7c10 */ /* 0x000fe4000ffde0ff */
[----:B------:R-:W-:Y:S01]  /*2ad0*/  IADD3.X R44, PT, PT, R3, UR14, RZ, P1, !PT ;  /* 0x0000000e032c7c10 */ /* 0x000fe20008ffe4ff */
[----:B------:R-:W-:Y:S01]  /*2ae0*/  @!P3 IMAD.MOV.U32 R46, RZ, RZ, R42 ;  /* 0x000000ffff2eb224 */ /* 0x000fe200078e002a */
[----:B------:R-:W-:-:S02]  /*2af0*/  PRMT R203, RZ, 0x7610, R203 ;  /* 0x00007610ffcb7816 */ /* 0x000fc400000000cb */
[----:B------:R-:W-:Y:S01]  /*2b00*/  LOP3.LUT P1, RZ, R45, 0x1, RZ, 0xc0, !PT ;  /* 0x000000012dff7812 */ /* 0x000fe2000782c0ff */
[----:B------:R-:W-:Y:S01]  /*2b10*/  @!P3 IMAD.MOV.U32 R47, RZ, RZ, R44 ;  /* 0x000000ffff2fb224 */ /* 0x000fe200078e002c */
[----:B------:R-:W-:Y:S01]  /*2b20*/  IADD3.X R45, PT, PT, R5, UR14, RZ, P6, !PT ;  /* 0x0000000e052d7c10 */ /* 0x000fe2000b7fe4ff */
[----:B------:R-:W-:Y:S01]  /*2b30*/  @!P3 IMAD.MOV.U32 R48, RZ, RZ, R43 ;  /* 0x000000ffff30b224 */ /* 0x000fe200078e002b */
[----:B------:R-:W-:Y:S02]  /*2b40*/  PRMT R202, RZ, 0x7610, R202 ;  /* 0x00007610ffca7816 */ /* 0x000fe400000000ca */
[----:B------:R0:W2:Y:S01]  /*2b50*/  @!P3 LDG.E.U8 R203, desc[UR22][R46.64] ;  /* 0x000000162ecbb981 */ /* 0x0000a2000c1e1100 */
[----:B------:R-:W-:Y:S01]  /*2b60*/  @!P3 IMAD.MOV.U32 R49, RZ, RZ, R45 ;  /* 0x000000ffff31b224 */ /* 0x000fe200078e002d */
[----:B------:R-:W-:-:S04]  /*2b70*/  UIMAD UR5, UR6, 0x12, URZ ;  /* 0x00000012060578a4 */ /* 0x000fc8000f8e02ff */
[----:B------:R1:W2:Y:S01]  /*2b80*/  @!P3 LDG.E.U8 R202, desc[UR22][R48.64] ;  /* 0x0000001630cab981 */ /* 0x0002a2000c1e1100 */
[----:B0-----:R-:W-:-:S04]  /*2b90*/  IADD3 R46, P6, PT, R6, UR4, RZ ;  /* 0x00000004062e7c10 */ /* 0x001fc8000ffde0ff */
[----:B------:R-:W-:Y:S02]  /*2ba0*/  IADD3.X R47, PT, PT, R7, UR14, RZ, P6, !PT ;  /* 0x0000000e072f7c10 */ /* 0x000fe4000b7fe4ff */
[----:B-1----:R-:W-:Y:S01]  /*2bb0*/  IADD3 R48, P6, PT, R8, UR4, RZ ;  /* 0x0000000408307c10 */ /* 0x002fe2000ffde0ff */
[----:B------:R-:W-:Y:S01]  /*2bc0*/  USHF.R.S32.HI UR15, URZ, 0x1f, UR5 ;  /* 0x0000001fff0f7899 */ /* 0x000fe20008011405 */
[----:B------:R-:W-:Y:S02]  /*2bd0*/  PRMT R207, RZ, 0x7610, R207 ;  /* 0x00007610ffcf7816 */ /* 0x000fe400000000cf */
[----:B------:R-:W-:Y:S02]  /*2be0*/  IADD3.X R49, PT, PT, R9, UR14, RZ, P6, !PT ;  /* 0x0000000e09317c10 */ /* 0x000fe4000b7fe4ff */
[----:B------:R-:W-:Y:S02]  /*2bf0*/  PRMT R206, RZ, 0x7610, R206 ;  /* 0x00007610ffce7816 */ /* 0x000fe400000000ce */
[----:B------:R-:W-:Y:S01]  /*2c00*/  IADD3 R51, P6, PT, R2, UR5, RZ ;  /* 0x0000000502337c10 */ /* 0x000fe2000ffde0ff */
[----:B------:R-:W2:Y:S01]  /*2c10*/  @!P3 LDG.E.U8 R207, desc[UR22][R46.64] ;  /* 0x000000162ecfb981 */ /* 0x000ea2000c1e1100 */
[----:B------:R-:W-:-:S02]  /*2c20*/  SHF.R.U32.HI R50, RZ, 0x5, R114 ;  /* 0x00000005ff327819 */ /* 0x000fc40000011672 */
[----:B------:R-:W-:Y:S01]  /*2c30*/  IADD3.X R54, PT, PT, R3, UR15, RZ, P6, !PT ;  /* 0x0000000f03367c10 */ /* 0x000fe2000b7fe4ff */
[----:B------:R-:W2:Y:S01]  /*2c40*/  @!P3 LDG.E.U8 R206, desc[UR22][R48.64] ;  /* 0x0000001630ceb981 */ /* 0x000ea2000c1e1100 */
[----:B------:R-:W-:Y:S02]  /*2c50*/  IADD3 R53, P6, PT, R4, UR5, RZ ;  /* 0x0000000504357c10 */ /* 0x000fe4000ffde0ff */
[----:B------:R-:W-:Y:S01]  /*2c60*/  LOP3.LUT P3, RZ, R50, 0x1, RZ, 0xc0, !PT ;  /* 0x0000000132ff7812 */ /* 0x000fe2000786c0ff */
[----:B------:R0:W-:Y:S01]  /*2c70*/  STL [R1+0x34], R51 ;  /* 0x0000343301007387 */ /* 0x0001e20000100800 */
[----:B------:R-:W-:Y:S01]  /*2c80*/  PRMT R191, RZ, 0x7610, R191 ;  /* 0x00007610ffbf7816 */ /* 0x000fe200000000bf */
[----:B------:R-:W-:Y:S01]  /*2c90*/  @P1 IMAD.MOV.U32 R50, RZ, RZ, R51 ;  /* 0x000000ffff321224 */ /* 0x000fe200078e0033 */
[----:B------:R-:W-:Y:S02]  /*2ca0*/  IADD3.X R55, PT, PT, R5, UR15, RZ, P6, !PT ;  /* 0x0000000f05377c10 */ /* 0x000fe4000b7fe4ff */
[----:B------:R-:W-:Y:S01]  /*2cb0*/  IADD3 R52, P6, PT, R6, UR5, RZ ;  /* 0x0000000506347c10 */ /* 0x000fe2000ffde0ff */
[----:B0-----:R-:W-:Y:S01]  /*2cc0*/  @P1 IMAD.MOV.U32 R51, RZ, RZ, R54 ;  /* 0x000000ffff331224 */ /* 0x001fe200078e0036 */
[----:B------:R-:W-:Y:S01]  /*2cd0*/  PRMT R212, RZ, 0x7610, R212 ;  /* 0x00007610ffd47816 */ /* 0x000fe200000000d4 */
[----:B------:R0:W-:Y:S04]  /*2ce0*/  STL [R1+0x30], R54 ;  /* 0x0000303601007387 */ /* 0x0001e80000100800 */
[----:B------:R1:W2:Y:S01]  /*2cf0*/  @P1 LDG.E.U8 R191, desc[UR22][R50.64] ;  /* 0x0000001632bf1981 */ /* 0x0002a2000c1e1100 */
[----:B------:R-:W-:-:S03]  /*2d00*/  PRMT R205, RZ, 0x7610, R205 ;  /* 0x00007610ffcd7816 */ /* 0x000fc600000000cd */
[----:B------:R3:W-:Y:S01]  /*2d10*/  STL [R1+0x3c], R53 ;  /* 0x00003c3501007387 */ /* 0x0007e20000100800 */
[----:B0-----:R-:W-:Y:S01]  /*2d20*/  IADD3.X R54, PT, PT, R7, UR15, RZ, P6, !PT ;  /* 0x0000000f07367c10 */ /* 0x001fe2000b7fe4ff */
[----:B-1----:R-:W-:Y:S02]  /*2d30*/  @P1 IMAD.MOV.U32 R50, RZ, RZ, R53 ;  /* 0x000000ffff321224 */ /* 0x002fe400078e0035 */
[----:B------:R-:W-:Y:S01]  /*2d40*/  @P1 IMAD.MOV.U32 R51, RZ, RZ, R55 ;  /* 0x000000ffff331224 */ /* 0x000fe200078e0037 */
[----:B------:R-:W-:Y:S01]  /*2d50*/  STL [R1+0x38], R55 ;  /* 0x0000383701007387 */ /* 0x000fe20000100800 */
[----:B---3--:R-:W-:Y:S01]  /*2d60*/  IADD3 R53, P6, PT, R8, UR5, RZ ;  /* 0x0000000508357c10 */ /* 0x008fe2000ffde0ff */
[----:B------:R-:W-:Y:S02]  /*2d70*/  UIMAD UR4, UR6, 0x1a, URZ ;  /* 0x0000001a060478a4 */ /* 0x000fe4000f8e02ff */
[----:B------:R-:W-:Y:S04]  /*2d80*/  STL [R1+0x44], R52 ;  /* 0x0000443401007387 */ /* 0x000fe80000100800 */
[----:B------:R0:W3:Y:S04]  /*2d90*/  @P1 LDG.E.U8 R212, desc[UR22][R50.64] ;  /* 0x0000001632d41981 */ /* 0x0000e8000c1e1100 */
[----:B------:R1:W-:Y:S01]  /*2da0*/  STL [R1+0x40], R54 ;  /* 0x0000403601007387 */ /* 0x0003e20000100800 */
[----:B------:R-:W-:Y:S01]  /*2db0*/  USHF.R.S32.HI UR5, URZ, 0x1f, UR4 ;  /* 0x0000001fff057899 */ /* 0x000fe20008011404 */
[----:B0-----:R-:W-:-:S02]  /*2dc0*/  @P1 IMAD.MOV.U32 R50, RZ, RZ, R52 ;  /* 0x000000ffff321224 */ /* 0x001fc400078e0034 */
[----:B------:R-:W-:Y:S01]  /*2dd0*/  @P1 IMAD.MOV.U32 R51, RZ, RZ, R54 ;  /* 0x000000ffff331224 */ /* 0x000fe200078e0036 */
[----:B-1----:R-:W-:Y:S02]  /*2de0*/  IADD3.X R54, PT, PT, R9, UR15, RZ, P6, !PT ;  /* 0x0000000f09367c10 */ /* 0x002fe4000b7fe4ff */
[----:B------:R-:W-:Y:S02]  /*2df0*/  PRMT R188, RZ, 0x7610, R188 ;  /* 0x00007610ffbc7816 */ /* 0x000fe400000000bc */
[----:B------:R0:W2:Y:S01]  /*2e00*/  @P1 LDG.E.U8 R205, desc[UR22][R50.64] ;  /* 0x0000001632cd1981 */ /* 0x0000a2000c1e1100 */
[----:B------:R-:W-:-:S03]  /*2e10*/  IADD3 R56, P6, PT, R2, UR4, RZ ;  /* 0x0000000402387c10 */ /* 0x000fc6000ffde0ff */
[----:B------:R1:W-:Y:S01]  /*2e20*/  STL [R1+0x4c], R53 ;  /* 0x00004c3501007387 */ /* 0x0003e20000100800 */
[----:B------:R-:W-:Y:S01]  /*2e30*/  IADD3.X R57, PT, PT, R3, UR5, RZ, P6, !PT ;  /* 0x0000000503397c10 */ /* 0x000fe2000b7fe4ff */
[----:B0-----:R-:W-:Y:S02]  /*2e40*/  @P1 IMAD.MOV.U32 R50, RZ, RZ, R53 ;  /* 0x000000ffff321224 */ /* 0x001fe400078e0035 */
[----:B------:R-:W-:Y:S01]  /*2e50*/  @P1 IMAD.MOV.U32 R51, RZ, RZ, R54 ;  /* 0x000000ffff331224 */ /* 0x000fe200078e0036 */
[----:B------:R-:W-:-:S04]  /*2e60*/  PRMT R199, RZ, 0x7610, R199 ;  /* 0x00007610ffc77816 */ /* 0x000fc800000000c7 */
[----:B------:R0:W2:Y:S01]  /*2e70*/  @P1 LDG.E.U8 R188, desc[UR22][R50.64] ;  /* 0x0000001632bc1981 */ /* 0x0000a2000c1e1100 */
[----:B-1----:R-:W-:-:S03]  /*2e80*/  IADD3 R53, P1, PT, R4, UR4, RZ ;  /* 0x0000000404357c10 */ /* 0x002fc6000ff3e0ff */
[----:B------:R1:W-:Y:S01]  /*2e90*/  STL [R1+0x48], R54 ;  /* 0x0000483601007387 */ /* 0x0003e20000100800 */
[----:B------:R-:W-:Y:S01]  /*2ea0*/  IADD3.X R55, PT, PT, R5, UR5, RZ, P1, !PT ;  /* 0x0000000505377c10 */ /* 0x000fe20008ffe4ff */
[----:B0-----:R-:W-:Y:S02]  /*2eb0*/  @P3 IMAD.MOV.U32 R50, RZ, RZ, R56 ;  /* 0x000000ffff323224 */ /* 0x001fe400078e0038 */
[----:B------:R-:W-:Y:S01]  /*2ec0*/  @P3 IMAD.MOV.U32 R51, RZ, RZ, R57 ;  /* 0x000000ffff333224 */ /* 0x000fe200078e0039 */
[----:B------:R-:W-:Y:S01]  /*2ed0*/  STL [R1+0x138], R56 ;  /* 0x0001383801007387 */ /* 0x000fe20000100800 */
[----:B-1----:R-:W-:Y:S01]  /*2ee0*/  IADD3 R54, P1, PT, R6, UR4, RZ ;  /* 0x0000000406367c10 */ /* 0x002fe2000ff3e0ff */
[----:B------:R-:W-:Y:S01]  /*2ef0*/  VIADD R52, R237, 0xfffffffb ;  /* 0xfffffffbed347836 */ /* 0x000fe20000000000 */
[----:B------:R-:W-:Y:S01]  /*2f00*/  PRMT R198, RZ, 0x7610, R198 ;  /* 0x00007610ffc67816 */ /* 0x000fe200000000c6 */
[----:B------:R-:W-:Y:S04]  /*2f10*/  STL [R1+0x140], R53 ;  /* 0x0001403501007387 */ /* 0x000fe80000100800 */
[----:B------:R-:W-:Y:S04]  /*2f20*/  STL [R1+0x134], R57 ;  /* 0x0001343901007387 */ /* 0x000fe80000100800 */
[----:B------:R0:W2:Y:S04]  /*2f30*/  @P3 LDG.E.U8 R199, desc[UR22][R50.64] ;  /* 0x0000001632c73981 */ /* 0x0000a8000c1e1100 */
[----:B------:R1:W-:Y:S01]  /*2f40*/  STL [R1+0x13c], R55 ;  /* 0x00013c3701007387 */ /* 0x0003e20000100800 */
[----:B------:R-:W-:Y:S01]  /*2f50*/  ISETP.GE.U32.AND P6, PT, R52, 0x7fffffdc, PT ;  /* 0x7fffffdc3400780c */ /* 0x000fe20003fc6070 */
[----:B0-----:R-:W-:-:S02]  /*2f60*/  @P3 IMAD.MOV.U32 R50, RZ, RZ, R53 ;  /* 0x000000ffff323224 */ /* 0x001fc400078e0035 */
[----:B------:R-:W-:Y:S01]  /*2f70*/  @P3 IMAD.MOV.U32 R51, RZ, RZ, R55 ;  /* 0x000000ffff333224 */ /* 0x000fe200078e0037 */
[----:B-1----:R-:W-:Y:S02]  /*2f80*/  IADD3.X R55, PT, PT, R7, UR5, RZ, P1, !PT ;  /* 0x0000000507377c10 */ /* 0x002fe40008ffe4ff */
[----:B------:R-:W-:Y:S02]  /*2f90*/  IADD3 R52, P1, PT, R8, UR4, RZ ;  /* 0x0000000408347c10 */ /* 0x000fe4000ff3e0ff */
[----:B------:R0:W2:Y:S01]  /*2fa0*/  @P3 LDG.E.U8 R198, desc[UR22][R50.64] ;  /* 0x0000001632c63981 */ /* 0x0000a2000c1e1100 */
[----:B------:R-:W-:Y:S01]  /*2fb0*/  PRMT R182, RZ, 0x7610, R182 ;  /* 0x00007610ffb67816 */ /* 0x000fe200000000b6 */
[----:B------:R-:W-:Y:S01]  /*2fc0*/  UIMAD UR4, UR6, 0x3, URZ ;  /* 0x00000003060478a4 */ /* 0x000fe2000f8e02ff */
[----:B------:R-:W-:Y:S02]  /*2fd0*/  PRMT R204, RZ, 0x7610, R204 ;  /* 0x00007610ffcc7816 */ /* 0x000fe400000000cc */
[----:B------:R-:W-:Y:S01]  /*2fe0*/  IADD3.X R53, PT, PT, R9, UR5, RZ, P1, !PT ;  /* 0x0000000509357c10 */ /* 0x000fe20008ffe4ff */
[----:B------:R-:W-:Y:S01]  /*2ff0*/  USHF.R.S32.HI UR14, URZ, 0x1f, UR4 ;  /* 0x0000001fff0e7899 */ /* 0x000fe20008011404 */
[----:B0-----:R-:W-:Y:S01]  /*3000*/  @P3 IMAD.MOV.U32 R50, RZ, RZ, R54 ;  /* 0x000000ffff323224 */ /* 0x001fe200078e0036 */
[----:B------:R0:W-:Y:S01]  /*3010*/  STL [R1+0x148], R54 ;  /* 0x0001483601007387 */ /* 0x0001e20000100800 */
[----:B------:R-:W-:-:S03]  /*3020*/  @P3 IMAD.MOV.U32 R51, RZ, RZ, R55 ;  /* 0x000000ffff333224 */ /* 0x000fc600078e0037 */
[----:B------:R-:W2:Y:S04]  /*3030*/  @P3 LDG.E.U8 R204, desc[UR22][R52.64] ;  /* 0x0000001634cc3981 */ /* 0x000ea8000c1e1100 */
[----:B------:R1:W2:Y:S01]  /*3040*/  @P3 LDG.E.U8 R182, desc[UR22][R50.64] ;  /* 0x0000001632b63981 */ /* 0x0002a2000c1e1100 */
[----:B0-----:R-:W-:-:S03]  /*3050*/  VIADD R54, R237, 0xfffffff3 ;  /* 0xfffffff3ed367836 */ /* 0x001fc60000000000 */
[----:B------:R-:W-:Y:S01]  /*3060*/  STL [R1+0x144], R55 ;  /* 0x0001443701007387 */ /* 0x000fe20000100800 */
[----:B-1----:R-:W-:-:S03]  /*3070*/  IADD3 R50, P1, PT, R2, UR4, RZ ;  /* 0x0000000402327c10 */ /* 0x002fc6000ff3e0ff */
[----:B------:R0:W-:Y:S01]  /*3080*/  STL [R1+0x150], R52 ;  /* 0x0001503401007387 */ /* 0x0001e20000100800 */
[----:B------:R-:W-:Y:S02]  /*3090*/  IADD3 R51, P3, PT, R4, UR4, RZ ;  /* 0x0000000404337c10 */ /* 0x000fe4000ff7e0ff */
[----:B------:R-:W-:Y:S01]  /*30a0*/  PRMT R193, RZ, 0x7610, R193 ;  /* 0x00007610ffc17816 */ /* 0x000fe200000000c1 */
[----:B------:R1:W-:Y:S01]  /*30b0*/  STL [R1+0x14c], R53 ;  /* 0x00014c3501007387 */ /* 0x0003e20000100800 */
[----:B0-----:R-:W-:Y:S02]  /*30c0*/  IADD3.X R52, PT, PT, R3, UR14, RZ, P1, !PT ;  /* 0x0000000e03347c10 */ /* 0x001fe40008ffe4ff */
[----:B------:R-:W-:Y:S01]  /*30d0*/  ISETP.GE.U32.AND P1, PT, R54, 0x7fffffd4, PT ;  /* 0x7fffffd43600780c */ /* 0x000fe20003f26070 */
[----:B------:R-:W-:Y:S01]  /*30e0*/  @!P2 IMAD.MOV.U32 R54, RZ, RZ, R50 ;  /* 0x000000ffff36a224 */ /* 0x000fe200078e0032 */
[----:B-1----:R-:W-:Y:S01]  /*30f0*/  IADD3.X R53, PT, PT, R5, UR14, RZ, P3, !PT ;  /* 0x0000000e05357c10 */ /* 0x002fe20009ffe4ff */
[----:B------:R-:W-:Y:S01]  /*3100*/  @!P2 IMAD.MOV.U32 R55, RZ, RZ, R52 ;  /* 0x000000ffff37a224 */ /* 0x000fe200078e0034 */
[----:B------:R-:W-:Y:S01]  /*3110*/  PRMT R192, RZ, 0x7610, R192 ;  /* 0x00007610ffc07816 */ /* 0x000fe200000000c0 */
[----:B------:R-:W-:-:S02]  /*3120*/  @!P2 IMAD.MOV.U32 R56, RZ, RZ, R51 ;  /* 0x000000ffff38a224 */ /* 0x000fc400078e0033 */
[----:B------:R-:W-:Y:S01]  /*3130*/  @!P2 IMAD.MOV.U32 R57, RZ, RZ, R53 ;  /* 0x000000ffff39a224 */ /* 0x000fe200078e0035 */
[----:B------:R0:W2:Y:S01]  /*3140*/  @!P2 LDG.E.U8 R193, desc[UR22][R54.64] ;  /* 0x0000001636c1a981 */ /* 0x0000a2000c1e1100 */
[----:B------:R-:W-:-:S03]  /*3150*/  UIMAD UR5, UR6, 0xb, URZ ;  /* 0x0000000b060578a4 */ /* 0x000fc6000f8e02ff */
[----:B------:R1:W2:Y:S01]  /*3160*/  @!P2 LDG.E.U8 R192, desc[UR22][R56.64] ;  /* 0x0000001638c0a981 */ /* 0x0002a2000c1e1100 */
[----:B0-----:R-:W-:-:S04]  /*3170*/  IADD3 R54, P3, PT, R6, UR4, RZ ;  /* 0x0000000406367c10 */ /* 0x001fc8000ff7e0ff */
[----:B------:R-:W-:Y:S02]  /*3180*/  IADD3.X R55, PT, PT, R7, UR14, RZ, P3, !PT ;  /* 0x0000000e07377c10 */ /* 0x000fe40009ffe4ff */
[----:B-1----:R-:W-:Y:S01]  /*3190*/  IADD3 R56, P3, PT, R8, UR4, RZ ;  /* 0x0000000408387c10 */ /* 0x002fe2000ff7e0ff */
[----:B------:R-:W-:Y:S01]  /*31a0*/  USHF.R.S32.HI UR15, URZ, 0x1f, UR5 ;  /* 0x0000001fff0f7899 */ /* 0x000fe20008011405 */
[----:B------:R-:W-:Y:S02]  /*31b0*/  PRMT R175, RZ, 0x7610, R175 ;  /* 0x00007610ffaf7816 */ /* 0x000fe400000000af */
[----:B------:R-:W-:Y:S02]  /*31c0*/  IADD3.X R57, PT, PT, R9, UR14, RZ, P3, !PT ;  /* 0x0000000e09397c10 */ /* 0x000fe40009ffe4ff */
[----:B------:R-:W-:Y:S02]  /*31d0*/  IADD3 R58, P3, PT, R2, UR5, RZ ;  /* 0x00000005023a7c10 */ /* 0x000fe4000ff7e0ff */
[----:B------:R-:W-:Y:S01]  /*31e0*/  PRMT R208, RZ, 0x7610, R208 ;  /* 0x00007610ffd07816 */ /* 0x000fe200000000d0 */
[----:B------:R-:W2:Y:S01]  /*31f0*/  @!P2 LDG.E.U8 R175, desc[UR22][R54.64] ;  /* 0x0000001636afa981 */ /* 0x000ea2000c1e1100 */
[----:B------:R-:W-:-:S02]  /*3200*/  SHF.R.U32.HI R61, RZ, 0xc, R114 ;  /* 0x0000000cff3d7819 */ /* 0x000fc40000011672 */
[----:B------:R-:W-:Y:S02]  /*3210*/  IADD3.X R59, PT, PT, R3, UR15, RZ, P3, !PT ;  /* 0x0000000f033b7c10 */ /* 0x000fe40009ffe4ff */
[----:B------:R-:W-:Y:S01]  /*3220*/  IADD3 R60, P3, PT, R4, UR5, RZ ;  /* 0x00000005043c7c10 */ /* 0x000fe2000ff7e0ff */
[----:B------:R-:W2:Y:S01]  /*3230*/  @!P2 LDG.E.U8 R208, desc[UR22][R56.64] ;  /* 0x0000001638d0a981 */ /* 0x000ea2000c1e1100 */
[----:B------:R-:W-:Y:S02]  /*3240*/  LOP3.LUT P2, RZ, R61, 0x1, RZ, 0xc0, !PT ;  /* 0x000000013dff7812 */ /* 0x000fe4000784c0ff */
[----:B------:R-:W-:Y:S02]  /*3250*/  IADD3.X R61, PT, PT, R5, UR15, RZ, P3, !PT ;  /* 0x0000000f053d7c10 */ /* 0x000fe40009ffe4ff */
[----:B------:R-:W-:Y:S01]  /*3260*/  IADD3 R62, P3, PT, R6, UR5, RZ ;  /* 0x00000005063e7c10 */ /* 0x000fe2000ff7e0ff */
[----:B------:R-:W-:-:S03]  /*3270*/  UIMAD UR4, UR6, 0x13, URZ ;  /* 0x00000013060478a4 */ /* 0x000fc6000f8e02ff */
[----:B------:R-:W-:Y:S02]  /*3280*/  IADD3.X R63, PT, PT, R7, UR15, RZ, P3, !PT ;  /* 0x0000000f073f7c10 */ /* 0x000fe40009ffe4ff */
[----:B------:R-:W-:Y:S01]  /*3290*/  IADD3 R64, P3, PT, R8, UR5, RZ ;  /* 0x0000000508407c10 */ /* 0x000fe2000ff7e0ff */
[----:B------:R-:W-:Y:S01]  /*32a0*/  USHF.R.S32.HI UR14, URZ, 0x1f, UR4 ;  /* 0x0000001fff0e7899 */ /* 0x000fe20008011404 */
[----:B------:R-:W-:Y:S02]  /*32b0*/  PRMT R189, RZ, 0x7610, R189 ;  /* 0x00007610ffbd7816 */ /* 0x000fe400000000bd */
[----:B------:R-:W-:Y:S02]  /*32c0*/  PRMT R210, RZ, 0x7610, R210 ;  /* 0x00007610ffd27816 */ /* 0x000fe400000000d2 */
[----:B------:R-:W-:Y:S02]  /*32d0*/  PRMT R201, RZ, 0x7610, R201 ;  /* 0x00007610ffc97816 */ /* 0x000fe400000000c9 */
[----:B------:R-:W-:Y:S01]  /*32e0*/  IADD3.X R65, PT, PT, R9, UR15, RZ, P3, !PT ;  /* 0x0000000f09417c10 */ /* 0x000fe20009ffe4ff */
[----:B------:R-:W2:Y:S01]  /*32f0*/  @!P5 LDG.E.U8 R189, desc[UR22][R58.64] ;  /* 0x000000163abdd981 */ /* 0x000ea2000c1e1100 */
[----:B------:R-:W-:-:S02]  /*3300*/  PRMT R184, RZ, 0x7610, R184 ;  /* 0x00007610ffb87816 */ /* 0x000fc400000000b8 */
[----:B------:R-:W-:Y:S01]  /*3310*/  IADD3 R67, P3, PT, R2, UR4, RZ ;  /* 0x0000000402437c10 */ /* 0x000fe2000ff7e0ff */
[----:B------:R-:W2:Y:S01]  /*3320*/  @!P5 LDG.E.U8 R210, desc[UR22][R60.64] ;  /* 0x000000163cd2d981 */ /* 0x000ea2000c1e1100 */
[----:B------:R-:W-:Y:S02]  /*3330*/  SHF.R.U32.HI R66, RZ, 0x4, R114 ;  /* 0x00000004ff427819 */ /* 0x000fe40000011672 */
[----:B------:R-:W-:Y:S01]  /*3340*/  IADD3.X R71, PT, PT, R3, UR14, RZ, P3, !PT ;  /* 0x0000000e03477c10 */ /* 0x000fe20009ffe4ff */
[----:B------:R-:W2:Y:S01]  /*3350*/  @!P5 LDG.E.U8 R201, desc[UR22][R62.64] ;  /* 0x000000163ec9d981 */ /* 0x000ea2000c1e1100 */
[----:B------:R-:W-:-:S03]  /*3360*/  LOP3.LUT P3, RZ, R66, 0x1, RZ, 0xc0, !PT ;  /* 0x0000000142ff7812 */ /* 0x000fc6000786c0ff */
[----:B------:R-:W2:Y:S01]  /*3370*/  @!P5 LDG.E.U8 R184, desc[UR22][R64.64] ;  /* 0x0000001640b8d981 */ /* 0x000ea2000c1e1100 */
[----:B------:R-:W-:Y:S01]  /*3380*/  IADD3 R68, P5, PT, R4, UR4, RZ ;  /* 0x0000000404447c10 */ /* 0x000fe2000ffbe0ff */
[----:B------:R-:W-:Y:S01]  /*3390*/  @P2 IMAD.MOV.U32 R66, RZ, RZ, R67 ;  /* 0x000000ffff422224 */ /* 0x000fe200078e0043 */
[----:B------:R-:W-:Y:S01]  /*33a0*/  PRMT R195, RZ, 0x7610, R195 ;  /* 0x00007610ffc37816 */ /* 0x000fe200000000c3 */
[----:B------:R0:W-:Y:S01]  /*33b0*/  STL [R1+0x54], R67 ;  /* 0x0000544301007387 */ /* 0x0001e20000100800 */
[----:B------:R-:W-:Y:S02]  /*33c0*/  IADD3.X R69, PT, PT, R5, UR14, RZ, P5, !PT ;  /* 0x0000000e05457c10 */ /* 0x000fe4000affe4ff */
[----:B------:R-:W-:Y:S01]  /*33d0*/  IADD3 R70, P5, PT, R6, UR4, RZ ;  /* 0x0000000406467c10 */ /* 0x000fe2000ffbe0ff */
[----:B------:R-:W-:Y:S01]  /*33e0*/  STL [R1+0x5c], R68 ;  /* 0x00005c4401007387 */ /* 0x000fe20000100800 */
[----:B------:R-:W-:Y:S01]  /*33f0*/  PRMT R194, RZ, 0x7610, R194 ;  /* 0x00007610ffc27816 */ /* 0x000fe200000000c2 */
[----:B0-----:R-:W-:-:S02]  /*3400*/  @P2 IMAD.MOV.U32 R67, RZ, RZ, R71 ;  /* 0x000000ffff432224 */ /* 0x001fc400078e0047 */
[----:B------:R0:W-:Y:S04]  /*3410*/  STL [R1+0x50], R71 ;  /* 0x0000504701007387 */ /* 0x0001e80000100800 */
[----:B------:R1:W2:Y:S01]  /*3420*/  @P2 LDG.E.U8 R195, desc[UR22][R66.64] ;  /* 0x0000001642c32981 */ /* 0x0002a2000c1e1100 */
[----:B------:R-:W-:Y:S02]  /*3430*/  PRMT R176, RZ, 0x7610, R176 ;  /* 0x00007610ffb07816 */ /* 0x000fe400000000b0 */
[----:B0-----:R-:W-:Y:S01]  /*3440*/  IADD3.X R71, PT, PT, R7, UR14, RZ, P5, !PT ;  /* 0x0000000e07477c10 */ /* 0x001fe2000affe4ff */
[----:B-1----:R-:W-:Y:S02]  /*3450*/  @P2 IMAD.MOV.U32 R66, RZ, RZ, R68 ;  /* 0x000000ffff422224 */ /* 0x002fe400078e0044 */
[----:B------:R-:W-:Y:S01]  /*3460*/  @P2 IMAD.MOV.U32 R67, RZ, RZ, R69 ;  /* 0x000000ffff432224 */ /* 0x000fe200078e0045 */
[----:B------:R-:W-:Y:S01]  /*3470*/  IADD3 R68, P5, PT, R8, UR4, RZ ;  /* 0x0000000408447c10 */ /* 0x000fe2000ffbe0ff */
[----:B------:R0:W-:Y:S01]  /*3480*/  STL [R1+0x58], R69 ;  /* 0x0000584501007387 */ /* 0x0001e20000100800 */
[----:B------:R-:W-:-:S03]  /*3490*/  UIMAD UR5, UR6, 0x1b, URZ ;  /* 0x0000001b060578a4 */ /* 0x000fc6000f8e02ff */
[----:B------:R1:W2:Y:S01]  /*34a0*/  @P2 LDG.E.U8 R194, desc[UR22][R66.64] ;  /* 0x0000001642c22981 */ /* 0x0002a2000c1e1100 */
[----:B------:R-:W-:Y:S02]  /*34b0*/  PRMT R200, RZ, 0x7610, R200 ;  /* 0x00007610ffc87816 */ /* 0x000fe400000000c8 */
[----:B0-----:R-:W-:Y:S01]  /*34c0*/  IADD3.X R69, PT, PT, R9, UR14, RZ, P5, !PT ;  /* 0x0000000e09457c10 */ /* 0x001fe2000affe4ff */
[----:B-1----:R-:W-:Y:S02]  /*34d0*/  @P2 IMAD.MOV.U32 R66, RZ, RZ, R70 ;  /* 0x000000ffff422224 */ /* 0x002fe400078e0046 */
[----:B------:R-:W-:Y:S01]  /*34e0*/  @P2 IMAD.MOV.U32 R67, RZ, RZ, R71 ;  /* 0x000000ffff432224 */ /* 0x000fe200078e0047 */
[----:B------:R-:W-:Y:S01]  /*34f0*/  USHF.R.S32.HI UR14, URZ, 0x1f, UR5 ;  /* 0x0000001fff0e7899 */ /* 0x000fe20008011405 */
[----:B------:R0:W-:Y:S04]  /*3500*/  STL [R1+0x64], R70 ;  /* 0x0000644601007387 */ /* 0x0001e80000100800 */
[----:B------:R1:W2:Y:S01]  /*3510*/  @P2 LDG.E.U8 R176, desc[UR22][R66.64] ;  /* 0x0000001642b02981 */ /* 0x0002a2000c1e1100 */
[----:B0-----:R-:W-:-:S03]  /*3520*/  IADD3 R70, P5, PT, R2, UR5, RZ ;  /* 0x0000000502467c10 */ /* 0x001fc6000ffbe0ff */
[----:B------:R-:W-:Y:S01]  /*3530*/  STL [R1+0x60], R71 ;  /* 0x0000604701007387 */ /* 0x000fe20000100800 */
[----:B-1----:R-:W-:Y:S02]  /*3540*/  @P2 IMAD.MOV.U32 R66, RZ, RZ, R68 ;  /* 0x000000ffff422224 */ /* 0x002fe400078e0044 */
[----:B------:R-:W-:Y:S01]  /*3550*/  @P2 IMAD.MOV.U32 R67, RZ, RZ, R69 ;  /* 0x000000ffff432224 */ /* 0x000fe200078e0045 */
[----:B------:R-:W-:Y:S01]  /*3560*/  STL [R1+0x6c], R68 ;  /* 0x00006c4401007387 */ /* 0x000fe20000100800 */
[----:B------:R-:W-:-:S03]  /*3570*/  IADD3.X R72, PT, PT, R3, UR14, RZ, P5, !PT ;  /* 0x0000000e03487c10 */ /* 0x000fc6000affe4ff */
[----:B------:R0:W-:Y:S01]  /*3580*/  STL [R1+0x68], R69 ;  /* 0x0000684501007387 */ /* 0x0001e20000100800 */
[----:B------:R-:W-:-:S03]  /*3590*/  PRMT R181, RZ, 0x7610, R181 ;  /* 0x00007610ffb57816 */ /* 0x000fc600000000b5 */
[----:B------:R1:W2:Y:S01]  /*35a0*/  @P2 LDG.E.U8 R200, desc[UR22][R66.64] ;  /* 0x0000001642c82981 */ /* 0x0002a2000c1e1100 */
[----:B0-----:R-:W-:-:S03]  /*35b0*/  IADD3 R69, P2, PT, R4, UR5, RZ ;  /* 0x0000000504457c10 */ /* 0x001fc6000ff5e0ff */
[----:B------:R0:W-:Y:S01]  /*35c0*/  STL [R1+0x158], R70 ;  /* 0x0001584601007387 */ /* 0x0001e20000100800 */
[----:B-1----:R-:W-:Y:S01]  /*35d0*/  @P3 IMAD.MOV.U32 R66, RZ, RZ, R70 ;  /* 0x000000ffff423224 */ /* 0x002fe200078e0046 */
[----:B------:R-:W-:Y:S01]  /*35e0*/  IADD3.X R71, PT, PT, R5, UR14, RZ, P2, !PT ;  /* 0x0000000e05477c10 */ /* 0x000fe200097fe4ff */
[----:B------:R-:W-:Y:S01]  /*35f0*/  @P3 IMAD.MOV.U32 R67, RZ, RZ, R72 ;  /* 0x000000ffff433224 */ /* 0x000fe200078e0048 */
[----:B------:R-:W-:Y:S01]  /*3600*/  STL [R1+0x160], R69 ;  /* 0x0001604501007387 */ /* 0x000fe20000100800 */
[----:B------:R-:W-:Y:S01]  /*3610*/  VIADD R68, R237, 0xfffffffa ;  /* 0xfffffffaed447836 */ /* 0x000fe20000000000 */
[----:B------:R-:W-:Y:S02]  /*3620*/  PRMT R180, RZ, 0x7610, R180 ;  /* 0x00007610ffb47816 */ /* 0x000fe400000000b4 */
[----:B0-----:R-:W-:Y:S01]  /*3630*/  IADD3 R70, P2, PT, R6, UR5, RZ ;  /* 0x0000000506467c10 */ /* 0x001fe2000ff5e0ff */
[----:B------:R-:W-:Y:S01]  /*3640*/  STL [R1+0x154], R72 ;  /* 0x0001544801007387 */ /* 0x000fe20000100800 */
[----:B------:R-:W-:-:S03]  /*3650*/  ISETP.GE.U32.AND P5, PT, R68, 0x7fffffdb, PT ;  /* 0x7fffffdb4400780c */ /* 0x000fc60003fa6070 */
        /* <DEDUP_REMOVED lines=8> */
[----:B------:R-:W-:Y:S01]  /*36e0*/  USHF.L.U32 UR4, UR6, 0x2, URZ ;  /* 0x0000000206047899 */ /* 0x000fe200080006ff */
[----:B------:R-:W-:Y:S02]  /*36f0*/  PRMT R186, RZ, 0x7610, R186 ;  /* 0x00007610ffba7816 */ /* 0x000fe400000000ba */
[----:B------:R-:W-:Y:S01]  /*3700*/  IADD3.X R69, PT, PT, R9, UR14, RZ, P2, !PT ;  /* 0x0000000e09457c10 */ /* 0x000fe200097fe4ff */
[----:B------:R1:W-:Y:S01]  /*3710*/  STL [R1+0x168], R70 ;  /* 0x0001684601007387 */ /* 0x0003e20000100800 */
[----:B------:R-:W-:Y:S01]  /*3720*/  USHF.R.S32.HI UR5, URZ, 0x1f, UR4 ;  /* 0x0000001fff057899 */ /* 0x000fe20008011404 */
[----:B0-----:R-:W-:Y:S02]  /*3730*/  @P3 IMAD.MOV.U32 R66, RZ, RZ, R70 ;  /* 0x000000ffff423224 */ /* 0x001fe400078e0046 */
[----:B------:R-:W-:Y:S01]  /*3740*/  @P3 IMAD.MOV.U32 R67, RZ, RZ, R71 ;  /* 0x000000ffff433224 */ /* 0x000fe200078e0047 */
[----:B------:R-:W-:Y:S01]  /*3750*/  STL [R1+0x164], R71 ;  /* 0x0001644701007387 */ /* 0x000fe20000100800 */
[----:B-1----:R-:W-:-:S03]  /*3760*/  VIADD R70, R237, 0xfffffff2 ;  /* 0xfffffff2ed467836 */ /* 0x002fc60000000000 */
[----:B------:R0:W2:Y:S04]  /*3770*/  @P3 LDG.E.U8 R187, desc[UR22][R66.64] ;  /* 0x0000001642bb3981 */ /* 0x0000a8000c1e1100 */
[----:B------:R1:W-:Y:S04]  /*3780*/  STL [R1+0x170], R68 ;  /* 0x0001704401007387 */ /* 0x0003e80000100800 */
[----:B------:R1:W2:Y:S01]  /*3790*/  @P3 LDG.E.U8 R186, desc[UR22][R68.64] ;  /* 0x0000001644ba3981 */ /* 0x0002a2000c1e1100 */
[----:B0-----:R-:W-:-:S03]  /*37a0*/  IADD3 R66, P2, PT, R2, UR4, RZ ;  /* 0x0000000402427c10 */ /* 0x001fc6000ff5e0ff */
[----:B------:R0:W-:Y:S01]  /*37b0*/  STL [R1+0x16c], R69 ;  /* 0x00016c4501007387 */ /* 0x0001e20000100800 */
[----:B------:R-:W-:Y:S02]  /*37c0*/  IADD3.X R67, PT, PT, R3, UR5, RZ, P2, !PT ;  /* 0x0000000503437c10 */ /* 0x000fe400097fe4ff */
[----:B-1----:R-:W-:Y:S02]  /*37d0*/  IADD3 R68, P3, PT, R4, UR4, RZ ;  /* 0x0000000404447c10 */ /* 0x002fe4000ff7e0ff */
[----:B------:R-:W-:Y:S02]  /*37e0*/  ISETP.GE.U32.AND P2, PT, R70, 0x7fffffd3, PT ;  /* 0x7fffffd34600780c */ /* 0x000fe40003f46070 */
[----:B0-----:R-:W-:Y:S02]  /*37f0*/  IADD3.X R69, PT, PT, R5, UR5, RZ, P3, !PT ;  /* 0x0000000505457c10 */ /* 0x001fe40009ffe4ff */
[----:B------:R-:W-:-:S04]  /*3800*/  IADD3 R70, P3, PT, R6, UR4, RZ ;  /* 0x0000000406467c10 */ /* 0x000fc8000ff7e0ff */
[----:B------:R-:W-:Y:S02]  /*3810*/  IADD3.X R71, PT, PT, R7, UR5, RZ, P3, !PT ;  /* 0x0000000507477c10 */ /* 0x000fe40009ffe4ff */
[----:B------:R-:W-:Y:S01]  /*3820*/  IADD3 R72, P3, PT, R8, UR4, RZ ;  /* 0x0000000408487c10 */ /* 0x000fe2000ff7e0ff */
[----:B------:R-:W-:Y:S01]  /*3830*/  UIMAD UR4, UR6, 0xc, URZ ;  /* 0x0000000c060478a4 */ /* 0x000fe2000f8e02ff */
[----:B------:R-:W-:Y:S02]  /*3840*/  PRMT R174, RZ, 0x7610, R174 ;  /* 0x00007610ffae7816 */ /* 0x000fe400000000ae */
[----:B------:R-:W-:Y:S01]  /*3850*/  IADD3.X R73, PT, PT, R9, UR5, RZ, P3, !PT ;  /* 0x0000000509497c10 */ /* 0x000fe20009ffe4ff */
[----:B------:R-:W-:Y:S01]  /*3860*/  USHF.R.S32.HI UR5, URZ, 0x1f, UR4 ;  /* 0x0000001fff057899 */ /* 0x000fe20008011404 */
[----:B------:R-:W-:Y:S02]  /*3870*/  PRMT R173, RZ, 0x7610, R173 ;  /* 0x00007610ffad7816 */ /* 0x000fe400000000ad */
[----:B------:R-:W-:Y:S01]  /*3880*/  PRMT R190, RZ, 0x7610, R190 ;  /* 0x00007610ffbe7816 */ /* 0x000fe200000000be */
[----:B------:R-:W2:Y:S01]  /*3890*/  @!P6 LDG.E.U8 R174, desc[UR22][R66.64] ;  /* 0x0000001642aee981 */ /* 0x000ea2000c1e1100 */
[----:B------:R-:W-:-:S02]  /*38a0*/  PRMT R171, RZ, 0x7610, R171 ;  /* 0x00007610ffab7816 */ /* 0x000fc400000000ab */
[----:B------:R-:W-:Y:S01]  /*38b0*/  IADD3 R74, P3, PT, R2, UR4, RZ ;  /* 0x00000004024a7c10 */ /* 0x000fe2000ff7e0ff */
[----:B------:R-:W2:Y:S01]  /*38c0*/  @!P6 LDG.E.U8 R173, desc[UR22][R68.64] ;  /* 0x0000001644ade981 */ /* 0x000ea2000c1e1100 */
[----:B------:R-:W-:Y:S02]  /*38d0*/  SHF.R.U32.HI R77, RZ, 0xb, R114 ;  /* 0x0000000bff4d7819 */ /* 0x000fe40000011672 */
[----:B------:R-:W-:Y:S01]  /*38e0*/  IADD3.X R76, PT, PT, R3, UR5, RZ, P3, !PT ;  /* 0x00000005034c7c10 */ /* 0x000fe20009ffe4ff */
[----:B------:R-:W2:Y:S01]  /*38f0*/  @!P6 LDG.E.U8 R190, desc[UR22][R70.64] ;  /* 0x0000001646bee981 */ /* 0x000ea2000c1e1100 */
[----:B------:R-:W-:-:S03]  /*3900*/  PRMT R166, RZ, 0x7610, R166 ;  /* 0x00007610ffa67816 */ /* 0x000fc600000000a6 */
[----:B------:R-:W2:Y:S01]  /*3910*/  @!P6 LDG.E.U8 R171, desc[UR22][R72.64] ;  /* 0x0000001648abe981 */ /* 0x000ea2000c1e1100 */
[----:B------:R-:W-:Y:S01]  /*3920*/  IADD3 R75, P6, PT, R4, UR4, RZ ;  /* 0x00000004044b7c10 */ /* 0x000fe2000ffde0ff */
[----:B------:R-:W-:Y:S01]  /*3930*/  @!P1 IMAD.MOV.U32 R80, RZ, RZ, R74 ;  /* 0x000000ffff509224 */ /* 0x000fe200078e004a */
[----:B------:R-:W-:Y:S01]  /*3940*/  LOP3.LUT P3, RZ, R77, 0x1, RZ, 0xc0, !PT ;  /* 0x000000014dff7812 */ /* 0x000fe2000786c0ff */
[----:B------:R-:W-:Y:S01]  /*3950*/  @!P1 IMAD.MOV.U32 R81, RZ, RZ, R76 ;  /* 0x000000ffff519224 */ /* 0x000fe200078e004c */
[----:B------:R-:W-:Y:S02]  /*3960*/  IADD3.X R77, PT, PT, R5, UR5, RZ, P6, !PT ;  /* 0x00000005054d7c10 */ /* 0x000fe4000b7fe4ff */
[----:B------:R-:W-:Y:S02]  /*3970*/  PRMT R183, RZ, 0x7610, R183 ;  /* 0x00007610ffb77816 */ /* 0x000fe400000000b7 */
        /* <DEDUP_REMOVED lines=17> */
[----:B------:R-:W-:Y:S02]  /*3a90*/  IADD3.X R85, PT, PT, R3, UR5, RZ, P6, !PT ;  /* 0x0000000503557c10 */ /* 0x000fe4000b7fe4ff */
[----:B------:R-:W-:-:S02]  /*3aa0*/  IADD3 R86, P6, PT, R6, UR4, RZ ;  /* 0x0000000406567c10 */ /* 0x000fc4000ffde0ff */
[----:B------:R-:W-:Y:S01]  /*3ab0*/  IADD3.X R89, PT, PT, R5, UR5, RZ, P1, !PT ;  /* 0x0000000505597c10 */ /* 0x000fe20008ffe4ff */
[----:B------:R0:W-:Y:S01]  /*3ac0*/  STL [R1+0x74], R83 ;  /* 0x0000745301007387 */ /* 0x0001e20000100800 */
[----:B------:R-:W-:Y:S01]  /*3ad0*/  LOP3.LUT P1, RZ, R82, 0x1, RZ, 0xc0, !PT ;  /* 0x0000000152ff7812 */ /* 0x000fe2000782c0ff */
[----:B------:R-:W-:Y:S01]  /*3ae0*/  @P3 IMAD.MOV.U32 R82, RZ, RZ, R83 ;  /* 0x000000ffff523224 */ /* 0x000fe200078e0053 */
[----:B------:R-:W-:Y:S02]  /*3af0*/  IADD3.X R87, PT, PT, R7, UR5, RZ, P6, !PT ;  /* 0x0000000507577c10 */ /* 0x000fe4000b7fe4ff */
[----:B------:R-:W-:Y:S02]  /*3b00*/  PRMT R170, RZ, 0x7610, R170 ;  /* 0x00007610ffaa7816 */ /* 0x000fe400000000aa */
[----:B------:R-:W-:Y:S01]  /*3b10*/  IADD3 R84, P6, PT, R8, UR4, RZ ;  /* 0x0000000408547c10 */ /* 0x000fe2000ffde0ff */
[----:B------:R-:W-:Y:S01]  /*3b20*/  STL [R1+0x7c], R88 ;  /* 0x00007c5801007387 */ /* 0x000fe20000100800 */
[----:B0-----:R-:W-:-:S03]  /*3b30*/  @P3 IMAD.MOV.U32 R83, RZ, RZ, R85 ;  /* 0x000000ffff533224 */ /* 0x001fc600078e0055 */
[----:B------:R0:W-:Y:S01]  /*3b40*/  STL [R1+0x70], R85 ;  /* 0x0000705501007387 */ /* 0x0001e20000100800 */
[----:B------:R-:W-:-:S03]  /*3b50*/  PRMT R165, RZ, 0x7610, R165 ;  /* 0x00007610ffa57816 */ /* 0x000fc600000000a5 */
[----:B------:R1:W2:Y:S01]  /*3b60*/  @P3 LDG.E.U8 R170, desc[UR22][R82.64] ;  /* 0x0000001652aa3981 */ /* 0x0002a2000c1e1100 */
[----:B0-----:R-:W-:Y:S02]  /*3b70*/  IADD3.X R85, PT, PT, R9, UR5, RZ, P6, !PT ;  /* 0x0000000509557c10 */ /* 0x001fe4000b7fe4ff */
[----:B------:R-:W-:Y:S01]  /*3b80*/  ISETP.GT.U32.AND P6, PT, R95, R117, PT ;  /* 0x000000755f00720c */ /* 0x000fe20003fc4070 */
[----:B-1----:R-:W-:Y:S02]  /*3b90*/  @P3 IMAD.MOV.U32 R82, RZ, RZ, R88 ;  /* 0x000000ffff523224 */ /* 0x002fe400078e0058 */
[----:B------:R-:W-:Y:S01]  /*3ba0*/  @P3 IMAD.MOV.U32 R83, RZ, RZ, R89 ;  /* 0x000000ffff533224 */ /* 0x000fe200078e0059 */
[----:B------:R-:W-:Y:S01]  /*3bb0*/  PRMT R164, RZ, 0x7610, R164 ;  /* 0x00007610ffa47816 */ /* 0x000fe200000000a4 */
[----:B------:R-:W-:-:S03]  /*3bc0*/  UIMAD UR14, UR6, 0x1c, URZ ;  /* 0x0000001c060e78a4 */ /* 0x000fc6000f8e02ff */
[----:B------:R0:W2:Y:S01]  /*3bd0*/  @P3 LDG.E.U8 R165, desc[UR22][R82.64] ;  /* 0x0000001652a53981 */ /* 0x0000a2000c1e1100 */
[----:B------:R-:W-:Y:S01]  /*3be0*/  USHF.R.S32.HI UR17, URZ, 0x1f, UR14 ;  /* 0x0000001fff117899 */ /* 0x000fe2000801140e */
[----:B------:R-:W-:-:S03]  /*3bf0*/  PRMT R172, RZ, 0x7610, R172 ;  /* 0x00007610ffac7816 */ /* 0x000fc600000000ac */
[----:B------:R-:W-:Y:S02]  /*3c00*/  @!P6 IMAD.IADD R117, R117, 0x1, -R95 ;  /* 0x000000017575e824 */ /* 0x000fe400078e0a5f */
[----:B0-----:R-:W-:Y:S02]  /*3c10*/  @P3 IMAD.MOV.U32 R82, RZ, RZ, R86 ;  /* 0x000000ffff523224 */ /* 0x001fe400078e0056 */
[----:B------:R-:W-:Y:S01]  /*3c20*/  @P3 IMAD.MOV.U32 R83, RZ, RZ, R87 ;  /* 0x000000ffff533224 */ /* 0x000fe200078e0057 */
[----:B------:R-:W-:Y:S01]  /*3c30*/  IADD3 R88, P6, PT, R4, UR14, RZ ;  /* 0x0000000e04587c10 */ /* 0x000fe2000ffde0ff */
[----:B------:R-:W-:Y:S04]  /*3c40*/  STL [R1+0x84], R86 ;  /* 0x0000845601007387 */ /* 0x000fe80000100800 */
[----:B------:R0:W2:Y:S04]  /*3c50*/  @P3 LDG.E.U8 R164, desc[UR22][R82.64] ;  /* 0x0000001652a43981 */ /* 0x0000a8000c1e1100 */
[----:B------:R1:W-:Y:S01]  /*3c60*/  STL [R1+0x78], R89 ;  /* 0x0000785901007387 */ /* 0x0003e20000100800 */
[----:B0-----:R-:W-:-:S02]  /*3c70*/  @P3 IMAD.MOV.U32 R82, RZ, RZ, R84 ;  /* 0x000000ffff523224 */ /* 0x001fc400078e0054 */
[----:B------:R-:W-:Y:S01]  /*3c80*/  @P3 IMAD.MOV.U32 R83, RZ, RZ, R85 ;  /* 0x000000ffff533224 */ /* 0x000fe200078e0055 */
[----:B------:R-:W-:Y:S01]  /*3c90*/  STL [R1+0x80], R87 ;  /* 0x0000805701007387 */ /* 0x000fe20000100800 */
[----:B-1----:R-:W-:Y:S02]  /*3ca0*/  IADD3.X R89, PT, PT, R5, UR17, RZ, P6, !PT ;  /* 0x0000001105597c10 */ /* 0x002fe4000b7fe4ff */
[----:B------:R-:W-:Y:S01]  /*3cb0*/  ISETP.GT.U32.AND P6, PT, R95, R119, PT ;  /* 0x000000775f00720c */ /* 0x000fe20003fc4070 */
[----:B------:R-:W-:Y:S04]  /*3cc0*/  STL [R1+0x8c], R84 ;  /* 0x00008c5401007387 */ /* 0x000fe80000100800 */
[----:B------:R0:W-:Y:S04]  /*3cd0*/  STL [R1+0x88], R85 ;  /* 0x0000885501007387 */ /* 0x0001e80000100800 */
[----:B------:R1:W2:Y:S01]  /*3ce0*/  @P3 LDG.E.U8 R172, desc[UR22][R82.64] ;  /* 0x0000001652ac3981 */ /* 0x0002a2000c1e1100 */
[----:B------:R-:W-:Y:S01]  /*3cf0*/  UIMAD UR4, UR6, 0x5, URZ ;  /* 0x00000005060478a4 */ /* 0x000fe2000f8e02ff */
[----:B0-----:R-:W-:-:S03]  /*3d00*/  IADD3 R85, P3, PT, R2, UR14, RZ ;  /* 0x0000000e02557c10 */ /* 0x001fc6000ff7e0ff */
[----:B------:R-:W-:Y:S01]  /*3d10*/  USHF.R.S32.HI UR15, URZ, 0x1f, UR4 ;  /* 0x0000001fff0f7899 */ /* 0x000fe20008011404 */
[----:B------:R-:W-:Y:S01]  /*3d20*/  IADD3.X R86, PT, PT, R3, UR17, RZ, P3, !PT ;  /* 0x0000001103567c10 */ /* 0x000fe20009ffe4ff */
[----:B------:R-:W-:Y:S01]  /*3d30*/  STL [R1+0x178], R85 ;  /* 0x0001785501007387 */ /* 0x000fe20000100800 */
[----:B------:R-:W-:Y:S01]  /*3d40*/  UIMAD UR5, UR6, 0xd, URZ ;  /* 0x0000000d060578a4 */ /* 0x000fe2000f8e02ff */
[----:B------:R-:W-:Y:S02]  /*3d50*/  PRMT R163, RZ, 0x7610, R163 ;  /* 0x00007610ffa37816 */ /* 0x000fe400000000a3 */
[----:B------:R-:W-:Y:S01]  /*3d60*/  STL [R1+0x180], R88 ;  /* 0x0001805801007387 */ /* 0x000fe20000100800 */
[----:B-1----:R-:W-:Y:S01]  /*3d70*/  IADD3 R82, P3, PT, R2, UR4, RZ ;  /* 0x0000000402527c10 */ /* 0x002fe2000ff7e0ff */
[----:B------:R-:W-:Y:S02]  /*3d80*/  @P1 IMAD.MOV.U32 R87, RZ, RZ, R86 ;  /* 0x000000ffff571224 */ /* 0x000fe400078e0056 */
[----:B------:R0:W-:Y:S01]  /*3d90*/  STL [R1+0x174], R86 ;  /* 0x0001745601007387 */ /* 0x0001e20000100800 */
[----:B------:R-:W-:Y:S01]  /*3da0*/  USHF.R.S32.HI UR16, URZ, 0x1f, UR5 ;  /* 0x0000001fff107899 */ /* 0x000fe20008011405 */
[----:B------:R-:W-:Y:S01]  /*3db0*/  @!P6 IMAD.IADD R119, R119, 0x1, -R95 ;  /* 0x000000017777e824 */ /* 0x000fe200078e0a5f */
[----:B------:R-:W-:-:S02]  /*3dc0*/  IADD3.X R83, PT, PT, R3, UR15, RZ, P3, !PT ;  /* 0x0000000f03537c10 */ /* 0x000fc40009ffe4ff */
[----:B------:R-:W-:Y:S01]  /*3dd0*/  IADD3 R90, P6, PT, R6, UR14, RZ ;  /* 0x0000000e065a7c10 */ /* 0x000fe2000ffde0ff */
[----:B0-----:R-:W-:Y:S01]  /*3de0*/  @P1 IMAD.MOV.U32 R86, RZ, RZ, R85 ;  /* 0x000000ffff561224 */ /* 0x001fe200078e0055 */
[----:B------:R-:W-:Y:S02]  /*3df0*/  IADD3 R84, P3, PT, R2, UR5, RZ ;  /* 0x0000000502547c10 */ /* 0x000fe4000ff7e0ff */
[----:B------:R-:W-:Y:S02]  /*3e00*/  PRMT R162, RZ, 0x7610, R162 ;  /* 0x00007610ffa27816 */ /* 0x000fe400000000a2 */
[----:B------:R0:W2:Y:S01]  /*3e10*/  @P1 LDG.E.U8 R163, desc[UR22][R86.64] ;  /* 0x0000001656a31981 */ /* 0x0000a2000c1e1100 */
[----:B------:R-:W-:Y:S02]  /*3e20*/  IADD3.X R91, PT, PT, R7, UR17, RZ, P6, !PT ;  /* 0x00000011075b7c10 */ /* 0x000fe4000b7fe4ff */
[----:B------:R-:W-:Y:S01]  /*3e30*/  IADD3.X R85, PT, PT, R3, UR16, RZ, P3, !PT ;  /* 0x0000001003557c10 */ /* 0x000fe20009ffe4ff */
[----:B------:R1:W-:Y:S01]  /*3e40*/  STL [R1+0x17c], R89 ;  /* 0x00017c5901007387 */ /* 0x0003e20000100800 */
[----:B------:R-:W-:Y:S01]  /*3e50*/  PRMT R161, RZ, 0x7610, R161 ;  /* 0x00007610ffa17816 */ /* 0x000fe200000000a1 */
[----:B0-----:R-:W-:-:S02]  /*3e60*/  @P1 IMAD.MOV.U32 R86, RZ, RZ, R88 ;  /* 0x000000ffff561224 */ /* 0x001fc400078e0058 */
[----:B------:R-:W-:Y:S01]  /*3e70*/  @P1 IMAD.MOV.U32 R87, RZ, RZ, R89 ;  /* 0x000000ffff571224 */ /* 0x000fe200078e0059 */
[----:B------:R-:W-:-:S04]  /*3e80*/  IADD3 R88, P3, PT, R8, UR14, RZ ;  /* 0x0000000e08587c10 */ /* 0x000fc8000ff7e0ff */
[----:B------:R0:W2:Y:S01]  /*3e90*/  @P1 LDG.E.U8 R162, desc[UR22][R86.64] ;  /* 0x0000001656a21981 */ /* 0x0000a2000c1e1100 */
[----:B-1----:R-:W-:Y:S02]  /*3ea0*/  IADD3.X R89, PT, PT, R9, UR17, RZ, P3, !PT ;  /* 0x0000001109597c10 */ /* 0x002fe40009ffe4ff */
[----:B------:R-:W-:Y:S01]  /*3eb0*/  PRMT R159, RZ, 0x7610, R159 ;  /* 0x00007610ff9f7816 */ /* 0x000fe2000000009f */
[----:B0-----:R-:W-:Y:S02]  /*3ec0*/  @P1 IMAD.MOV.U32 R86, RZ, RZ, R90 ;  /* 0x000000ffff561224 */ /* 0x001fe400078e005a */
[----:B------:R-:W-:Y:S01]  /*3ed0*/  @P1 IMAD.MOV.U32 R87, RZ, RZ, R91 ;  /* 0x000000ffff571224 */ /* 0x000fe200078e005b */
[----:B------:R-:W-:-:S04]  /*3ee0*/  ISETP.GT.U32.AND P6, PT, R95, R120, PT ;  /* 0x000000785f00720c */ /* 0x000fc80003fc4070 */
[----:B------:R0:W2:Y:S01]  /*3ef0*/  @P1 LDG.E.U8 R161, desc[UR22][R86.64] ;  /* 0x0000001656a11981 */ /* 0x0000a2000c1e1100 */
[----:B------:R-:W-:Y:S01]  /*3f00*/  ISETP.GT.U32.AND P3, PT, R95, R110, PT ;  /* 0x0000006e5f00720c */ /* 0x000fe20003f64070 */
[----:B0-----:R-:W-:Y:S02]  /*3f10*/  @P1 IMAD.MOV.U32 R86, RZ, RZ, R88 ;  /* 0x000000ffff561224 */ /* 0x001fe400078e0058 */
[----:B------:R-:W-:-:S05]  /*3f20*/  @P1 IMAD.MOV.U32 R87, RZ, RZ, R89 ;  /* 0x000000ffff571224 */ /* 0x000fca00078e0059 */
[----:B------:R0:W2:Y:S01]  /*3f30*/  @P1 LDG.E.U8 R159, desc[UR22][R86.64] ;  /* 0x00000016569f1981 */ /* 0x0000a2000c1e1100 */
[C---:B------:R-:W-:Y:S01]  /*3f40*/  ISETP.GT.U32.AND P1, PT, R95.reuse, R113, PT ;  /* 0x000000715f00720c */ /* 0x040fe20003f24070 */
[--C-:B------:R-:W-:Y:S01]  /*3f50*/  @!P6 IMAD.IADD R120, R120, 0x1, -R95.reuse ;  /* 0x000000017878e824 */ /* 0x100fe200078e0a5f */
[----:B------:R-:W-:Y:S02]  /*3f60*/  ISETP.GT.U32.AND P6, PT, R95, R111, PT ;  /* 0x0000006f5f00720c */ /* 0x000fe40003fc4070 */
[----:B------:R-:W-:Y:S01]  /*3f70*/  @!P3 IMAD.IADD R110, R110, 0x1, -R95 ;  /* 0x000000016e6eb824 */ /* 0x000fe200078e0a5f */
[----:B0-----:R-:W-:-:S08]  /*3f80*/  IADD3 R86, P3, PT, R4, UR4, RZ ;  /* 0x0000000404567c10 */ /* 0x001fd0000ff7e0ff */
[--C-:B------:R-:W-:Y:S01]  /*3f90*/  @!P1 IMAD.IADD R113, R113, 0x1, -R95.reuse ;  /* 0x0000000171719824 */ /* 0x100fe200078e0a5f */
[----:B------:R-:W-:Y:S02]  /*3fa0*/  ISETP.GT.U32.AND P1, PT, R95, R106, PT ;  /* 0x0000006a5f00720c */ /* 0x000fe40003f24070 */
[----:B------:R-:W-:Y:S01]  /*3fb0*/  IADD3.X R87, PT, PT, R5, UR15, RZ, P3, !PT ;  /* 0x0000000f05577c10 */ /* 0x000fe20009ffe4ff */
[----:B------:R0:W-:Y:S01]  /*3fc0*/  STL [R1+0x188], R90 ;  /* 0x0001885a01007387 */ /* 0x0001e20000100800 */
[----:B------:R-:W-:Y:S01]  /*3fd0*/  ISETP.GT.U32.AND P3, PT, R95, R105, PT ;  /* 0x000000695f00720c */ /* 0x000fe20003f64070 */
[--C-:B------:R-:W-:Y:S02]  /*3fe0*/  @!P6 IMAD.IADD R111, R111, 0x1, -R95.reuse ;  /* 0x000000016f6fe824 */ /* 0x100fe400078e0a5f */
[----:B------:R-:W-:Y:S04]  /*3ff0*/  STL [R1+0x184], R91 ;  /* 0x0001845b01007387 */ /* 0x000fe80000100800 */
[----:B------:R1:W-:Y:S02]  /*4000*/  STL [R1+0x190], R88 ;  /* 0x0001905801007387 */ /* 0x0003e40000100800 */
[----:B------:R-:W-:-:S02]  /*4010*/  @!P1 IMAD.IADD R106, R106, 0x1, -R95 ;  /* 0x000000016a6a9824 */ /* 0x000fc400078e0a5f */
[----:B------:R3:W-:Y:S01]  /*4020*/  STL [R1+0x18c], R89 ;  /* 0x00018c5901007387 */ /* 0x0007e20000100800 */
[----:B0-----:R-:W-:Y:S02]  /*4030*/  IADD3 R90, P1, PT, R8, UR4, RZ ;  /* 0x00000004085a7c10 */ /* 0x001fe4000ff3e0ff */
[----:B-1----:R-:W-:-:S04]  /*4040*/  IADD3 R88, P6, PT, R6, UR4, RZ ;  /* 0x0000000406587c10 */ /* 0x002fc8000ffde0ff */
[----:B---3--:R-:W-:Y:S02]  /*4050*/  IADD3.X R89, PT, PT, R7, UR15, RZ, P6, !PT ;  /* 0x0000000f07597c10 */ /* 0x008fe4000b7fe4ff */
[----:B------:R-:W-:Y:S01]  /*4060*/  ISETP.GT.U32.AND P6, PT, R95, R107, PT ;  /* 0x0000006b5f00720c */ /* 0x000fe20003fc4070 */
[----:B------:R-:W-:Y:S01]  /*4070*/  @!P3 IMAD.IADD R105, R105, 0x1, -R95 ;  /* 0x000000016969b824 */ /* 0x000fe200078e0a5f */
[----:B------:R-:W-:Y:S02]  /*4080*/  IADD3.X R91, PT, PT, R9, UR15, RZ, P1, !PT ;  /* 0x0000000f095b7c10 */ /* 0x000fe40008ffe4ff */
[C---:B------:R-:W-:Y:S02]  /*4090*/  ISETP.GT.U32.AND P3, PT, R95.reuse, R102, PT ;  /* 0x000000665f00720c */ /* 0x040fe40003f64070 */
[----:B------:R-:W-:Y:S02]  /*40a0*/  ISETP.GT.U32.AND P1, PT, R95, R104, PT ;  /* 0x000000685f00720c */ /* 0x000fe40003f24070 */
[----:B------:R-:W-:-:S02]  /*40b0*/  PRMT R185, RZ, 0x7610, R185 ;  /* 0x00007610ffb97816 */ /* 0x000fc400000000b9 */
[----:B------:R-:W-:-:S03]  /*40c0*/  PRMT R152, RZ, 0x7610, R152 ;  /* 0x00007610ff987816 */ /* 0x000fc60000000098 */
[----:B------:R-:W-:Y:S01]  /*40d0*/  @!P6 IMAD.IADD R107, R107, 0x1, -R95 ;  /* 0x000000016b6be824 */ /* 0x000fe200078e0a5f */
[C---:B------:R-:W-:Y:S01]  /*40e0*/  ISETP.GT.U32.AND P6, PT, R95.reuse, R100, PT ;  /* 0x000000645f00720c */ /* 0x040fe20003fc4070 */
[----:B------:R-:W3:Y:S01]  /*40f0*/  @!P5 LDG.E.U8 R185, desc[UR22][R82.64] ;  /* 0x0000001652b9d981 */ /* 0x000ee2000c1e1100 */
[----:B------:R-:W-:Y:S02]  /*4100*/  PRMT R160, RZ, 0x7610, R160 ;  /* 0x00007610ffa07816 */ /* 0x000fe400000000a0 */
[----:B------:R-:W-:Y:S01]  /*4110*/  PRMT R151, RZ, 0x7610, R151 ;  /* 0x00007610ff977816 */ /* 0x000fe20000000097 */
[--C-:B------:R-:W-:Y:S01]  /*4120*/  @!P3 IMAD.IADD R102, R102, 0x1, -R95.reuse ;  /* 0x000000016666b824 */ /* 0x100fe200078e0a5f */
[----:B------:R-:W-:Y:S01]  /*4130*/  ISETP.GT.U32.AND P3, PT, R95, R103, PT ;  /* 0x000000675f00720c */ /* 0x000fe20003f64070 */
[----:B------:R-:W-:Y:S01]  /*4140*/  @!P1 IMAD.IADD R104, R104, 0x1, -R95 ;  /* 0x0000000168689824 */ /* 0x000fe200078e0a5f */
[----:B------:R-:W-:Y:S01]  /*4150*/  IADD3 R92, P1, PT, R4, UR5, RZ ;  /* 0x00000005045c7c10 */ /* 0x000fe2000ff3e0ff */
[----:B------:R-:W2:Y:S04]  /*4160*/  @!P5 LDG.E.U8 R152, desc[UR22][R86.64] ;  /* 0x000000165698d981 */ /* 0x000ea8000c1e1100 */
[----:B------:R-:W3:Y:S01]  /*4170*/  @!P5 LDG.E.U8 R160, desc[UR22][R88.64] ;  /* 0x0000001658a0d981 */ /* 0x000ee2000c1e1100 */
[----:B------:R-:W-:-:S03]  /*4180*/  IADD3.X R93, PT, PT, R5, UR16, RZ, P1, !PT ;  /* 0x00000010055d7c10 */ /* 0x000fc60008ffe4ff */
[----:B------:R-:W3:Y:S01]  /*4190*/  @!P5 LDG.E.U8 R151, desc[UR22][R90.64] ;  /* 0x000000165a97d981 */ /* 0x000ee2000c1e1100 */
[----:B------:R-:W-:Y:S02]  /*41a0*/  ISETP.GT.U32.AND P5, PT, R95, R101, PT ;  /* 0x000000655f00720c */ /* 0x000fe40003fa4070 */
[----:B------:R-:W-:Y:S01]  /*41b0*/  ISETP.GE.AND P1, PT, R94, RZ, PT ;  /* 0x000000ff5e00720c */ /* 0x000fe20003f26270 */
[--C-:B------:R-:W-:Y:S01]  /*41c0*/  @!P6 IMAD.IADD R100, R100, 0x1, -R95.reuse ;  /* 0x000000016464e824 */ /* 0x100fe200078e0a5f */
[----:B------:R-:W-:Y:S01]  /*41d0*/  ISETP.GE.AND P6, PT, R124, RZ, PT ;  /* 0x000000ff7c00720c */ /* 0x000fe20003fc6270 */
[----:B------:R-:W-:Y:S01]  /*41e0*/  @!P3 IMAD.IADD R103, R103, 0x1, -R95 ;  /* 0x000000016767b824 */ /* 0x000fe200078e0a5f */
[----:B------:R-:W-:-:S07]  /*41f0*/  IADD3 R94, P3, PT, R6, UR5, RZ ;  /* 0x00000005065e7c10 */ /* 0x000fce000ff7e0ff */
[----:B------:R-:W-:Y:S01]  /*4200*/  @!P5 IMAD.IADD R101, R101, 0x1, -R95 ;  /* 0x000000016565d824 */ /* 0x000fe200078e0a5f */
[----:B------:R-:W-:Y:S01]  /*4210*/  ISETP.GE.AND P5, PT, R96, RZ, PT ;  /* 0x000000ff6000720c */ /* 0x000fe20003fa6270 */
[----:B------:R-:W-:Y:S01]  /*4220*/  @!P1 IMAD.MOV R123, RZ, RZ, -R123 ;  /* 0x000000ffff7b9224 */ /* 0x000fe200078e0a7b */
[----:B------:R-:W-:Y:S02]  /*4230*/  IADD3.X R95, PT, PT, R7, UR16, RZ, P3, !PT ;  /* 0x00000010075f7c10 */ /* 0x000fe40009ffe4ff */
[----:B------:R-:W-:Y:S02]  /*4240*/  ISETP.GE.AND P3, PT, R97, RZ, PT ;  /* 0x000000ff6100720c */ /* 0x000fe40003f66270 */
[----:B------:R-:W-:Y:S01]  /*4250*/  IADD3 R96, P1, PT, R8, UR5, RZ ;  /* 0x0000000508607c10 */ /* 0x000fe2000ff3e0ff */
[----:B------:R-:W-:Y:S01]  /*4260*/  @!P6 IMAD.MOV R118, RZ, RZ, -R118 ;  /* 0x000000ffff76e224 */ /* 0x000fe200078e0a76 */
[----:B------:R-:W-:Y:S02]  /*4270*/  PRMT R196, RZ, 0x7610, R196 ;  /* 0x00007610ffc47816 */ /* 0x000fe400000000c4 */
[----:B------:R-:W-:-:S02]  /*4280*/  PRMT R158, RZ, 0x7610, R158 ;  /* 0x00007610ff9e7816 */ /* 0x000fc4000000009e */
[----:B------:R-:W-:Y:S02]  /*4290*/  PRMT R157, RZ, 0x7610, R157 ;  /* 0x00007610ff9d7816 */ /* 0x000fe4000000009d */
[----:B------:R-:W-:Y:S01]  /*42a0*/  PRMT R150, RZ, 0x7610, R150 ;  /* 0x00007610ff967816 */ /* 0x000fe20000000096 */
[----:B------:R-:W-:Y:S01]  /*42b0*/  IMAD.MOV.U32 R98, RZ, RZ, R117 ;  /* 0x000000ffff627224 */ /* 0x000fe200078e0075 */
[----:B------:R-:W-:Y:S01]  /*42c0*/  IADD3.X R97, PT, PT, R9, UR16, RZ, P1, !PT ;  /* 0x0000001009617c10 */ /* 0x000fe20008ffe4ff */
[----:B------:R-:W3:Y:S01]  /*42d0*/  @!P2 LDG.E.U8 R196, desc[UR22][R84.64] ;  /* 0x0000001654c4a981 */ /* 0x000ee2000c1e1100 */
[----:B------:R-:W-:Y:S02]  /*42e0*/  ISETP.GE.AND P6, PT, R121, RZ, PT ;  /* 0x000000ff7900720c */ /* 0x000fe40003fc6270 */
[----:B------:R-:W-:Y:S01]  /*42f0*/  ISETP.GE.AND P1, PT, R115, RZ, PT ;  /* 0x000000ff7300720c */ /* 0x000fe20003f26270 */
[----:B------:R-:W3:Y:S01]  /*4300*/  @!P2 LDG.E.U8 R158, desc[UR22][R92.64] ;  /* 0x000000165c9ea981 */ /* 0x000ee2000c1e1100 */
[----:B------:R-:W-:Y:S01]  /*4310*/  SHF.R.U32.HI R115, RZ, 0xa, R114 ;  /* 0x0000000aff737819 */ /* 0x000fe20000011672 */
[----:B------:R-:W-:-:S02]  /*4320*/  @!P5 IMAD.MOV R98, RZ, RZ, -R98 ;  /* 0x000000ffff62d224 */ /* 0x000fc400078e0a62 */
[----:B------:R-:W3:Y:S01]  /*4330*/  @!P2 LDG.E.U8 R157, desc[UR22][R94.64] ;  /* 0x000000165e9da981 */ /* 0x000ee2000c1e1100 */
[----:B------:R-:W-:-:S03]  /*4340*/  ISETP.GE.AND P5, PT, R116, RZ, PT ;  /* 0x000000ff7400720c */ /* 0x000fc60003fa6270 */
[----:B------:R-:W3:Y:S01]  /*4350*/  @!P2 LDG.E.U8 R150, desc[UR22][R96.64] ;  /* 0x000000166096a981 */ /* 0x000ee2000c1e1100 */
[----:B------:R-:W-:Y:S01]  /*4360*/  ISETP.GE.AND P2, PT, R122, RZ, PT ;  /* 0x000000ff7a00720c */ /* 0x000fe20003f46270 */
[----:B------:R-:W-:Y:S01]  /*4370*/  UIMAD UR14, UR6, 0x15, URZ ;  /* 0x00000015060e78a4 */ /* 0x000fe2000f8e02ff */
[----:B------:R-:W-:Y:S01]  /*4380*/  @!P3 IMAD.MOV R119, RZ, RZ, -R119 ;  /* 0x000000ffff77b224 */ /* 0x000fe200078e0a77 */
[----:B------:R-:W-:Y:S01]  /*4390*/  LOP3.LUT P3, RZ, R115, 0x1, RZ, 0xc0, !PT ;  /* 0x0000000173ff7812 */ /* 0x000fe2000786c0ff */
[----:B------:R-:W-:Y:S01]  /*43a0*/  @!P6 IMAD.MOV R113, RZ, RZ, -R113 ;  /* 0x000000ffff71e224 */ /* 0x000fe200078e0a71 */
[----:B------:R-:W-:Y:S02]  /*43b0*/  USHF.R.S32.HI UR15, URZ, 0x1f, UR14 ;  /* 0x0000001fff0f7899 */ /* 0x000fe4000801140e */
[----:B------:R-:W-:Y:S01]  /*43c0*/  IADD3 R115, P6, PT, R4, UR14, RZ ;  /* 0x0000000e04737c10 */ /* 0x000fe2000ffde0ff */
[----:B------:R-:W-:Y:S01]  /*43d0*/  @!P1 IMAD.MOV R120, RZ, RZ, -R120 ;  /* 0x000000ffff789224 */ /* 0x000fe200078e0a78 */
[----:B------:R-:W-:-:S02]  /*43e0*/  IADD3 R221, P1, PT, R2, UR14, RZ ;  /* 0x0000000e02dd7c10 */ /* 0x000fc4000ff3e0ff */
[----:B------:R-:W-:Y:S02]  /*43f0*/  IADD3.X R121, PT, PT, R5, UR15, RZ, P6, !PT ;  /* 0x0000000f05797c10 */ /* 0x000fe4000b7fe4ff */
[----:B------:R-:W-:Y:S01]  /*4400*/  @!P2 IMAD.MOV R110, RZ, RZ, -R110 ;  /* 0x000000ffff6ea224 */ /* 0x000fe200078e0a6e */
[----:B------:R-:W-:Y:S01]  /*4410*/  ISETP.GE.AND P2, PT, R112, RZ, PT ;  /* 0x000000ff7000720c */ /* 0x000fe20003f46270 */
[----:B------:R-:W-:Y:S01]  /*4420*/  @!P5 IMAD.MOV R111, RZ, RZ, -R111 ;  /* 0x000000ffff6fd224 */ /* 0x000fe200078e0a6f */
[----:B------:R-:W-:Y:S02]  /*4430*/  IADD3.X R222, PT, PT, R3, UR15, RZ, P1, !PT ;  /* 0x0000000f03de7c10 */ /* 0x000fe40008ffe4ff */
[----:B------:R-:W-:Y:S01]  /*4440*/  ISETP.GE.AND P1, PT, R108, RZ, PT ;  /* 0x000000ff6c00720c */ /* 0x000fe20003f26270 */
[----:B------:R-:W-:Y:S01]  /*4450*/  @P3 IMAD.MOV.U32 R108, RZ, RZ, R115 ;  /* 0x000000ffff6c3224 */ /* 0x000fe200078e0073 */
[----:B------:R-:W-:Y:S01]  /*4460*/  ISETP.GE.AND P5, PT, R109, RZ, PT ;  /* 0x000000ff6d00720c */ /* 0x000fe20003fa6270 */
[----:B------:R-:W-:Y:S01]  /*4470*/  @P3 IMAD.MOV.U32 R109, RZ, RZ, R121 ;  /* 0x000000ffff6d3224 */ /* 0x000fe200078e0079 */
[----:B------:R-:W-:-:S02]  /*4480*/  PRMT R149, RZ, 0x7610, R149 ;  /* 0x00007610ff957816 */ /* 0x000fc40000000095 */
[----:B------:R-:W-:-:S04]  /*4490*/  ISETP.GE.AND P6, PT, R127, RZ, PT ;  /* 0x000000ff7f00720c */ /* 0x000fc80003fc6270 */
[----:B------:R0:W3:Y:S04]  /*44a0*/  @P3 LDG.E.U8 R149, desc[UR22][R108.64] ;  /* 0x000000166c953981 */ /* 0x0000e8000c1e1100 */
[----:B------:R-:W-:Y:S01]  /*44b0*/  STL [R1+0x94], R221 ;  /* 0x000094dd01007387 */ /* 0x000fe20000100800 */
[----:B0-----:R-:W-:Y:S02]  /*44c0*/  IMAD.MOV.U32 R109, RZ, RZ, R107 ;  /* 0x000000ffff6d7224 */ /* 0x001fe400078e006b */
[----:B------:R-:W-:Y:S02]  /*44d0*/  IMAD.MOV.U32 R108, RZ, RZ, R106 ;  /* 0x000000ffff6c7224 */ /* 0x000fe400078e006a */
[----:B------:R-:W-:Y:S01]  /*44e0*/  @!P2 IMAD.MOV R109, RZ, RZ, -R109 ;  /* 0x000000ffff6da224 */ /* 0x000fe200078e0a6d */
[----:B------:R-:W-:Y:S01]  /*44f0*/  IADD3 R112, P2, PT, R6, UR14, RZ ;  /* 0x0000000e06707c10 */ /* 0x000fe2000ff5e0ff */
[----:B------:R-:W-:Y:S01]  /*4500*/  STL [R1+0x90], R222 ;  /* 0x000090de01007387 */ /* 0x000fe20000100800 */
[----:B------:R-:W-:Y:S01]  /*4510*/  @!P1 IMAD.MOV R105, RZ, RZ, -R105 ;  /* 0x000000ffff699224 */ /* 0x000fe200078e0a69 */
[----:B------:R-:W-:Y:S01]  /*4520*/  ISETP.GE.AND P1, PT, R126, RZ, PT ;  /* 0x000000ff7e00720c */ /* 0x000fe20003f26270 */
[----:B------:R-:W-:Y:S01]  /*4530*/  @!P5 IMAD.MOV R108, RZ, RZ, -R108 ;  /* 0x000000ffff6cd224 */ /* 0x000fe200078e0a6c */
[----:B------:R0:W-:Y:S01]  /*4540*/  STL [R1+0x9c], R115 ;  /* 0x00009c7301007387 */ /* 0x0001e20000100800 */
[----:B------:R-:W-:Y:S01]  /*4550*/  @!P6 IMAD.MOV R102, RZ, RZ, -R102 ;  /* 0x000000ffff66e224 */ /* 0x000fe200078e0a66 */
[----:B------:R-:W-:-:S02]  /*4560*/  ISETP.GE.AND P5, PT, R125, RZ, PT ;  /* 0x000000ff7d00720c */ /* 0x000fc40003fa6270 */
[----:B------:R-:W-:Y:S02]  /*4570*/  ISETP.GE.AND P6, PT, R128, RZ, PT ;  /* 0x000000ff8000720c */ /* 0x000fe40003fc6270 */
[----:B0-----:R-:W-:Y:S02]  /*4580*/  IADD3.X R115, PT, PT, R7, UR15, RZ, P2, !PT ;  /* 0x0000000f07737c10 */ /* 0x001fe400097fe4ff */
[----:B------:R-:W-:-:S03]  /*4590*/  ISETP.GE.AND P2, PT, R129, RZ, PT ;  /* 0x000000ff8100720c */ /* 0x000fc60003f46270 */
[----:B------:R-:W-:Y:S01]  /*45a0*/  @!P1 IMAD.MOV R104, RZ, RZ, -R104 ;  /* 0x000000ffff689224 */ /* 0x000fe200078e0a68 */
[----:B------:R-:W-:-:S03]  /*45b0*/  ISETP.NE.AND P1, PT, R99, RZ, PT ;  /* 0x000000ff6300720c */ /* 0x000fc60003f25270 */
[----:B------:R-:W-:Y:S01]  /*45c0*/  @!P5 IMAD.MOV R100, RZ, RZ, -R100 ;  /* 0x000000ffff64d224 */ /* 0x000fe200078e0a64 */
[----:B------:R-:W-:Y:S01]  /*45d0*/  LOP3.LUT R99, RZ, R99, RZ, 0x33, !PT ;  /* 0x00000063ff637212 */ /* 0x000fe200078e33ff */
[----:B------:R-:W-:Y:S01]  /*45e0*/  @!P6 IMAD.MOV R101, RZ, RZ, -R101 ;  /* 0x000000ffff65e224 */ /* 0x000fe200078e0a65 */
[----:B------:R-:W-:Y:S01]  /*45f0*/  STL [R1+0x98], R121 ;  /* 0x0000987901007387 */ /* 0x000fe20000100800 */
[----:B------:R-:W-:Y:S01]  /*4600*/  @P3 IMAD.MOV.U32 R116, RZ, RZ, R221 ;  /* 0x000000ffff743224 */ /* 0x000fe200078e00dd */
[C---:B------:R-:W-:Y:S01]  /*4610*/  SEL R234, R99.reuse, R123, !P1 ;  /* 0x0000007b63ea7207 */ /* 0x040fe20004800000 */
[----:B------:R-:W-:Y:S02]  /*4620*/  @P3 IMAD.MOV.U32 R117, RZ, RZ, R222 ;  /* 0x000000ffff753224 */ /* 0x000fe400078e00de */
[----:B------:R-:W-:Y:S01]  /*4630*/  @!P2 IMAD.MOV R103, RZ, RZ, -R103 ;  /* 0x000000ffff67a224 */ /* 0x000fe200078e0a67 */
[----:B------:R0:W-:Y:S01]  /*4640*/  STL [R1+0xa4], R112 ;  /* 0x0000a47001007387 */ /* 0x0001e20000100800 */
[----:B------:R-:W-:Y:S01]  /*4650*/  @P3 IMAD.MOV.U32 R106, RZ, RZ, R112 ;  /* 0x000000ffff6a3224 */ /* 0x000fe200078e0070 */
[----:B------:R-:W-:-:S02]  /*4660*/  SEL R233, R99, R118, !P1 ;  /* 0x0000007663e97207 */ /* 0x000fc40004800000 */
[C---:B------:R-:W-:Y:S02]  /*4670*/  SEL R232, R99.reuse, R98, !P1 ;  /* 0x0000006263e87207 */ /* 0x040fe40004800000 */
[C---:B------:R-:W-:Y:S02]  /*4680*/  SEL R231, R99.reuse, R119, !P1 ;  /* 0x0000007763e77207 */ /* 0x040fe40004800000 */
[C---:B------:R-:W-:Y:S02]  /*4690*/  SEL R230, R99.reuse, R120, !P1 ;  /* 0x0000007863e67207 */ /* 0x040fe40004800000 */
[C---:B------:R-:W-:Y:S02]  /*46a0*/  SEL R229, R99.reuse, R110, !P1 ;  /* 0x0000006e63e57207 */ /* 0x040fe40004800000 */
[C---:B------:R-:W-:Y:S02]  /*46b0*/  SEL R228, R99.reuse, R111, !P1 ;  /* 0x0000006f63e47207 */ /* 0x040fe40004800000 */
        /* <DEDUP_REMOVED lines=8> */
[----:B------:R-:W-:Y:S02]  /*4740*/  SEL R235, R99, R100, !P1 ;  /* 0x0000006463eb7207 */ /* 0x000fe40004800000 */
[----:B0-----:R-:W-:Y:S01]  /*4750*/  IADD3 R112, P1, PT, R8, UR14, RZ ;  /* 0x0000000e08707c10 */ /* 0x001fe2000ff3e0ff */
[----:B------:R0:W-:Y:S01]  /*4760*/  STL [R1+0xa0], R115 ;  /* 0x0000a07301007387 */ /* 0x0001e20000100800 */
[----:B------:R-:W-:Y:S01]  /*4770*/  @P3 IMAD.MOV.U32 R107, RZ, RZ, R115 ;  /* 0x000000ffff6b3224 */ /* 0x000fe200078e0073 */
[----:B------:R-:W-:-:S04]  /*4780*/  @!UP1 UIADD3 UR4, UPT, UPT, -UR12, 0x100000, URZ ;  /* 0x001000000c049890 */ /* 0x000fc8000fffe1ff */
[----:B------:R-:W-:Y:S02]  /*4790*/  @!UP1 USHF.L.U32 UR5, UR4, 0xb, URZ ;  /* 0x0000000b04059899 */ /* 0x000fe400080006ff */
[----:B------:R-:W-:Y:S01]  /*47a0*/  @!UP1 USHF.L.U32 UR4, UR4, 0x1, URZ ;  /* 0x0000000104049899 */ /* 0x000fe200080006ff */
[----:B------:R-:W-:Y:S01]  /*47b0*/  PRMT R156, RZ, 0x7610, R156 ;  /* 0x00007610ff9c7816 */ /* 0x000fe2000000009c */
[----:B------:R-:W-:Y:S01]  /*47c0*/  @P3 IMAD.MOV.U32 R98, RZ, RZ, R112 ;  /* 0x000000ffff623224 */ /* 0x000fe200078e0070 */
[----:B------:R-:W-:Y:S02]  /*47d0*/  PRMT R127, RZ, 0x7610, R127 ;  /* 0x00007610ff7f7816 */ /* 0x000fe4000000007f */
[----:B------:R-:W-:Y:S02]  /*47e0*/  PRMT R132, RZ, 0x7610, R132 ;  /* 0x00007610ff847816 */ /* 0x000fe40000000084 */
[C---:B------:R-:W-:Y:S02]  /*47f0*/  LOP3.LUT R239, R240.reuse, 0x10, RZ, 0x3c, !PT ;  /* 0x00000010f0ef7812 */ /* 0x040fe400078e3cff */
[----:B------:R-:W-:Y:S01]  /*4800*/  LOP3.LUT R124, R240, 0x40, RZ, 0x3c, !PT ;  /* 0x00000040f07c7812 */ /* 0x000fe200078e3cff */
[----:B------:R-:W-:Y:S01]  /*4810*/  VIADD R122, R237, 0xfffffff0 ;  /* 0xfffffff0ed7a7836 */ /* 0x000fe20000000000 */
[----:B0-----:R-:W-:Y:S01]  /*4820*/  IADD3.X R115, PT, PT, R9, UR15, RZ, P1, !PT ;  /* 0x0000000f09737c10 */ /* 0x001fe20008ffe4ff */
[----:B------:R-:W-:Y:S01]  /*4830*/  VOTEU.ALL UP1, P4 ;  /* 0x0000000000ff7886 */ /* 0x000fe20002020000 */
[----:B------:R-:W-:Y:S01]  /*4840*/  STL [R1+0xac], R112 ;  /* 0x0000ac7001007387 */ /* 0x000fe20000100800 */
[----:B------:R-:W-:Y:S01]  /*4850*/  PRMT R126, RZ, 0x7610, R126 ;  /* 0x00007610ff7e7816 */ /* 0x000fe2000000007e */
[----:B------:R-:W0:Y:S01]  /*4860*/  LDCU UR12, c[0x0][0x3b0] ;  /* 0x00007600ff0c77ac */ /* 0x000e220008000800 */
[----:B------:R-:W-:Y:S01]  /*4870*/  @P3 IMAD.MOV.U32 R99, RZ, RZ, R115 ;  /* 0x000000ffff633224 */ /* 0x000fe200078e0073 */
[----:B------:R1:W0:Y:S01]  /*4880*/  @!UP1 SYNCS.EXCH.64 URZ, [UR9+0x9008], UR4 ;  /* 0x0090080409ff95b2 */ /* 0x0002220008000100 */
[----:B------:R-:W-:Y:S01]  /*4890*/  PRMT R125, RZ, 0x7610, R125 ;  /* 0x00007610ff7d7816 */ /* 0x000fe2000000007d */
[----:B------:R-:W3:Y:S01]  /*48a0*/  @P3 LDG.E.U8 R156, desc[UR22][R116.64] ;  /* 0x00000016749c3981 */ /* 0x000ee2000c1e1100 */
[----:B------:R-:W-:Y:S01]  /*48b0*/  PRMT R129, RZ, 0x7610, R129 ;  /* 0x00007610ff817816 */ /* 0x000fe20000000081 */
[----:B------:R-:W0:Y:S02]  /*48c0*/  LDCU UR14, c[0x0][0x3b0] ;  /* 0x00007600ff0e77ac */ /* 0x000e240008000800 */
[----:B------:R1:W3:Y:S01]  /*48d0*/  @P3 LDG.E.U8 R127, desc[UR22][R98.64] ;  /* 0x00000016627f3981 */ /* 0x0002e2000c1e1100 */
[----:B------:R-:W-:-:S03]  /*48e0*/  PRMT R128, RZ, 0x7610, R128 ;  /* 0x00007610ff807816 */ /* 0x000fc60000000080 */
[----:B------:R-:W3:Y:S01]  /*48f0*/  @P3 LDG.E.U8 R132, desc[UR22][R106.64] ;  /* 0x000000166a843981 */ /* 0x000ee2000c1e1100 */
[----:B-1----:R-:W-:Y:S01]  /*4900*/  SHF.R.U32.HI R98, RZ, 0x2, R114 ;  /* 0x00000002ff627819 */ /* 0x002fe20000011672 */
[----:B------:R-:W-:-:S03]  /*4910*/  UIMAD UR4, UR6, 0x1d, URZ ;  /* 0x0000001d060478a4 */ /* 0x000fc6000f8e02ff */
[----:B------:R-:W-:Y:S01]  /*4920*/  LOP3.LUT P1, RZ, R98, 0x1, RZ, 0xc0, !PT ;  /* 0x0000000162ff7812 */ /* 0x000fe2000782c0ff */
[----:B------:R-:W-:Y:S02]  /*4930*/  USHF.R.S32.HI UR5, URZ, 0x1f, UR4 ;  /* 0x0000001fff057899 */ /* 0x000fe40008011404 */
[----:B------:R-:W-:Y:S01]  /*4940*/  IADD3 R100, P2, PT, R2, UR4, RZ ;  /* 0x0000000402647c10 */ /* 0x000fe2000ff5e0ff */
[----:B------:R-:W-:Y:S03]  /*4950*/  STL [R1+0xa8], R115 ;  /* 0x0000a87301007387 */ /* 0x000fe60000100800 */
[----:B------:R-:W-:Y:S01]  /*4960*/  IADD3.X R101, PT, PT, R3, UR5, RZ, P2, !PT ;  /* 0x0000000503657c10 */ /* 0x000fe200097fe4ff */
[----:B------:R1:W-:Y:S05]  /*4970*/  STL [R1+0x198], R100 ;  /* 0x0001986401007387 */ /* 0x0003ea0000100800 */
[----:B------:R-:W-:Y:S01]  /*4980*/  @P1 IMAD.MOV.U32 R98, RZ, RZ, R100 ;  /* 0x000000ffff621224 */ /* 0x000fe200078e0064 */
[----:B------:R0:W-:Y:S01]  /*4990*/  STL [R1+0x194], R101 ;  /* 0x0001946501007387 */ /* 0x0001e20000100800 */
[----:B------:R-:W-:Y:S01]  /*49a0*/  @P1 IMAD.MOV.U32 R99, RZ, RZ, R101 ;  /* 0x000000ffff631224 */ /* 0x000fe200078e0065 */
[----:B-1----:R-:W-:-:S04]  /*49b0*/  IADD3 R100, P2, PT, R4, UR4, RZ ;  /* 0x0000000404647c10 */ /* 0x002fc8000ff5e0ff */
[----:B------:R1:W3:Y:S01]  /*49c0*/  @P1 LDG.E.U8 R126, desc[UR22][R98.64] ;  /* 0x00000016627e1981 */ /* 0x0002e2000c1e1100 */
[----:B0-----:R-:W-:-:S03]  /*49d0*/  IADD3.X R101, PT, PT, R5, UR5, RZ, P2, !PT ;  /* 0x0000000505657c10 */ /* 0x001fc600097fe4ff */
[----:B------:R0:W-:Y:S01]  /*49e0*/  STL [R1+0x1a0], R100 ;  /* 0x0001a06401007387 */ /* 0x0001e20000100800 */
[----:B-1----:R-:W-:Y:S02]  /*49f0*/  @P1 IMAD.MOV.U32 R98, RZ, RZ, R100 ;  /* 0x000000ffff621224 */ /* 0x002fe400078e0064 */
[----:B------:R-:W-:Y:S01]  /*4a00*/  @P1 IMAD.MOV.U32 R99, RZ, RZ, R101 ;  /* 0x000000ffff631224 */ /* 0x000fe200078e0065 */
[----:B0-----:R-:W-:Y:S01]  /*4a10*/  IADD3 R100, P2, PT, R6, UR4, RZ ;  /* 0x0000000406647c10 */ /* 0x001fe2000ff5e0ff */
[----:B------:R0:W-:Y:S04]  /*4a20*/  STL [R1+0x19c], R101 ;  /* 0x00019c6501007387 */ /* 0x0001e80000100800 */
[----:B------:R1:W3:Y:S04]  /*4a30*/  @P1 LDG.E.U8 R125, desc[UR22][R98.64] ;  /* 0x00000016627d1981 */ /* 0x0002e8000c1e1100 */
[----:B------:R4:W-:Y:S01]  /*4a40*/  STL [R1+0x1a8], R100 ;  /* 0x0001a86401007387 */ /* 0x0009e20000100800 */
[----:B0-----:R-:W-:Y:S01]  /*4a50*/  IADD3.X R101, PT, PT, R7, UR5, RZ, P2, !PT ;  /* 0x0000000507657c10 */ /* 0x001fe200097fe4ff */
[----:B-1----:R-:W-:-:S04]  /*4a60*/  @P1 IMAD.MOV.U32 R98, RZ, RZ, R100 ;  /* 0x000000ffff621224 */ /* 0x002fc800078e0064 */
[----:B------:R0:W-:Y:S01]  /*4a70*/  STL [R1+0x1a4], R101 ;  /* 0x0001a46501007387 */ /* 0x0001e20000100800 */
[----:B----4-:R-:W-:Y:S01]  /*4a80*/  IADD3 R100, P2, PT, R8, UR4, RZ ;  /* 0x0000000408647c10 */ /* 0x010fe2000ff5e0ff */
[----:B------:R-:W-:Y:S01]  /*4a90*/  @P1 IMAD.MOV.U32 R99, RZ, RZ, R101 ;  /* 0x000000ffff631224 */ /* 0x000fe200078e0065 */
[----:B------:R-:W-:-:S04]  /*4aa0*/  UIMAD UR4, UR6, 0x6, URZ ;  /* 0x00000006060478a4 */ /* 0x000fc8000f8e02ff */
[----:B------:R1:W4:Y:S01]  /*4ab0*/  @P1 LDG.E.U8 R129, desc[UR22][R98.64] ;  /* 0x0000001662811981 */ /* 0x000322000c1e1100 */
[----:B0-----:R-:W-:Y:S01]  /*4ac0*/  IADD3.X R101, PT, PT, R9, UR5, RZ, P2, !PT ;  /* 0x0000000509657c10 */ /* 0x001fe200097fe4ff */
[----:B------:R-:W-:Y:S02]  /*4ad0*/  USHF.R.S32.HI UR5, URZ, 0x1f, UR4 ;  /* 0x0000001fff057899 */ /* 0x000fe40008011404 */
[----:B------:R0:W-:Y:S01]  /*4ae0*/  STL [R1+0x1b0], R100 ;  /* 0x0001b06401007387 */ /* 0x0001e20000100800 */
[----:B-1----:R-:W-:Y:S02]  /*4af0*/  @P1 IMAD.MOV.U32 R98, RZ, RZ, R100 ;  /* 0x000000ffff621224 */ /* 0x002fe400078e0064 */
[----:B------:R-:W-:Y:S02]  /*4b00*/  @P1 IMAD.MOV.U32 R99, RZ, RZ, R101 ;  /* 0x000000ffff631224 */ /* 0x000fe400078e0065 */
[----:B0-----:R-:W-:-:S03]  /*4b10*/  VIADD R100, R237, 0xfffffff9 ;  /* 0xfffffff9ed647836 */ /* 0x001fc60000000000 */
[----:B------:R0:W3:Y:S02]  /*4b20*/  @P1 LDG.E.U8 R128, desc[UR22][R98.64] ;  /* 0x0000001662801981 */ /* 0x0000e4000c1e1100 */
[----:B------:R-:W-:Y:S02]  /*4b30*/  ISETP.GE.U32.AND P1, PT, R100, 0x7fffffda, PT ;  /* 0x7fffffda6400780c */ /* 0x000fe40003f26070 */
[----:B0-----:R-:W-:-:S04]  /*4b40*/  IADD3 R98, P2, PT, R2, UR4, RZ ;  /* 0x0000000402627c10 */ /* 0x001fc8000ff5e0ff */
[----:B------:R-:W-:Y:S02]  /*4b50*/  IADD3.X R99, PT, PT, R3, UR5, RZ, P2, !PT ;  /* 0x0000000503637c10 */ /* 0x000fe400097fe4ff */
[----:B------:R-:W-:Y:S01]  /*4b60*/  IADD3 R100, P2, PT, R4, UR4, RZ ;  /* 0x0000000404647c10 */ /* 0x000fe2000ff5e0ff */
[----:B------:R0:W-:Y:S04]  /*4b70*/  STL [R1+0x1ac], R101 ;  /* 0x0001ac6501007387 */ /* 0x0001e80000100800 */
[----:B--2---:R-:W-:Y:S01]  /*4b80*/  STS.U8 [R240+UR9], R133 ;  /* 0x00000085f0007988 */ /* 0x004fe20008000009 */
[----:B0-----:R-:W-:Y:S02]  /*4b90*/  IADD3.X R101, PT, PT, R5, UR5, RZ, P2, !PT ;  /* 0x0000000505657c10 */ /* 0x001fe400097fe4ff */
[----:B------:R-:W-:Y:S01]  /*4ba0*/  IADD3 R102, P2, PT, R6, UR4, RZ ;  /* 0x0000000406667c10 */ /* 0x000fe2000ff5e0ff */
[----:B------:R0:W-:Y:S03]  /*4bb0*/  STS.U8 [R240+UR9+0x1000], R131 ;  /* 0x00100083f0007988 */ /* 0x0001e60008000009 */
[----:B------:R-:W-:Y:S01]  /*4bc0*/  IADD3.X R103, PT, PT, R7, UR5, RZ, P2, !PT ;  /* 0x0000000507677c10 */ /* 0x000fe200097fe4ff */
[----:B------:R1:W-:Y:S01]  /*4bd0*/  STS.U8 [R240+UR9+0x2000], R130 ;  /* 0x00200082f0007988 */ /* 0x0003e20008000009 */
[----:B------:R-:W-:-:S03]  /*4be0*/  IADD3 R104, P2, PT, R8, UR4, RZ ;  /* 0x0000000408687c10 */ /* 0x000fc6000ff5e0ff */
[----:B-----5:R-:W-:Y:S01]  /*4bf0*/  STS.U8 [R240+UR9+0x3000], R136 ;  /* 0x00300088f0007988 */ /* 0x020fe20008000009 */
[----:B0-----:R-:W-:-:S03]  /*4c00*/  PRMT R131, RZ, 0x7610, R131 ;  /* 0x00007610ff837816 */ /* 0x001fc60000000083 */
[----:B------:R0:W-:Y:S01]  /*4c10*/  STS.U8 [R240+UR9+0x400], R135 ;  /* 0x00040087f0007988 */ /* 0x0001e20008000009 */
[----:B-1----:R-:W-:-:S03]  /*4c20*/  PRMT R130, RZ, 0x7610, R130 ;  /* 0x00007610ff827816 */ /* 0x002fc60000000082 */
[----:B------:R1:W-:Y:S01]  /*4c30*/  STS.U8 [R240+UR9+0x1400], R134 ;  /* 0x00140086f0007988 */ /* 0x0003e20008000009 */
[----:B------:R-:W-:Y:S01]  /*4c40*/  IADD3.X R105, PT, PT, R9, UR5, RZ, P2, !PT ;  /* 0x0000000509697c10 */ /* 0x000fe200097fe4ff */
[----:B------:R-:W-:Y:S02]  /*4c50*/  VIADD R106, R237, 0xfffffff1 ;  /* 0xfffffff1ed6a7836 */ /* 0x000fe40000000000 */
[----:B------:R-:W2:Y:S01]  /*4c60*/  @!P1 LDG.E.U8 R131, desc[UR22][R98.64] ;  /* 0x0000001662839981 */ /* 0x000ea2000c1e1100 */
[----:B0-----:R-:W-:-:S03]  /*4c70*/  PRMT R135, RZ, 0x7610, R135 ;  /* 0x00007610ff877816 */ /* 0x001fc60000000087 */
[----:B------:R-:W5:Y:S01]  /*4c80*/  @!P1 LDG.E.U8 R130, desc[UR22][R100.64] ;  /* 0x0000001664829981 */ /* 0x000f62000c1e1100 */
[----:B-1----:R-:W-:Y:S01]  /*4c90*/  PRMT R134, RZ, 0x7610, R134 ;  /* 0x00007610ff867816 */ /* 0x002fe20000000086 */
[----:B------:R-:W-:Y:S02]  /*4ca0*/  UIMAD UR4, UR6, 0xe, URZ ;  /* 0x0000000e060478a4 */ /* 0x000fe4000f8e02ff */
[----:B------:R-:W2:Y:S04]  /*4cb0*/  @!P1 LDG.E.U8 R135, desc[UR22][R102.64] ;  /* 0x0000001666879981 */ /* 0x000ea8000c1e1100 */
[----:B------:R-:W2:Y:S01]  /*4cc0*/  @!P1 LDG.E.U8 R134, desc[UR22][R104.64] ;  /* 0x0000001668869981 */ /* 0x000ea2000c1e1100 */
[----:B------:R-:W-:Y:S01]  /*4cd0*/  ISETP.GE.U32.AND P1, PT, R106, 0x7fffffd2, PT ;  /* 0x7fffffd26a00780c */ /* 0x000fe20003f26070 */
[----:B------:R-:W-:-:S02]  /*4ce0*/  USHF.R.S32.HI UR5, URZ, 0x1f, UR4 ;  /* 0x0000001fff057899 */ /* 0x000fc40008011404 */
[----:B------:R-:W-:Y:S02]  /*4cf0*/  IADD3 R106, P2, PT, R2, UR4, RZ ;  /* 0x00000004026a7c10 */ /* 0x000fe4000ff5e0ff */
[----:B------:R-:W-:Y:S02]  /*4d00*/  PRMT R133, RZ, 0x7610, R133 ;  /* 0x00007610ff857816 */ /* 0x000fe40000000085 */
[----:B------:R-:W-:-:S06]  /*4d10*/  IADD3.X R107, PT, PT, R3, UR5, RZ, P2, !PT ;  /* 0x00000005036b7c10 */ /* 0x000fcc00097fe4ff */
[----:B------:R-:W2:Y:S01]  /*4d20*/  @!P1 LDG.E.U8 R133, desc[UR22][R106.64] ;  /* 0x000000166a859981 */ /* 0x000ea2000c1e1100 */
[----:B------:R-:W-:-:S04]  /*4d30*/  IADD3 R108, P2, PT, R4, UR4, RZ ;  /* 0x00000004046c7c10 */ /* 0x000fc8000ff5e0ff */
[----:B------:R-:W-:Y:S02]  /*4d40*/  IADD3.X R109, PT, PT, R5, UR5, RZ, P2, !PT ;  /* 0x00000005056d7c10 */ /* 0x000fe400097fe4ff */
[----:B------:R-:W-:Y:S01]  /*4d50*/  IADD3 R110, P2, PT, R6, UR4, RZ ;  /* 0x00000004066e7c10 */ /* 0x000fe2000ff5e0ff */
[----:B------:R-:W-:Y:S03]  /*4d60*/  STS.U8 [R240+UR9+0x2400], R139 ;  /* 0x0024008bf0007988 */ /* 0x000fe60008000009 */
[----:B------:R-:W-:Y:S01]  /*4d70*/  IADD3.X R111, PT, PT, R7, UR5, RZ, P2, !PT ;  /* 0x00000005076f7c10 */ /* 0x000fe200097fe4ff */
[----:B------:R0:W-:Y:S01]  /*4d80*/  STS.U8 [R240+UR9+0x3400], R138 ;  /* 0x0034008af0007988 */ /* 0x0001e20008000009 */
[----:B------:R-:W-:Y:S02]  /*4d90*/  IADD3 R112, P2, PT, R8, UR4, RZ ;  /* 0x0000000408707c10 */ /* 0x000fe4000ff5e0ff */
[----:B------:R-:W-:Y:S01]  /*4da0*/  PRMT R136, RZ, 0x7610, R136 ;  /* 0x00007610ff887816 */ /* 0x000fe20000000088 */
[----:B------:R1:W-:Y:S01]  /*4db0*/  STS.U8 [R240+UR9+0x800], R137 ;  /* 0x00080089f0007988 */ /* 0x0003e20008000009 */
[----:B------:R-:W-:-:S02]  /*4dc0*/  IADD3.X R113, PT, PT, R9, UR5, RZ, P2, !PT ;  /* 0x0000000509717c10 */ /* 0x000fc400097fe4ff */
[----:B------:R-:W-:Y:S02]  /*4dd0*/  SHF.R.U32.HI R115, RZ, 0x9, R114 ;  /* 0x00000009ff737819 */ /* 0x000fe40000011672 */
[----:B0-----:R-:W-:Y:S01]  /*4de0*/  PRMT R138, RZ, 0x7610, R138 ;  /* 0x00007610ff8a7816 */ /* 0x001fe2000000008a */
[----:B------:R-:W-:Y:S01]  /*4df0*/  UIMAD UR4, UR6, 0x16, URZ ;  /* 0x00000016060478a4 */ /* 0x000fe2000f8e02ff */
[----:B------:R-:W2:Y:S01]  /*4e00*/  @!P1 LDG.E.U8 R136, desc[UR22][R112.64] ;  /* 0x0000001670889981 */ /* 0x000ea2000c1e1100 */
[----:B-1----:R-:W-:-:S03]  /*4e10*/  PRMT R137, RZ, 0x7610, R137 ;  /* 0x00007610ff897816 */ /* 0x002fc60000000089 */
[----:B------:R-:W2:Y:S01]  /*4e20*/  @!P1 LDG.E.U8 R138, desc[UR22][R108.64] ;  /* 0x000000166c8a9981 */ /* 0x000ea2000c1e1100 */
[----:B------:R-:W-:-:S03]  /*4e30*/  USHF.R.S32.HI UR5, URZ, 0x1f, UR4 ;  /* 0x0000001fff057899 */ /* 0x000fc60008011404 */
[----:B------:R-:W2:Y:S01]  /*4e40*/  @!P1 LDG.E.U8 R137, desc[UR22][R110.64] ;  /* 0x000000166e899981 */ /* 0x000ea2000c1e1100 */
[----:B------:R-:W-:Y:S02]  /*4e50*/  LOP3.LUT P1, RZ, R115, 0x1, RZ, 0xc0, !PT ;  /* 0x0000000173ff7812 */ /* 0x000fe4000782c0ff */
[----:B------:R-:W-:Y:S01]  /*4e60*/  IADD3 R116, P2, PT, R2, UR4, RZ ;  /* 0x0000000402747c10 */ /* 0x000fe2000ff5e0ff */
[----:B------:R-:W-:Y:S04]  /*4e70*/  STS.U8 [R240+UR9+0x1800], R142 ;  /* 0x0018008ef0007988 */ /* 0x000fe80008000009 */
[----:B------:R0:W-:Y:S01]  /*4e80*/  STS.U8 [R240+UR9+0x2800], R141 ;  /* 0x0028008df0007988 */ /* 0x0001e20008000009 */
[----:B------:R-:W-:Y:S02]  /*4e90*/  IADD3.X R117, PT, PT, R3, UR5, RZ, P2, !PT ;  /* 0x0000000503757c10 */ /* 0x000fe400097fe4ff */
[----:B------:R-:W-:Y:S01]  /*4ea0*/  IADD3 R115, P2, PT, R4, UR4, RZ ;  /* 0x0000000404737c10 */ /* 0x000fe2000ff5e0ff */
[----:B------:R1:W-:Y:S01]  /*4eb0*/  STL [R1+0xb4], R116 ;  /* 0x0000b47401007387 */ /* 0x0003e20000100800 */
[----:B0-----:R-:W-:-:S03]  /*4ec0*/  PRMT R141, RZ, 0x7610, R141 ;  /* 0x00007610ff8d7816 */ /* 0x001fc6000000008d */
[----:B------:R-:W-:Y:S01]  /*4ed0*/  STL [R1+0xb0], R117 ;  /* 0x0000b07501007387 */ /* 0x000fe20000100800 */
[----:B------:R-:W-:-:S03]  /*4ee0*/  IADD3.X R119, PT, PT, R5, UR5, RZ, P2, !PT ;  /* 0x0000000505777c10 */ /* 0x000fc600097fe4ff */
[----:B------:R0:W-:Y:S04]  /*4ef0*/  STL [R1+0xbc], R115 ;  /* 0x0000bc7301007387 */ /* 0x0001e80000100800 */
[----:B------:R1:W2:Y:S04]  /*4f00*/  @P1 LDG.E.U8 R141, desc[UR22][R116.64] ;  /* 0x00000016748d1981 */ /* 0x0002a8000c1e1100 */
[----:B------:R0:W-:Y:S01]  /*4f10*/  STS.U8 [R240+UR9+0x3800], R140 ;  /* 0x0038008cf0007988 */ /* 0x0001e20008000009 */
[----:B-1----:R-:W-:Y:S01]  /*4f20*/  @P1 IMAD.MOV.U32 R116, RZ, RZ, R115 ;  /* 0x000000ffff741224 */ /* 0x002fe200078e0073 */
[----:B0-----:R-:W-:-:S02]  /*4f30*/  IADD3 R115, P2, PT, R6, UR4, RZ ;  /* 0x0000000406737c10 */ /* 0x001fc4000ff5e0ff */
[----:B------:R0:W-:Y:S01]  /*4f40*/  STL [R1+0xb8], R119 ;  /* 0x0000b87701007387 */ /* 0x0001e20000100800 */
[----:B------:R-:W-:Y:S01]  /*4f50*/  @P1 IMAD.MOV.U32 R117, RZ, RZ, R119 ;  /* 0x000000ffff751224 */ /* 0x000fe200078e0077 */
[----:B------:R-:W-:Y:S02]  /*4f60*/  PRMT R140, RZ, 0x7610, R140 ;  /* 0x00007610ff8c7816 */ /* 0x000fe4000000008c */
[----:B------:R-:W-:Y:S01]  /*4f70*/  PRMT R139, RZ, 0x7610, R139 ;  /* 0x00007610ff8b7816 */ /* 0x000fe2000000008b */
[----:B------:R1:W-:Y:S04]  /*4f80*/  STL [R1+0xc4], R115 ;  /* 0x0000c47301007387 */ /* 0x0003e80000100800 */
[----:B------:R1:W2:Y:S01]  /*4f90*/  @P1 LDG.E.U8 R140, desc[UR22][R116.64] ;  /* 0x00000016748c1981 */ /* 0x0002a2000c1e1100 */
[----:B0-----:R-:W-:Y:S01]  /*4fa0*/  IADD3.X R119, PT, PT, R7, UR5, RZ, P2, !PT ;  /* 0x0000000507777c10 */ /* 0x001fe200097fe4ff */
[----:B-1----:R-:W-:-:S04]  /*4fb0*/  @P1 IMAD.MOV.U32 R116, RZ, RZ, R115 ;  /* 0x000000ffff741224 */ /* 0x002fc800078e0073 */
[----:B------:R-:W-:Y:S01]  /*4fc0*/  @P1 IMAD.MOV.U32 R117, RZ, RZ, R119 ;  /* 0x000000ffff751224 */ /* 0x000fe200078e0077 */
[----:B------:R-:W-:-:S04]  /*4fd0*/  IADD3 R115, P2, PT, R8, UR4, RZ ;  /* 0x0000000408737c10 */ /* 0x000fc8000ff5e0ff */
[----:B------:R0:W2:Y:S04]  /*4fe0*/  @P1 LDG.E.U8 R139, desc[UR22][R116.64] ;  /* 0x00000016748b1981 */ /* 0x0000a8000c1e1100 */
[----:B------:R-:W-:Y:S01]  /*4ff0*/  STL [R1+0xc0], R119 ;  /* 0x0000c07701007387 */ /* 0x000fe20000100800 */
[----:B0-----:R-:W-:-:S03]  /*5000*/  IADD3.X R116, PT, PT, R9, UR5, RZ, P2, !PT ;  /* 0x0000000509747c10 */ /* 0x001fc600097fe4ff */
[----:B------:R-:W-:Y:S04]  /*5010*/  STL [R1+0xcc], R115 ;  /* 0x0000cc7301007387 */ /* 0x000fe80000100800 */
[----:B------:R0:W-:Y:S01]  /*5020*/  STL [R1+0xc8], R116 ;  /* 0x0000c87401007387 */ /* 0x0001e20000100800 */
[----:B------:R-:W-:Y:S01]  /*5030*/  @P1 IMAD.MOV.U32 R117, RZ, RZ, R116 ;  /* 0x000000ffff751224 */ /* 0x000fe200078e0074 */
[----:B------:R-:W-:Y:S02]  /*5040*/  UIMAD UR4, UR6, 0x1e, URZ ;  /* 0x0000001e060478a4 */ /* 0x000fe4000f8e02ff */
[----:B------:R-:W-:Y:S01]  /*5050*/  STS.U8 [R240+UR9+0xc00], R145 ;  /* 0x000c0091f0007988 */ /* 0x000fe20008000009 */
[----:B0-----:R-:W-:Y:S01]  /*5060*/  @P1 IMAD.MOV.U32 R116, RZ, RZ, R115 ;  /* 0x000000ffff741224 */ /* 0x001fe200078e0073 */
[----:B------:R-:W-:-:S02]  /*5070*/  SHF.R.U32.HI R115, RZ, 0x8, R114 ;  /* 0x00000008ff737819 */ /* 0x000fc40000011672 */
[----:B------:R-:W-:Y:S01]  /*5080*/  SHF.R.U32.HI R114, RZ, 0x1, R114 ;  /* 0x00000001ff727819 */ /* 0x000fe20000011672 */
[----:B------:R0:W-:Y:S01]  /*5090*/  STS.U8 [R240+UR9+0x1c00], R144 ;  /* 0x001c0090f0007988 */ /* 0x0001e20008000009 */
[----:B------:R-:W-:Y:S02]  /*50a0*/  USHF.R.S32.HI UR5, URZ, 0x1f, UR4 ;  /* 0x0000001fff057899 */ /* 0x000fe40008011404 */
[----:B------:R-:W-:Y:S01]  /*50b0*/  LOP3.LUT P2, RZ, R114, 0x1, RZ, 0xc0, !PT ;  /* 0x0000000172ff7812 */ /* 0x000fe2000784c0ff */
[----:B------:R1:W-:Y:S01]  /*50c0*/  STS.U8 [R240+UR9+0x2c00], R143 ;  /* 0x002c008ff0007988 */ /* 0x0003e20008000009 */
[----:B------:R-:W-:-:S03]  /*50d0*/  IADD3 R119, P3, PT, R2, UR4, RZ ;  /* 0x0000000402777c10 */ /* 0x000fc6000ff7e0ff */
[----:B------:R-:W-:Y:S01]  /*50e0*/  STS.U8 [R240+UR9+0x3c00], R146 ;  /* 0x003c0092f0007988 */ /* 0x000fe20008000009 */
[----:B0-----:R-:W-:-:S03]  /*50f0*/  PRMT R144, RZ, 0x7610, R144 ;  /* 0x00007610ff907816 */ /* 0x001fc60000000090 */
[----:B------:R-:W-:Y:S01]  /*5100*/  STS.U8 [R239+UR9+0x80], R153 ;  /* 0x00008099ef007988 */ /* 0x000fe20008000009 */
[----:B------:R-:W-:-:S03]  /*5110*/  IADD3.X R120, PT, PT, R3, UR5, RZ, P3, !PT ;  /* 0x0000000503787c10 */ /* 0x000fc60009ffe4ff */
[----:B------:R-:W-:Y:S04]  /*5120*/  STS.U8 [R239+UR9+0x1080], R148 ;  /* 0x00108094ef007988 */ /* 0x000fe80008000009 */
[----:B------:R-:W-:Y:S04]  /*5130*/  STS.U8 [R239+UR9+0x2080], R147 ;  /* 0x00208093ef007988 */ /* 0x000fe80008000009 */
[----:B------:R-:W-:Y:S04]  /*5140*/  STS.U8 [R239+UR9+0x3080], R167 ;  /* 0x003080a7ef007988 */ /* 0x000fe80008000009 */
[----:B------:R-:W-:Y:S01]  /*5150*/  STS.U8 [R239+UR9+0x480], R155 ;  /* 0x0004809bef007988 */ /* 0x000fe20008000009 */
[----:B-1----:R-:W-:-:S03]  /*5160*/  PRMT R143, RZ, 0x7610, R143 ;  /* 0x00007610ff8f7816 */ /* 0x002fc6000000008f */
[----:B------:R-:W-:Y:S04]  /*5170*/  STS.U8 [R239+UR9+0x1480], R154 ;  /* 0x0014809aef007988 */ /* 0x000fe80008000009 */
[----:B------:R0:W2:Y:S01]  /*5180*/  @P1 LDG.E.U8 R144, desc[UR22][R116.64] ;  /* 0x0000001674901981 */ /* 0x0000a2000c1e1100 */
[----:B------:R-:W-:-:S03]  /*5190*/  LOP3.LUT P1, RZ, R115, 0x1, RZ, 0xc0, !PT ;  /* 0x0000000173ff7812 */ /* 0x000fc6000782c0ff */
[----:B------:R-:W-:Y:S01]  /*51a0*/  STS.U8 [R239+UR9+0x2480], R179 ;  /* 0x002480b3ef007988 */ /* 0x000fe20008000009 */
[----:B------:R-:W-:-:S03]  /*51b0*/  @P2 IMAD.MOV.U32 R114, RZ, RZ, R119 ;  /* 0x000000ffff722224 */ /* 0x000fc600078e0077 */
[----:B------:R-:W-:Y:S01]  /*51c0*/  STS.U8 [R239+UR9+0x3480], R178 ;  /* 0x003480b2ef007988 */ /* 0x000fe20008000009 */
[----:B0-----:R-:W-:Y:S01]  /*51d0*/  IADD3 R116, P3, PT, R4, UR4, RZ ;  /* 0x0000000404747c10 */ /* 0x001fe2000ff7e0ff */
[----:B------:R-:W-:Y:S02]  /*51e0*/  @P2 IMAD.MOV.U32 R115, RZ, RZ, R120 ;  /* 0x000000ffff732224 */ /* 0x000fe400078e0078 */
[----:B------:R-:W-:Y:S01]  /*51f0*/  STS.U8 [R239+UR9+0x880], R177 ;  /* 0x000880b1ef007988 */ /* 0x000fe20008000009 */
[----:B------:R-:W-:Y:S02]  /*5200*/  LOP3.LUT R118, R240, 0x20, RZ, 0x3c, !PT ;  /* 0x00000020f0767812 */ /* 0x000fe400078e3cff */
[----:B------:R-:W-:Y:S01]  /*5210*/  IADD3.X R117, PT, PT, R5, UR5, RZ, P3, !PT ;  /* 0x0000000505757c10 */ /* 0x000fe20009ffe4ff */
[----:B------:R-:W-:Y:S04]  /*5220*/  STS.U8 [R239+UR9+0x1880], R217 ;  /* 0x001880d9ef007988 */ /* 0x000fe80008000009 */
[----:B------:R-:W-:Y:S01]  /*5230*/  STS.U8 [R239+UR9+0x2880], R216 ;  /* 0x002880d8ef007988 */ /* 0x000fe20008000009 */
[----:B------:R-:W-:-:S03]  /*5240*/  PRMT R142, RZ, 0x7610, R142 ;  /* 0x00007610ff8e7816 */ /* 0x000fc6000000008e */
[----:B------:R-:W-:Y:S04]  /*5250*/  STS.U8 [R239+UR9+0x3880], R209 ;  /* 0x003880d1ef007988 */ /* 0x000fe80008000009 */
[----:B------:R-:W-:Y:S04]  /*5260*/  STS.U8 [R239+UR9+0xc80], R220 ;  /* 0x000c80dcef007988 */ /* 0x000fe80008000009 */
[----:B------:R-:W-:Y:S04]  /*5270*/  STS.U8 [R239+UR9+0x1c80], R219 ;  /* 0x001c80dbef007988 */ /* 0x000fe80008000009 */
[----:B------:R-:W-:Y:S04]  /*5280*/  STL [R1+0x1b8], R119 ;  /* 0x0001b87701007387 */ /* 0x000fe80000100800 */
[----:B------:R-:W-:Y:S04]  /*5290*/  STS.U8 [R239+UR9+0x2c80], R211 ;  /* 0x002c80d3ef007988 */ /* 0x000fe80008000009 */
[----:B------:R-:W-:Y:S04]  /*52a0*/  STL [R1+0x1b4], R120 ;  /* 0x0001b47801007387 */ /* 0x000fe80000100800 */
[----:B------:R0:W2:Y:S04]  /*52b0*/  @P2 LDG.E.U8 R143, desc[UR22][R114.64] ;  /* 0x00000016728f2981 */ /* 0x0000a8000c1e1100 */
[----:B------:R-:W-:Y:S04]  /*52c0*/  STS.U8 [R239+UR9+0x3c80], R215 ;  /* 0x003c80d7ef007988 */ /* 0x000fe80008000009 */
[----:B------:R1:W-:Y:S01]  /*52d0*/  STL [R1+0x1c0], R116 ;  /* 0x0001c07401007387 */ /* 0x0003e20000100800 */
[----:B0-----:R-:W-:-:S02]  /*52e0*/  @P2 IMAD.MOV.U32 R114, RZ, RZ, R116 ;  /* 0x000000ffff722224 */ /* 0x001fc400078e0074 */
[----:B------:R-:W-:Y:S01]  /*52f0*/  @P2 IMAD.MOV.U32 R115, RZ, RZ, R117 ;  /* 0x000000ffff732224 */ /* 0x000fe200078e0075 */
[----:B------:R-:W-:Y:S04]  /*5300*/  STS.U8 [R118+UR9+0x100], R214 ;  /* 0x000100d676007988 */ /* 0x000fe80008000009 */
[----:B------:R-:W-:Y:S01]  /*5310*/  STS.U8 [R118+UR9+0x1100], R213 ;  /* 0x001100d576007988 */ /* 0x000fe20008000009 */
[----:B-1----:R-:W-:-:S03]  /*5320*/  IADD3 R116, P3, PT, R6, UR4, RZ ;  /* 0x0000000406747c10 */ /* 0x002fc6000ff7e0ff */
[----:B------:R-:W-:Y:S04]  /*5330*/  STS.U8 [R118+UR9+0x2100], R197 ;  /* 0x002100c576007988 */ /* 0x000fe80008000009 */
[----:B------:R-:W-:Y:S04]  /*5340*/  STS.U8 [R118+UR9+0x3100], R218 ;  /* 0x003100da76007988 */ /* 0x000fe80008000009 */
[----:B------:R0:W-:Y:S04]  /*5350*/  STL [R1+0x1bc], R117 ;  /* 0x0001bc7501007387 */ /* 0x0001e80000100800 */
[----:B------:R-:W-:Y:S04]  /*5360*/  STS.U8 [R118+UR9+0x500], R203 ;  /* 0x000500cb76007988 */ /* 0x000fe80008000009 */
[----:B------:R1:W2:Y:S01]  /*5370*/  @P2 LDG.E.U8 R142, desc[UR22][R114.64] ;  /* 0x00000016728e2981 */ /* 0x0002a2000c1e1100 */
[----:B0-----:R-:W-:-:S03]  /*5380*/  IADD3.X R117, PT, PT, R7, UR5, RZ, P3, !PT ;  /* 0x0000000507757c10 */ /* 0x001fc60009ffe4ff */
[----:B------:R-:W-:Y:S01]  /*5390*/  STS.U8 [R118+UR9+0x1500], R202 ;  /* 0x001500ca76007988 */ /* 0x000fe20008000009 */
[----:B------:R-:W-:-:S03]  /*53a0*/  PRMT R146, RZ, 0x7610, R146 ;  /* 0x00007610ff927816 */ /* 0x000fc60000000092 */
[----:B------:R0:W-:Y:S01]  /*53b0*/  STL [R1+0x1c8], R116 ;  /* 0x0001c87401007387 */ /* 0x0001e20000100800 */
[----:B-1----:R-:W-:-:S03]  /*53c0*/  @P2 IMAD.MOV.U32 R114, RZ, RZ, R116 ;  /* 0x000000ffff722224 */ /* 0x002fc600078e0074 */
[----:B------:R-:W-:Y:S01]  /*53d0*/  STS.U8 [R118+UR9+0x2500], R207 ;  /* 0x002500cf76007988 */ /* 0x000fe20008000009 */
[----:B------:R-:W-:-:S03]  /*53e0*/  @P2 IMAD.MOV.U32 R115, RZ, RZ, R117 ;  /* 0x000000ffff732224 */ /* 0x000fc600078e0075 */
[----:B------:R-:W-:Y:S01]  /*53f0*/  STS.U8 [R118+UR9+0x3500], R206 ;  /* 0x003500ce76007988 */ /* 0x000fe20008000009 */
[----:B0-----:R-:W-:-:S03]  /*5400*/  IADD3 R116, P3, PT, R8, UR4, RZ ;  /* 0x0000000408747c10 */ /* 0x001fc6000ff7e0ff */
[----:B------:R-:W-:Y:S04]  /*5410*/  STS.U8 [R118+UR9+0x900], R191 ;  /* 0x000900bf76007988 */ /* 0x000fe80008000009 */
[----:B------:R-:W-:Y:S04]  /*5420*/  STS.U8 [R118+UR9+0x1900], R212 ;  /* 0x001900d476007988 */ /* 0x000fe80008000009 */
[----:B------:R0:W-:Y:S04]  /*5430*/  STL [R1+0x1c4], R117 ;  /* 0x0001c47501007387 */ /* 0x0001e80000100800 */
[----:B------:R-:W-:Y:S01]  /*5440*/  STS.U8 [R118+UR9+0x2900], R205 ;  /* 0x002900cd76007988 */ /* 0x000fe20008000009 */
[----:B------:R-:W-:-:S03]  /*5450*/  PRMT R145, RZ, 0x7610, R145 ;  /* 0x00007610ff917816 */ /* 0x000fc60000000091 */
[----:B------:R-:W-:Y:S01]  /*5460*/  STS.U8 [R118+UR9+0x3900], R188 ;  /* 0x003900bc76007988 */ /* 0x000fe20008000009 */
[----:B0-----:R-:W-:-:S03]  /*5470*/  IADD3.X R117, PT, PT, R9, UR5, RZ, P3, !PT ;  /* 0x0000000509757c10 */ /* 0x001fc60009ffe4ff */
[----:B------:R-:W-:Y:S04]  /*5480*/  STS.U8 [R118+UR9+0xd00], R199 ;  /* 0x000d00c776007988 */ /* 0x000fe80008000009 */
[----:B------:R-:W-:Y:S04]  /*5490*/  STS.U8 [R118+UR9+0x1d00], R198 ;  /* 0x001d00c676007988 */ /* 0x000fe80008000009 */
[----:B------:R-:W-:Y:S04]  /*54a0*/  STS.U8 [R118+UR9+0x2d00], R182 ;  /* 0x002d00b676007988 */ /* 0x000fe80008000009 */
[----:B------:R0:W2:Y:S04]  /*54b0*/  @P2 LDG.E.U8 R146, desc[UR22][R114.64] ;  /* 0x0000001672922981 */ /* 0x0000a8000c1e1100 */
[----:B------:R1:W-:Y:S01]  /*54c0*/  STS.U8 [R118+UR9+0x3d00], R204 ;  /* 0x003d00cc76007988 */ /* 0x0003e20008000009 */
[----:B0-----:R-:W-:-:S02]  /*54d0*/  @P2 IMAD.MOV.U32 R114, RZ, RZ, R116 ;  /* 0x000000ffff722224 */ /* 0x001fc400078e0074 */
[----:B------:R-:W-:Y:S01]  /*54e0*/  @P2 IMAD.MOV.U32 R115, RZ, RZ, R117 ;  /* 0x000000ffff732224 */ /* 0x000fe200078e0075 */
[----:B-1----:R-:W-:Y:S01]  /*54f0*/  LOP3.LUT R118, R240, 0x30, RZ, 0x3c, !PT ;  /* 0x00000030f0767812 */ /* 0x002fe200078e3cff */
[----:B------:R-:W-:-:S03]  /*5500*/  UIMAD UR4, UR6, 0x7, URZ ;  /* 0x00000007060478a4 */ /* 0x000fc6000f8e02ff */
[----:B------:R0:W5:Y:S04]  /*5510*/  @P2 LDG.E.U8 R145, desc[UR22][R114.64] ;  /* 0x0000001672912981 */ /* 0x000168000c1e1100 */
[----:B------:R-:W-:Y:S01]  /*5520*/  STS.U8 [R118+UR9+0x180], R193 ;  /* 0x000180c176007988 */ /* 0x000fe20008000009 */
[----:B------:R-:W-:-:S03]  /*5530*/  USHF.R.S32.HI UR5, URZ, 0x1f, UR4 ;  /* 0x0000001fff057899 */ /* 0x000fc60008011404 */
[----:B------:R-:W-:Y:S01]  /*5540*/  STS.U8 [R118+UR9+0x1180], R192 ;  /* 0x001180c076007988 */ /* 0x000fe20008000009 */
[----:B0-----:R-:W-:-:S03]  /*5550*/  VIADD R114, R237, 0xfffffff8 ;  /* 0xfffffff8ed727836 */ /* 0x001fc60000000000 */
[----:B------:R-:W-:Y:S04]  /*5560*/  STS.U8 [R118+UR9+0x2180], R175 ;  /* 0x002180af76007988 */ /* 0x000fe80008000009 */
[----:B------:R-:W-:Y:S01]  /*5570*/  STS.U8 [R118+UR9+0x3180], R208 ;  /* 0x003180d076007988 */ /* 0x000fe20008000009 */
[----:B------:R-:W-:-:S03]  /*5580*/  ISETP.GE.U32.AND P2, PT, R114, 0x7fffffd9, PT ;  /* 0x7fffffd97200780c */ /* 0x000fc60003f46070 */
[----:B------:R-:W-:Y:S01]  /*5590*/  STS.U8 [R118+UR9+0x580], R189 ;  /* 0x000580bd76007988 */ /* 0x000fe20008000009 */
[----:B------:R-:W-:-:S03]  /*55a0*/  IADD3 R114, P3, PT, R2, UR4, RZ ;  /* 0x0000000402727c10 */ /* 0x000fc6000ff7e0ff */
[----:B------:R-:W-:Y:S04]  /*55b0*/  STS.U8 [R118+UR9+0x1580], R210 ;  /* 0x001580d276007988 */ /* 0x000fe80008000009 */
[----:B------:R-:W-:Y:S01]  /*55c0*/  STS.U8 [R118+UR9+0x2580], R201 ;  /* 0x002580c976007988 */ /* 0x000fe20008000009 */
[----:B------:R-:W-:-:S03]  /*55d0*/  IADD3.X R115, PT, PT, R3, UR5, RZ, P3, !PT ;  /* 0x0000000503737c10 */ /* 0x000fc60009ffe4ff */
[----:B------:R-:W-:Y:S04]  /*55e0*/  STS.U8 [R118+UR9+0x3580], R184 ;  /* 0x003580b876007988 */ /* 0x000fe80008000009 */
[----:B------:R-:W-:Y:S04]  /*55f0*/  STS.U8 [R118+UR9+0x980], R195 ;  /* 0x000980c376007988 */ /* 0x000fe80008000009 */
[----:B------:R-:W-:Y:S04]  /*5600*/  STS.U8 [R118+UR9+0x1980], R194 ;  /* 0x001980c276007988 */ /* 0x000fe80008000009 */
[----:B------:R-:W-:Y:S04]  /*5610*/  STS.U8 [R118+UR9+0x2980], R176 ;  /* 0x002980b076007988 */ /* 0x000fe80008000009 */
[----:B------:R0:W-:Y:S04]  /*5620*/  STL [R1+0x1d0], R116 ;  /* 0x0001d07401007387 */ /* 0x0001e80000100800 */
[----:B------:R-:W-:Y:S04]  /*5630*/  STS.U8 [R118+UR9+0x3980], R200 ;  /* 0x003980c876007988 */ /* 0x000fe80008000009 */
[----:B------:R-:W-:Y:S01]  /*5640*/  STS.U8 [R118+UR9+0xd80], R181 ;  /* 0x000d80b576007988 */ /* 0x000fe20008000009 */
[----:B0-----:R-:W-:-:S03]  /*5650*/  IADD3 R116, P3, PT, R4, UR4, RZ ;  /* 0x0000000404747c10 */ /* 0x001fc6000ff7e0ff */
[----:B------:R-:W-:Y:S04]  /*5660*/  STS.U8 [R118+UR9+0x1d80], R180 ;  /* 0x001d80b476007988 */ /* 0x000fe80008000009 */
[----:B------:R0:W-:Y:S04]  /*5670*/  STL [R1+0x1cc], R117 ;  /* 0x0001cc7501007387 */ /* 0x0001e80000100800 */
[----:B------:R-:W-:Y:S04]  /*5680*/  STS.U8 [R118+UR9+0x2d80], R187 ;  /* 0x002d80bb76007988 */ /* 0x000fe80008000009 */
[----:B------:R1:W-:Y:S01]  /*5690*/  STS.U8 [R118+UR9+0x3d80], R186 ;  /* 0x003d80ba76007988 */ /* 0x0003e20008000009 */
[----:B0-----:R-:W-:-:S02]  /*56a0*/  IADD3.X R117, PT, PT, R5, UR5, RZ, P3, !PT ;  /* 0x0000000505757c10 */ /* 0x001fc40009ffe4ff */
[----:B-1----:R-:W-:-:S04]  /*56b0*/  IADD3 R118, P3, PT, R6, UR4, RZ ;  /* 0x0000000406767c10 */ /* 0x002fc8000ff7e0ff */
[----:B------:R-:W-:Y:S02]  /*56c0*/  IADD3.X R119, PT, PT, R7, UR5, RZ, P3, !PT ;  /* 0x0000000507777c10 */ /* 0x000fe40009ffe4ff */
[----:B------:R-:W-:Y:S01]  /*56d0*/  IADD3 R120, P3, PT, R8, UR4, RZ ;  /* 0x0000000408787c10 */ /* 0x000fe2000ff7e0ff */
[----:B------:R-:W-:Y:S01]  /*56e0*/  STS.U8 [R124+UR9+0x200], R174 ;  /* 0x000200ae7c007988 */ /* 0x000fe20008000009 */
[----:B------:R-:W-:Y:S02]  /*56f0*/  PRMT R148, RZ, 0x7610, R148 ;  /* 0x00007610ff947816 */ /* 0x000fe40000000094 */
[----:B------:R-:W-:Y:S02]  /*5700*/  PRMT R147, RZ, 0x7610, R147 ;  /* 0x00007610ff937816 */ /* 0x000fe40000000093 */
[----:B------:R-:W-:Y:S02]  /*5710*/  PRMT R155, RZ, 0x7610, R155 ;  /* 0x00007610ff9b7816 */ /* 0x000fe4000000009b */
[----:B------:R-:W-:Y:S01]  /*5720*/  PRMT R154, RZ, 0x7610, R154 ;  /* 0x00007610ff9a7816 */ /* 0x000fe2000000009a */
[----:B------:R-:W-:Y:S01]  /*5730*/  STS.U8 [R124+UR9+0x1200], R173 ;  /* 0x001200ad7c007988 */ /* 0x000fe20008000009 */
[----:B------:R-:W-:Y:S01]  /*5740*/  IADD3.X R121, PT, PT, R9, UR5, RZ, P3, !PT ;  /* 0x0000000509797c10 */ /* 0x000fe20009ffe4ff */
[----:B------:R-:W-:-:S02]  /*5750*/  UIMAD UR4, UR6, 0xf, URZ ;  /* 0x0000000f060478a4 */ /* 0x000fc4000f8e02ff */
[----:B------:R-:W-:Y:S02]  /*5760*/  STS.U8 [R124+UR9+0x2200], R190 ;  /* 0x002200be7c007988 */ /* 0x000fe40008000009 */
[----:B------:R-:W-:Y:S02]  /*5770*/  USHF.R.S32.HI UR5, URZ, 0x1f, UR4 ;  /* 0x0000001fff057899 */ /* 0x000fe40008011404 */
[----:B------:R-:W-:Y:S04]  /*5780*/  STS.U8 [R124+UR9+0x3200], R171 ;  /* 0x003200ab7c007988 */ /* 0x000fe80008000009 */
[----:B------:R-:W-:Y:S04]  /*5790*/  STS.U8 [R124+UR9+0x600], R166 ;  /* 0x000600a67c007988 */ /* 0x000fe80008000009 */
[----:B------:R-:W5:Y:S04]  /*57a0*/  @!P2 LDG.E.U8 R148, desc[UR22][R114.64] ;  /* 0x000000167294a981 */ /* 0x000f68000c1e1100 */
[----:B------:R-:W5:Y:S04]  /*57b0*/  @!P2 LDG.E.U8 R147, desc[UR22][R116.64] ;  /* 0x000000167493a981 */ /* 0x000f68000c1e1100 */
[----:B------:R-:W-:Y:S04]  /*57c0*/  STS.U8 [R124+UR9+0x1600], R183 ;  /* 0x001600b77c007988 */ /* 0x000fe80008000009 */
[----:B------:R-:W5:Y:S04]  /*57d0*/  @!P2 LDG.E.U8 R155, desc[UR22][R118.64] ;  /* 0x00000016769ba981 */ /* 0x000f68000c1e1100 */
[----:B------:R-:W5:Y:S01]  /*57e0*/  @!P2 LDG.E.U8 R154, desc[UR22][R120.64] ;  /* 0x00000016789aa981 */ /* 0x000f62000c1e1100 */
[----:B------:R-:W-:-:S02]  /*57f0*/  ISETP.GE.U32.AND P2, PT, R122, 0x7fffffd1, PT ;  /* 0x7fffffd17a00780c */ /* 0x000fc40003f46070 */
[----:B------:R-:W-:Y:S01]  /*5800*/  IADD3 R122, P3, PT, R2, UR4, RZ ;  /* 0x00000004027a7c10 */ /* 0x000fe2000ff7e0ff */
[----:B------:R-:W-:Y:S04]  /*5810*/  STS.U8 [R124+UR9+0x2600], R169 ;  /* 0x002600a97c007988 */ /* 0x000fe80008000009 */
[----:B------:R-:W-:Y:S01]  /*5820*/  STS.U8 [R124+UR9+0x3600], R168 ;  /* 0x003600a87c007988 */ /* 0x000fe20008000009 */
[----:B------:R-:W-:-:S03]  /*5830*/  IADD3.X R123, PT, PT, R3, UR5, RZ, P3, !PT ;  /* 0x00000005037b7c10 */ /* 0x000fc60009ffe4ff */
[----:B------:R-:W-:Y:S01]  /*5840*/  STS.U8 [R124+UR9+0xa00], R170 ;  /* 0x000a00aa7c007988 */ /* 0x000fe20008000009 */
[----:B------:R-:W-:-:S03]  /*5850*/  IADD3 R244, P3, PT, R4, UR4, RZ ;  /* 0x0000000404f47c10 */ /* 0x000fc6000ff7e0ff */
[----:B------:R-:W-:Y:S04]  /*5860*/  STS.U8 [R124+UR9+0x1a00], R165 ;  /* 0x001a00a57c007988 */ /* 0x000fe80008000009 */
[----:B------:R0:W-:Y:S04]  /*5870*/  STS.U8 [R124+UR9+0x2a00], R164 ;  /* 0x002a00a47c007988 */ /* 0x0001e80008000009 */
[----:B------:R-:W-:Y:S04]  /*5880*/  STS.U8 [R124+UR9+0x3a00], R172 ;  /* 0x003a00ac7c007988 */ /* 0x000fe80008000009 */
[----:B------:R-:W-:Y:S04]  /*5890*/  STS.U8 [R124+UR9+0xe00], R163 ;  /* 0x000e00a37c007988 */ /* 0x000fe80008000009 */
[----:B------:R-:W-:Y:S01]  /*58a0*/  STS.U8 [R124+UR9+0x1e00], R162 ;  /* 0x001e00a27c007988 */ /* 0x000fe20008000009 */
[----:B0-----:R-:W-:-:S03]  /*58b0*/  LOP3.LUT R164, R240, 0x50, RZ, 0x3c, !PT ;  /* 0x00000050f0a47812 */ /* 0x001fc600078e3cff */
[----:B------:R-:W-:Y:S04]  /*58c0*/  STS.U8 [R124+UR9+0x2e00], R161 ;  /* 0x002e00a17c007988 */ /* 0x000fe80008000009 */
[----:B------:R0:W-:Y:S04]  /*58d0*/  STS.U8 [R124+UR9+0x3e00], R159 ;  /* 0x003e009f7c007988 */ /* 0x0001e80008000009 */
[----:B---3--:R-:W-:Y:S01]  /*58e0*/  STS.U8 [R164+UR9+0x280], R185 ;  /* 0x000280b9a4007988 */ /* 0x008fe20008000009 */
[----:B0-----:R-:W-:Y:S02]  /*58f0*/  IADD3.X R124, PT, PT, R5, UR5, RZ, P3, !PT ;  /* 0x00000005057c7c10 */ /* 0x001fe40009ffe4ff */
[----:B------:R-:W-:Y:S01]  /*5900*/  IADD3 R246, P3, PT, R6, UR4, RZ ;  /* 0x0000000406f67c10 */ /* 0x000fe2000ff7e0ff */
[----:B------:R0:W-:Y:S03]  /*5910*/  STS.U8 [R164+UR9+0x1280], R152 ;  /* 0x00128098a4007988 */ /* 0x0001e60008000009 */
[----:B------:R-:W-:-:S02]  /*5920*/  IADD3.X R245, PT, PT, R7, UR5, RZ, P3, !PT ;  /* 0x0000000507f57c10 */ /* 0x000fc40009ffe4ff */
[----:B------:R-:W-:Y:S01]  /*5930*/  IADD3 R248, P3, PT, R8, UR4, RZ ;  /* 0x0000000408f87c10 */ /* 0x000fe2000ff7e0ff */
[----:B------:R-:W-:Y:S03]  /*5940*/  STS.U8 [R164+UR9+0x2280], R160 ;  /* 0x002280a0a4007988 */ /* 0x000fe60008000009 */
[----:B------:R-:W-:Y:S01]  /*5950*/  IADD3.X R247, PT, PT, R9, UR5, RZ, P3, !PT ;  /* 0x0000000509f77c10 */ /* 0x000fe20009ffe4ff */
[----:B------:R1:W-:Y:S04]  /*5960*/  STS.U8 [R164+UR9+0x3280], R151 ;  /* 0x00328097a4007988 */ /* 0x0003e80008000009 */
[----:B------:R-:W-:Y:S01]  /*5970*/  STS.U8 [R164+UR9+0x680], R196 ;  /* 0x000680c4a4007988 */ /* 0x000fe20008000009 */
[----:B------:R-:W-:-:S03]  /*5980*/  PRMT R153, RZ, 0x7610, R153 ;  /* 0x00007610ff997816 */ /* 0x000fc60000000099 */
[----:B------:R3:W-:Y:S01]  /*5990*/  STS.U8 [R164+UR9+0x1680], R158 ;  /* 0x0016809ea4007988 */ /* 0x0007e20008000009 */
[----:B0-----:R-:W-:-:S03]  /*59a0*/  PRMT R152, RZ, 0x7610, R152 ;  /* 0x00007610ff987816 */ /* 0x001fc60000000098 */
[----:B------:R-:W-:Y:S01]  /*59b0*/  STS.U8 [R164+UR9+0x2680], R157 ;  /* 0x0026809da4007988 */ /* 0x000fe20008000009 */
[----:B-1----:R-:W-:Y:S01]  /*59c0*/  PRMT R151, RZ, 0x7610, R151 ;  /* 0x00007610ff977816 */ /* 0x002fe20000000097 */
[----:B------:R-:W-:Y:S02]  /*59d0*/  @!P2 IMAD.MOV.U32 R162, RZ, RZ, R244 ;  /* 0x000000ffffa2a224 */ /* 0x000fe400078e00f4 */
[----:B------:R0:W-:Y:S01]  /*59e0*/  STS.U8 [R164+UR9+0x3680], R150 ;  /* 0x00368096a4007988 */ /* 0x0001e20008000009 */
[----:B------:R-:W-:Y:S01]  /*59f0*/  @!P2 IMAD.MOV.U32 R163, RZ, RZ, R124 ;  /* 0x000000ffffa3a224 */ /* 0x000fe200078e007c */
[----:B------:R-:W-:Y:S01]  /*5a00*/  UIMAD UR4, UR6, 0x17, URZ ;  /* 0x00000017060478a4 */ /* 0x000fe2000f8e02ff */
[----:B------:R-:W-:Y:S01]  /*5a10*/  @!P2 IMAD.MOV.U32 R160, RZ, RZ, R246 ;  /* 0x000000ffffa0a224 */ /* 0x000fe200078e00f6 */
[----:B------:R-:W5:Y:S01]  /*5a20*/  @!P2 LDG.E.U8 R153, desc[UR22][R122.64] ;  /* 0x000000167a99a981 */ /* 0x000f62000c1e1100 */
[----:B------:R-:W-:Y:S02]  /*5a30*/  @!P2 IMAD.MOV.U32 R161, RZ, RZ, R245 ;  /* 0x000000ffffa1a224 */ /* 0x000fe400078e00f5 */
[----:B---3--:R-:W-:-:S02]  /*5a40*/  @!P2 IMAD.MOV.U32 R158, RZ, RZ, R248 ;  /* 0x000000ffff9ea224 */ /* 0x008fc400078e00f8 */
[----:B------:R-:W-:Y:S01]  /*5a50*/  @!P2 IMAD.MOV.U32 R159, RZ, RZ, R247 ;  /* 0x000000ffff9fa224 */ /* 0x000fe200078e00f7 */
[----:B0-----:R-:W-:Y:S01]  /*5a60*/  PRMT R150, RZ, 0x7610, R150 ;  /* 0x00007610ff967816 */ /* 0x001fe20000000096 */
[----:B------:R-:W-:Y:S01]  /*5a70*/  USHF.R.S32.HI UR5, URZ, 0x1f, UR4 ;  /* 0x0000001fff057899 */ /* 0x000fe20008011404 */
[----:B------:R-:W3:Y:S04]  /*5a80*/  @!P2 LDG.E.U8 R152, desc[UR22][R162.64] ;  /* 0x00000016a298a981 */ /* 0x000ee8000c1e1100 */
[----:B------:R-:W3:Y:S04]  /*5a90*/  @!P2 LDG.E.U8 R151, desc[UR22][R160.64] ;  /* 0x00000016a097a981 */ /* 0x000ee8000c1e1100 */
[----:B------:R0:W3:Y:S01]  /*5aa0*/  @!P2 LDG.E.U8 R150, desc[UR22][R158.64] ;  /* 0x000000169e96a981 */ /* 0x0000e2000c1e1100 */
[----:B------:R-:W-:-:S04]  /*5ab0*/  IADD3 R165, P2, PT, R2, UR4, RZ ;  /* 0x0000000402a57c10 */ /* 0x000fc8000ff5e0ff */
[----:B------:R-:W-:Y:S01]  /*5ac0*/  IADD3.X R166, PT, PT, R3, UR5, RZ, P2, !PT ;  /* 0x0000000503a67c10 */ /* 0x000fe200097fe4ff */
[----:B------:R1:W-:Y:S01]  /*5ad0*/  STS.U8 [R164+UR9+0xa80], R156 ;  /* 0x000a809ca4007988 */ /* 0x0003e20008000009 */
[----:B0-----:R-:W-:-:S03]  /*5ae0*/  IADD3 R158, P2, PT, R4, UR4, RZ ;  /* 0x00000004049e7c10 */ /* 0x001fc6000ff5e0ff */
[----:B------:R0:W-:Y:S01]  /*5af0*/  STS.U8 [R164+UR9+0x1a80], R149 ;  /* 0x001a8095a4007988 */ /* 0x0001e20008000009 */
[----:B------:R-:W-:-:S03]  /*5b00*/  IADD3.X R159, PT, PT, R5, UR5, RZ, P2, !PT ;  /* 0x00000005059f7c10 */ /* 0x000fc600097fe4ff */
[----:B------:R4:W-:Y:S01]  /*5b10*/  STS.U8 [R164+UR9+0x2a80], R132 ;  /* 0x002a8084a4007988 */ /* 0x0009e20008000009 */
[----:B-1----:R-:W-:Y:S02]  /*5b20*/  @P1 IMAD.MOV.U32 R156, RZ, RZ, R165 ;  /* 0x000000ffff9c1224 */ /* 0x002fe400078e00a5 */
[----:B------:R-:W-:Y:S01]  /*5b30*/  @P1 IMAD.MOV.U32 R157, RZ, RZ, R166 ;  /* 0x000000ffff9d1224 */ /* 0x000fe200078e00a6 */
[----:B------:R1:W-:Y:S01]  /*5b40*/  STS.U8 [R164+UR9+0x3a80], R127 ;  /* 0x003a807fa4007988 */ /* 0x0003e20008000009 */
[----:B0-----:R-:W-:-:S03]  /*5b50*/  PRMT R149, RZ, 0x7610, R149 ;  /* 0x00007610ff957816 */ /* 0x001fc60000000095 */
[----:B------:R0:W-:Y:S01]  /*5b60*/  STS.U8 [R164+UR9+0xe80], R126 ;  /* 0x000e807ea4007988 */ /* 0x0001e20008000009 */
[----:B----4-:R-:W-:-:S03]  /*5b70*/  PRMT R132, RZ, 0x7610, R132 ;  /* 0x00007610ff847816 */ /* 0x010fc60000000084 */
[----:B------:R4:W3:Y:S01]  /*5b80*/  @P1 LDG.E.U8 R149, desc[UR22][R156.64] ;  /* 0x000000169c951981 */ /* 0x0008e2000c1e1100 */
[----:B-1----:R-:W-:Y:S02]  /*5b90*/  @P1 IMAD.MOV.U32 R127, RZ, RZ, R159 ;  /* 0x000000ffff7f1224 */ /* 0x002fe400078e009f */
[----:B0-----:R-:W-:Y:S01]  /*5ba0*/  @P1 IMAD.MOV.U32 R126, RZ, RZ, R158 ;  /* 0x000000ffff7e1224 */ /* 0x001fe200078e009e */
[----:B------:R-:W-:Y:S01]  /*5bb0*/  STS.U8 [R164+UR9+0x1e80], R125 ;  /* 0x001e807da4007988 */ /* 0x000fe20008000009 */
[----:B----4-:R-:W-:-:S03]  /*5bc0*/  LOP3.LUT R156, R240, 0x60, RZ, 0x3c, !PT ;  /* 0x00000060f09c7812 */ /* 0x010fc600078e3cff */
[----:B------:R0:W4:Y:S04]  /*5bd0*/  @P1 LDG.E.U8 R132, desc[UR22][R126.64] ;  /* 0x000000167e841981 */ /* 0x000128000c1e1100 */
[----:B------:R-:W-:Y:S01]  /*5be0*/  STS.U8 [R164+UR9+0x2e80], R129 ;  /* 0x002e8081a4007988 */ /* 0x000fe20008000009 */
[----:B0-----:R-:W-:-:S03]  /*5bf0*/  IADD3 R126, P2, PT, R6, UR4, RZ ;  /* 0x00000004067e7c10 */ /* 0x001fc6000ff5e0ff */
[----:B------:R-:W-:Y:S01]  /*5c00*/  STS.U8 [R164+UR9+0x3e80], R128 ;  /* 0x003e8080a4007988 */ /* 0x000fe20008000009 */
[----:B------:R-:W-:-:S03]  /*5c10*/  IADD3.X R127, PT, PT, R7, UR5, RZ, P2, !PT ;  /* 0x00000005077f7c10 */ /* 0x000fc600097fe4ff */
[----:B--2---:R0:W-:Y:S04]  /*5c20*/  STS.U8 [R156+UR9+0x300], R131 ;  /* 0x000300839c007988 */ /* 0x0041e80008000009 */
[----:B-----5:R1:W-:Y:S01]  /*5c30*/  STS.U8 [R156+UR9+0x1300], R130 ;  /* 0x001300829c007988 */ /* 0x0203e20008000009 */
[----:B0-----:R-:W-:-:S03]  /*5c40*/  IADD3 R131, P2, PT, R8, UR4, RZ ;  /* 0x0000000408837c10 */ /* 0x001fc6000ff5e0ff */
[----:B------:R-:W-:Y:S01]  /*5c50*/  STL [R1+0xd4], R165 ;  /* 0x0000d4a501007387 */ /* 0x000fe20000100800 */
[----:B-1----:R-:W-:-:S03]  /*5c60*/  PRMT R130, RZ, 0x7610, R130 ;  /* 0x00007610ff827816 */ /* 0x002fc60000000082 */
[----:B------:R-:W-:Y:S01]  /*5c70*/  STL [R1+0xd0], R166 ;  /* 0x0000d0a601007387 */ /* 0x000fe20000100800 */
[----:B------:R-:W-:-:S03]  /*5c80*/  IADD3.X R157, PT, PT, R9, UR5, RZ, P2, !PT ;  /* 0x00000005099d7c10 */ /* 0x000fc600097fe4ff */
[----:B------:R-:W-:Y:S01]  /*5c90*/  STL [R1+0xdc], R158 ;  /* 0x0000dc9e01007387 */ /* 0x000fe20000100800 */
[----:B------:R-:W-:-:S03]  /*5ca0*/  PRMT R129, RZ, 0x7610, R129 ;  /* 0x00007610ff817816 */ /* 0x000fc60000000081 */
[----:B------:R-:W-:Y:S01]  /*5cb0*/  STL [R1+0xd8], R159 ;  /* 0x0000d89f01007387 */ /* 0x000fe20000100800 */
[----:B------:R-:W-:-:S03]  /*5cc0*/  UIMAD UR4, UR6, 0x1f, URZ ;  /* 0x0000001f060478a4 */ /* 0x000fc6000f8e02ff */
[----:B------:R0:W-:Y:S04]  /*5cd0*/  STL [R1+0xe4], R126 ;  /* 0x0000e47e01007387 */ /* 0x0001e80000100800 */
[----:B------:R1:W-:Y:S04]  /*5ce0*/  STL [R1+0xe0], R127 ;  /* 0x0000e07f01007387 */ /* 0x0003e80000100800 */
[----:B------:R0:W2:Y:S01]  /*5cf0*/  @P1 LDG.E.U8 R130, desc[UR22][R126.64] ;  /* 0x000000167e821981 */ /* 0x0000a2000c1e1100 */
[----:B------:R-:W-:-:S03]  /*5d00*/  USHF.R.S32.HI UR5, URZ, 0x1f, UR4 ;  /* 0x0000001fff057899 */ /* 0x000fc60008011404 */
[----:B------:R5:W-:Y:S01]  /*5d10*/  STL [R1+0xec], R131 ;  /* 0x0000ec8301007387 */ /* 0x000be20000100800 */
[----:B0-----:R-:W-:Y:S02]  /*5d20*/  @P1 IMAD.MOV.U32 R126, RZ, RZ, R131 ;  /* 0x000000ffff7e1224 */ /* 0x001fe400078e0083 */
[----:B-1----:R-:W-:Y:S01]  /*5d30*/  @P1 IMAD.MOV.U32 R127, RZ, RZ, R157 ;  /* 0x000000ffff7f1224 */ /* 0x002fe200078e009d */
[----:B------:R-:W-:Y:S04]  /*5d40*/  STS.U8 [R156+UR9+0x2300], R135 ;  /* 0x002300879c007988 */ /* 0x000fe80008000009 */
[----:B------:R0:W2:Y:S01]  /*5d50*/  @P1 LDG.E.U8 R129, desc[UR22][R126.64] ;  /* 0x000000167e811981 */ /* 0x0000a2000c1e1100 */
[----:B-----5:R-:W-:-:S03]  /*5d60*/  IADD3 R131, P1, PT, R2, UR4, RZ ;  /* 0x0000000402837c10 */ /* 0x020fc6000ff3e0ff */
[----:B------:R-:W-:Y:S04]  /*5d70*/  STS.U8 [R156+UR9+0x3300], R134 ;  /* 0x003300869c007988 */ /* 0x000fe80008000009 */
[----:B------:R1:W-:Y:S01]  /*5d80*/  STS.U8 [R156+UR9+0x700], R133 ;  /* 0x000700859c007988 */ /* 0x0003e20008000009 */
[----:B0-----:R-:W-:-:S03]  /*5d90*/  @!P0 IMAD.MOV.U32 R126, RZ, RZ, R131 ;  /* 0x000000ffff7e8224 */ /* 0x001fc600078e0083 */
[----:B------:R-:W-:Y:S01]  /*5da0*/  STL [R1+0xe8], R157 ;  /* 0x0000e89d01007387 */ /* 0x000fe20000100800 */
[----:B------:R-:W-:-:S03]  /*5db0*/  PRMT R128, RZ, 0x7610, R128 ;  /* 0x00007610ff807816 */ /* 0x000fc60000000080 */
[----:B------:R0:W-:Y:S01]  /*5dc0*/  STL [R1+0x1d8], R131 ;  /* 0x0001d88301007387 */ /* 0x0001e20000100800 */
[----:B-1----:R-:W-:-:S05]  /*5dd0*/  IADD3.X R133, PT, PT, R3, UR5, RZ, P1, !PT ;  /* 0x0000000503857c10 */ /* 0x002fca0008ffe4ff */
[----:B------:R-:W-:Y:S01]  /*5de0*/  @!P0 IMAD.MOV.U32 R127, RZ, RZ, R133 ;  /* 0x000000ffff7f8224 */ /* 0x000fe200078e0085 */
[----:B0-----:R-:W-:Y:S01]  /*5df0*/  IADD3 R131, P1, PT, R4, UR4, RZ ;  /* 0x0000000404837c10 */ /* 0x001fe2000ff3e0ff */
[----:B------:R0:W-:Y:S04]  /*5e00*/  STL [R1+0x1d4], R133 ;  /* 0x0001d48501007387 */ /* 0x0001e80000100800 */
[----:B------:R1:W-:Y:S01]  /*5e10*/  STL [R1+0x1e0], R131 ;  /* 0x0001e08301007387 */ /* 0x0003e20000100800 */
[----:B------:R-:W-:-:S03]  /*5e20*/  @!P0 IMAD.MOV.U32 R134, RZ, RZ, R131 ;  /* 0x000000ffff868224 */ /* 0x000fc600078e0083 */
[----:B------:R5:W2:Y:S01]  /*5e30*/  @!P0 LDG.E.U8 R128, desc[UR22][R126.64] ;  /* 0x000000167e808981 */ /* 0x000aa2000c1e1100 */
[----:B0-----:R-:W-:Y:S02]  /*5e40*/  IADD3.X R133, PT, PT, R5, UR5, RZ, P1, !PT ;  /* 0x0000000505857c10 */ /* 0x001fe40008ffe4ff */
[----:B-1----:R-:W-:-:S03]  /*5e50*/  IADD3 R131, P1, PT, R6, UR4, RZ ;  /* 0x0000000406837c10 */ /* 0x002fc6000ff3e0ff */
[----:B------:R0:W-:Y:S01]  /*5e60*/  STL [R1+0x1dc], R133 ;  /* 0x0001dc8501007387 */ /* 0x0001e20000100800 */
[----:B------:R-:W-:Y:S01]  /*5e70*/  @!P0 IMAD.MOV.U32 R135, RZ, RZ, R133 ;  /* 0x000000ffff878224 */ /* 0x000fe200078e0085 */
[----:B-----5:R-:W-:Y:S02]  /*5e80*/  PRMT R127, RZ, 0x7610, R127 ;  /* 0x00007610ff7f7816 */ /* 0x020fe4000000007f */
[----:B------:R-:W-:Y:S01]  /*5e90*/  STL [R1+0x1e8], R131 ;  /* 0x0001e88301007387 */ /* 0x000fe20000100800 */
[----:B------:R-:W-:-:S03]  /*5ea0*/  PRMT R126, RZ, 0x7610, R126 ;  /* 0x00007610ff7e7816 */ /* 0x000fc6000000007e */
[----:B------:R1:W5:Y:S01]  /*5eb0*/  @!P0 LDG.E.U8 R127, desc[UR22][R134.64] ;  /* 0x00000016867f8981 */ /* 0x000362000c1e1100 */
[----:B0-----:R-:W-:-:S05]  /*5ec0*/  IADD3.X R133, PT, PT, R7, UR5, RZ, P1, !PT ;  /* 0x0000000507857c10 */ /* 0x001fca0008ffe4ff */
[----:B------:R0:W-:Y:S01]  /*5ed0*/  STL [R1+0x1e4], R133 ;  /* 0x0001e48501007387 */ /* 0x0001e20000100800 */
[----:B-1----:R-:W-:Y:S02]  /*5ee0*/  @!P0 IMAD.MOV.U32 R134, RZ, RZ, R131 ;  /* 0x000000ffff868224 */ /* 0x002fe400078e0083 */
[----:B------:R-:W-:Y:S01]  /*5ef0*/  @!P0 IMAD.MOV.U32 R135, RZ, RZ, R133 ;  /* 0x000000ffff878224 */ /* 0x000fe200078e0085 */
[----:B0-----:R-:W-:-:S04]  /*5f00*/  IADD3 R133, P1, PT, R8, UR4, RZ ;  /* 0x0000000408857c10 */ /* 0x001fc8000ff3e0ff */
[----:B------:R0:W5:Y:S01]  /*5f10*/  @!P0 LDG.E.U8 R126, desc[UR22][R134.64] ;  /* 0x00000016867e8981 */ /* 0x000162000c1e1100 */
[----:B------:R-:W-:Y:S01]  /*5f20*/  PRMT R125, RZ, 0x7610, R125 ;  /* 0x00007610ff7d7816 */ /* 0x000fe2000000007d */
[----:B------:R-:W1:Y:S02]  /*5f30*/  LDCU UR4, c[0x0][0x3b0] ;  /* 0x00007600ff0477ac */ /* 0x000e640008000800 */
[----:B------:R-:W-:Y:S01]  /*5f40*/  STL [R1+0x1f4], R133 ;  /* 0x0001f48501007387 */ /* 0x000fe20000100800 */
[----:B0-----:R-:W-:-:S03]  /*5f50*/  IADD3.X R134, PT, PT, R9, UR5, RZ, P1, !PT ;  /* 0x0000000509867c10 */ /* 0x001fc60008ffe4ff */
[----:B------:R-:W-:Y:S01]  /*5f60*/  STS.U8 [R156+UR9+0x1700], R138 ;  /* 0x0017008a9c007988 */ /* 0x000fe20008000009 */
[----:B------:R-:W-:Y:S01]  /*5f70*/  LOP3.LUT R131, R240, 0x70, RZ, 0x3c, !PT ;  /* 0x00000070f0837812 */ /* 0x000fe200078e3cff */
[----:B------:R-:W0:Y:S02]  /*5f80*/  LDCU UR5, c[0x0][0x3b0] ;  /* 0x00007600ff0577ac */ /* 0x000e240008000800 */
[----:B------:R1:W-:Y:S01]  /*5f90*/  STL [R1+0x1ec], R134 ;  /* 0x0001ec8601007387 */ /* 0x0003e20000100800 */
[----:B------:R-:W-:Y:S02]  /*5fa0*/  @!P0 IMAD.MOV.U32 R135, RZ, RZ, R134 ;  /* 0x000000ffff878224 */ /* 0x000fe400078e0086 */
[----:B-1----:R-:W-:-:S05]  /*5fb0*/  @!P0 IMAD.MOV.U32 R134, RZ, RZ, R133 ;  /* 0x000000ffff868224 */ /* 0x002fca00078e0085 */
[----:B------:R1:W5:Y:S04]  /*5fc0*/  @!P0 LDG.E.U8 R125, desc[UR22][R134.64] ;  /* 0x00000016867d8981 */ /* 0x000368000c1e1100 */
[----:B------:R0:W-:Y:S04]  /*5fd0*/  STS.U8 [R156+UR9+0x2700], R137 ;  /* 0x002700899c007988 */ /* 0x0001e80008000009 */
[----:B------:R-:W-:Y:S04]  /*5fe0*/  STS.U8 [R156+UR9+0x3700], R136 ;  /* 0x003700889c007988 */ /* 0x000fe80008000009 */
[----:B------:R-:W-:Y:S04]  /*5ff0*/  STS.U8 [R156+UR9+0xb00], R141 ;  /* 0x000b008d9c007988 */ /* 0x000fe80008000009 */
[----:B------:R-:W-:Y:S04]  /*6000*/  STS.U8 [R156+UR9+0x1b00], R140 ;  /* 0x001b008c9c007988 */ /* 0x000fe80008000009 */
[----:B------:R-:W-:Y:S04]  /*6010*/  STS.U8 [R156+UR9+0x2b00], R139 ;  /* 0x002b008b9c007988 */ /* 0x000fe80008000009 */
[----:B------:R-:W-:Y:S04]  /*6020*/  STS.U8 [R156+UR9+0x3b00], R144 ;  /* 0x003b00909c007988 */ /* 0x000fe80008000009 */
[----:B------:R0:W-:Y:S04]  /*6030*/  STS.U8 [R156+UR9+0xf00], R143 ;  /* 0x000f008f9c007988 */ /* 0x0001e80008000009 */
[----:B------:R-:W-:Y:S04]  /*6040*/  STS.U8 [R156+UR9+0x1f00], R142 ;  /* 0x001f008e9c007988 */ /* 0x000fe80008000009 */
[----:B------:R-:W-:Y:S04]  /*6050*/  STS.U8 [R156+UR9+0x2f00], R146 ;  /* 0x002f00929c007988 */ /* 0x000fe80008000009 */
[----:B------:R-:W-:Y:S04]  /*6060*/  STS.U8 [R156+UR9+0x3f00], R145 ;  /* 0x003f00919c007988 */ /* 0x000fe80008000009 */
[----:B------:R-:W-:Y:S04]  /*6070*/  STS.U8 [R131+UR9+0x380], R148 ;  /* 0x0003809483007988 */ /* 0x000fe80008000009 */
[----:B------:R-:W-:Y:S04]  /*6080*/  STS.U8 [R131+UR9+0x1380], R147 ;  /* 0x0013809383007988 */ /* 0x000fe80008000009 */
[----:B------:R-:W-:Y:S04]  /*6090*/  STS.U8 [R131+UR9+0x2380], R155 ;  /* 0x0023809b83007988 */ /* 0x000fe80008000009 */
[----:B------:R-:W-:Y:S01]  /*60a0*/  STS.U8 [R131+UR9+0x3380], R154 ;  /* 0x0033809a83007988 */ /* 0x000fe20008000009 */
[----:B------:R-:W-:-:S03]  /*60b0*/  LOP3.LUT R176, R238, 0x1f, RZ, 0xc0, !PT ;  /* 0x0000001feeb07812 */ /* 0x000fc600078ec0ff */
[----:B------:R-:W-:Y:S04]  /*60c0*/  STS.U8 [R131+UR9+0x780], R153 ;  /* 0x0007809983007988 */ /* 0x000fe80008000009 */
[----:B---3--:R-:W-:Y:S04]  /*60d0*/  STS.U8 [R131+UR9+0x1780], R152 ;  /* 0x0017809883007988 */ /* 0x008fe80008000009 */
[----:B------:R-:W-:Y:S04]  /*60e0*/  STS.U8 [R131+UR9+0x2780], R151 ;  /* 0x0027809783007988 */ /* 0x000fe80008000009 */
[----:B------:R-:W-:Y:S04]  /*60f0*/  STS.U8 [R131+UR9+0x3780], R150 ;  /* 0x0037809683007988 */ /* 0x000fe80008000009 */
[----:B------:R-:W-:Y:S04]  /*6100*/  STS.U8 [R131+UR9+0xb80], R149 ;  /* 0x000b809583007988 */ /* 0x000fe80008000009 */
[----:B----4-:R3:W-:Y:S01]  /*6110*/  STS.U8 [R131+UR9+0x1b80], R132 ;  /* 0x001b808483007988 */ /* 0x0107e20008000009 */
[----:B-1----:R-:W-:-:S02]  /*6120*/  IMAD R134, R227, UR4, RZ ;  /* 0x00000004e3867c24 */ /* 0x002fc4000f8e02ff */
[----:B0-----:R-:W-:Y:S02]  /*6130*/  IMAD R137, R224, UR4, RZ ;  /* 0x00000004e0897c24 */ /* 0x001fe4000f8e02ff */
[----:B------:R-:W-:Y:S02]  /*6140*/  VIADD R143, R237, 0x1f ;  /* 0x0000001fed8f7836 */ /* 0x000fe40000000000 */
[----:B------:R-:W-:Y:S02]  /*6150*/  IMAD R133, R228, UR4, RZ ;  /* 0x00000004e4857c24 */ /* 0x000fe4000f8e02ff */
[----:B---3--:R-:W-:Y:S01]  /*6160*/  IMAD R132, R229, UR4, RZ ;  /* 0x00000004e5847c24 */ /* 0x008fe2000f8e02ff */
[----:B--2---:R0:W-:Y:S04]  /*6170*/  STS.U8 [R131+UR9+0x2b80], R130 ;  /* 0x002b808283007988 */ /* 0x0041e80008000009 */
[----:B------:R-:W-:Y:S01]  /*6180*/  STS.U8 [R131+UR9+0x3b80], R129 ;  /* 0x003b808183007988 */ /* 0x000fe20008000009 */
[----:B0-----:R-:W-:-:S03]  /*6190*/  IMAD R130, R231, UR4, RZ ;  /* 0x00000004e7827c24 */ /* 0x001fc6000f8e02ff */
[----:B------:R0:W-:Y:S04]  /*61a0*/  STS.U8 [R131+UR9+0xf80], R128 ;  /* 0x000f808083007988 */ /* 0x0001e80008000009 */
[----:B-----5:R1:W-:Y:S01]  /*61b0*/  STS.U8 [R131+UR9+0x1f80], R127 ;  /* 0x001f807f83007988 */ /* 0x0203e20008000009 */
[----:B0-----:R-:W-:Y:S02]  /*61c0*/  IMAD R128, R233, UR4, RZ ;  /* 0x00000004e9807c24 */ /* 0x001fe4000f8e02ff */
[----:B-1----:R-:W-:Y:S01]  /*61d0*/  IMAD R127, R234, UR4, RZ ;  /* 0x00000004ea7f7c24 */ /* 0x002fe2000f8e02ff */
[----:B------:R0:W-:Y:S02]  /*61e0*/  STS.U8 [R131+UR9+0x2f80], R126 ;  /* 0x002f807e83007988 */ /* 0x0001e40008000009 */
[----:B0-----:R-:W-:-:S02]  /*61f0*/  IMAD R126, R176, UR7, RZ ;  /* 0x00000007b07e7c24 */ /* 0x001fc4000f8e02ff */
[----:B------:R0:W-:Y:S03]  /*6200*/  STS.U8 [R131+UR9+0x3f80], R125 ;  /* 0x003f807d83007988 */ /* 0x0001e60008000009 */
[----:B0-----:R-:W-:-:S04]  /*6210*/  IADD3 R125, P0, PT, R126, UR18, RZ ;  /* 0x000000127e7d7c10 */ /* 0x001fc8000ff1e0ff */
[----:B------:R-:W-:Y:S02]  /*6220*/  LEA.HI.X.SX32 R126, R126, UR19, 0x1, P0 ;  /* 0x000000137e7e7c11 */ /* 0x000fe400080f0eff */
[----:B------:R-:W-:Y:S01]  /*6230*/  IADD3 R174, P0, PT, R127, R125, RZ ;  /* 0x0000007d7fae7210 */ /* 0x000fe20007f1e0ff */
[----:B------:R-:W-:-:S03]  /*6240*/  IMAD R131, R230, UR4, RZ ;  /* 0x00000004e6837c24 */ /* 0x000fc6000f8e02ff */
[----:B------:R-:W-:Y:S02]  /*6250*/  LEA.HI.X.SX32 R175, R127, R126, 0x1, P0 ;  /* 0x0000007e7faf7211 */ /* 0x000fe400000f0eff */
[----:B------:R-:W-:-:S04]  /*6260*/  IADD3 R158, P0, PT, R128, R125, RZ ;  /* 0x0000007d809e7210 */ /* 0x000fc80007f1e0ff */
[----:B------:R-:W-:Y:S02]  /*6270*/  LEA.HI.X.SX32 R159, R128, R126, 0x1, P0 ;  /* 0x0000007e809f7211 */ /* 0x000fe400000f0eff */
[----:B------:R-:W-:Y:S01]  /*6280*/  IADD3 R170, P0, PT, R131, R125, RZ ;  /* 0x0000007d83aa7210 */ /* 0x000fe20007f1e0ff */
[----:B------:R-:W-:-:S03]  /*6290*/  IMAD R129, R232, UR4, RZ ;  /* 0x00000004e8817c24 */ /* 0x000fc6000f8e02ff */
[----:B------:R-:W-:Y:S02]  /*62a0*/  LEA.HI.X.SX32 R171, R131, R126, 0x1, P0 ;  /* 0x0000007e83ab7211 */ /* 0x000fe400000f0eff */
[----:B------:R-:W-:-:S04]  /*62b0*/  IADD3 R152, P0, PT, R134, R125, RZ ;  /* 0x0000007d86987210 */ /* 0x000fc80007f1e0ff */
[-C--:B------:R-:W-:Y:S02]  /*62c0*/  LEA.HI.X.SX32 R153, R134, R126.reuse, 0x1, P0 ;  /* 0x0000007e86997211 */ /* 0x080fe400000f0eff */
[-C--:B------:R-:W-:Y:S02]  /*62d0*/  IADD3 R164, P0, PT, R137, R125.reuse, RZ ;  /* 0x0000007d89a47210 */ /* 0x080fe40007f1e0ff */
[-C--:B------:R-:W-:Y:S02]  /*62e0*/  IADD3 R172, P1, PT, R129, R125.reuse, RZ ;  /* 0x0000007d81ac7210 */ /* 0x080fe40007f3e0ff */
[----:B------:R-:W-:Y:S02]  /*62f0*/  IADD3 R156, P2, PT, R130, R125, RZ ;  /* 0x0000007d829c7210 */ /* 0x000fe40007f5e0ff */
[-C--:B------:R-:W-:Y:S02]  /*6300*/  LEA.HI.X.SX32 R165, R137, R126.reuse, 0x1, P0 ;  /* 0x0000007e89a57211 */ /* 0x080fe400000f0eff */
[----:B------:R-:W-:Y:S01]  /*6310*/  ISETP.GT.AND P0, PT, R143, 0x1f, PT ;  /* 0x0000001f8f00780c */ /* 0x000fe20003f04270 */
[----:B------:R-:W-:Y:S01]  /*6320*/  IMAD R135, R226, UR4, RZ ;  /* 0x00000004e2877c24 */ /* 0x000fe2000f8e02ff */
[-C--:B------:R-:W-:Y:S01]  /*6330*/  LEA.HI.X.SX32 R173, R129, R126.reuse, 0x1, P1 ;  /* 0x0000007e81ad7211 */ /* 0x080fe200008f0eff */
[----:B------:R-:W-:Y:S01]  /*6340*/  IMAD R136, R225, UR4, RZ ;  /* 0x00000004e1887c24 */ /* 0x000fe2000f8e02ff */
[----:B------:R-:W-:-:S02]  /*6350*/  LEA.HI.X.SX32 R157, R130, R126, 0x1, P2 ;  /* 0x0000007e829d7211 */ /* 0x000fc400010f0eff */
[-C--:B------:R-:W-:Y:S02]  /*6360*/  IADD3 R154, P1, PT, R132, R125.reuse, RZ ;  /* 0x0000007d849a7210 */ /* 0x080fe40007f3e0ff */
[----:B------:R-:W-:Y:S02]  /*6370*/  IADD3 R168, P2, PT, R133, R125, RZ ;  /* 0x0000007d85a87210 */ /* 0x000fe40007f5e0ff */
[----:B------:R-:W-:Y:S01]  /*6380*/  ISETP.LT.AND P0, PT, R176, R237, P0 ;  /* 0x000000edb000720c */ /* 0x000fe20000701270 */
[----:B------:R-:W-:Y:S01]  /*6390*/  IMAD R138, R223, UR4, RZ ;  /* 0x00000004df8a7c24 */ /* 0x000fe2000f8e02ff */
[-C--:B------:R-:W-:Y:S01]  /*63a0*/  LEA.HI.X.SX32 R155, R132, R126.reuse, 0x1, P1 ;  /* 0x0000007e849b7211 */ /* 0x080fe200008f0eff */
[----:B------:R-:W-:Y:S01]  /*63b0*/  IMAD R139, R222, UR4, RZ ;  /* 0x00000004de8b7c24 */ /* 0x000fe2000f8e02ff */
[-C--:B------:R-:W-:Y:S01]  /*63c0*/  LEA.HI.X.SX32 R169, R133, R126.reuse, 0x1, P2 ;  /* 0x0000007e85a97211 */ /* 0x080fe200010f0eff */
[----:B------:R-:W-:Y:S01]  /*63d0*/  IMAD R140, R221, UR5, RZ ;  /* 0x00000005dd8c7c24 */ /* 0x000fe2000f8e02ff */
[-C--:B------:R-:W-:Y:S01]  /*63e0*/  IADD3 R166, P1, PT, R135, R125.reuse, RZ ;  /* 0x0000007d87a67210 */ /* 0x080fe20007f3e0ff */
[----:B------:R-:W-:Y:S01]  /*63f0*/  IMAD R141, R236, UR12, RZ ;  /* 0x0000000cec8d7c24 */ /* 0x000fe2000f8e02ff */
[----:B------:R-:W-:Y:S01]  /*6400*/  IADD3 R150, P2, PT, R136, R125, RZ ;  /* 0x0000007d88967210 */ /* 0x000fe20007f5e0ff */
[----:B------:R-:W-:Y:S01]  /*6410*/  IMAD R142, R235, UR14, RZ ;  /* 0x0000000eeb8e7c24 */ /* 0x000fe2000f8e02ff */
[----:B------:R-:W-:-:S02]  /*6420*/  LEA.HI.X.SX32 R167, R135, R126, 0x1, P1 ;  /* 0x0000007e87a77211 */ /* 0x000fc400008f0eff */
[-C--:B------:R-:W-:Y:S02]  /*6430*/  LEA.HI.X.SX32 R151, R136, R126.reuse, 0x1, P2 ;  /* 0x0000007e88977211 */ /* 0x080fe400010f0eff */
[-C--:B------:R-:W-:Y:S02]  /*6440*/  IADD3 R148, P1, PT, R138, R125.reuse, RZ ;  /* 0x0000007d8a947210 */ /* 0x080fe40007f3e0ff */
[-C--:B------:R-:W-:Y:S02]  /*6450*/  IADD3 R162, P2, PT, R139, R125.reuse, RZ ;  /* 0x0000007d8ba27210 */ /* 0x080fe40007f5e0ff */
[-C--:B------:R-:W-:Y:S02]  /*6460*/  IADD3 R146, P3, PT, R140, R125.reuse, RZ ;  /* 0x0000007d8c927210 */ /* 0x080fe40007f7e0ff */
[-C--:B------:R-:W-:Y:S02]  /*6470*/  IADD3 R160, P5, PT, R141, R125.reuse, RZ ;  /* 0x0000007d8da07210 */ /* 0x080fe40007fbe0ff */
[----:B------:R-:W-:Y:S01]  /*6480*/  IADD3 R144, P6, PT, R142, R125, RZ ;  /* 0x0000007d8e907210 */ /* 0x000fe20007fde0ff */
[----:B------:R-:W-:Y:S01]  /*6490*/  @P0 IMAD.MOV.U32 R127, RZ, RZ, R175 ;  /* 0x000000ffff7f0224 */ /* 0x000fe200078e00af */
[----:B------:R-:W-:-:S02]  /*64a0*/  LEA.HI.X.SX32 R149, R138, R126, 0x1, P1 ;  /* 0x0000007e8a957211 */ /* 0x000fc400008f0eff */
[-C--:B------:R-:W-:Y:S02]  /*64b0*/  LEA.HI.X.SX32 R163, R139, R126.reuse, 0x1, P2 ;  /* 0x0000007e8ba37211 */ /* 0x080fe400010f0eff */
[-C--:B------:R-:W-:Y:S02]  /*64c0*/  LEA.HI.X.SX32 R147, R140, R126.reuse, 0x1, P3 ;  /* 0x0000007e8c937211 */ /* 0x080fe400018f0eff */
[-C--:B------:R-:W-:Y:S02]  /*64d0*/  LEA.HI.X.SX32 R161, R141, R126.reuse, 0x1, P5 ;  /* 0x0000007e8da17211 */ /* 0x080fe400028f0eff */
[----:B------:R-:W-:Y:S01]  /*64e0*/  LEA.HI.X.SX32 R145, R142, R126, 0x1, P6 ;  /* 0x0000007e8e917211 */ /* 0x000fe200030f0eff */
[----:B------:R-:W-:Y:S01]  /*64f0*/  @P0 IMAD.MOV.U32 R126, RZ, RZ, R174 ;  /* 0x000000ffff7e0224 */ /* 0x000fe200078e00ae */
[----:B------:R-:W-:-:S06]  /*6500*/  PRMT R125, RZ, 0x7610, R125 ;  /* 0x00007610ff7d7816 */ /* 0x000fcc000000007d */
[----:B------:R0:W2:Y:S02]  /*6510*/  @P0 LDG.E.U8 R125, desc[UR22][R126.64] ;  /* 0x000000167e7d0981 */ /* 0x0000a4000c1e1100 */
[----:B0-----:R-:W-:Y:S02]  /*6520*/  @P0 IMAD.MOV.U32 R126, RZ, RZ, R172 ;  /* 0x000000ffff7e0224 */ /* 0x001fe400078e00ac */
[----:B------:R-:W-:Y:S01]  /*6530*/  @P0 IMAD.MOV.U32 R127, RZ, RZ, R173 ;  /* 0x000000ffff7f0224 */ /* 0x000fe200078e00ad */
[----:B--2---:R0:W-:Y:S02]  /*6540*/  STS.U8 [R240+UR9+0x8000], R125 ;  /* 0x0080007df0007988 */ /* 0x0041e40008000009 */
[----:B0-----:R-:W-:-:S06]  /*6550*/  PRMT R125, RZ, 0x7610, R125 ;  /* 0x00007610ff7d7816 */ /* 0x001fcc000000007d */
        /* <DEDUP_REMOVED lines=25> */
[----:B------:R0:W2:Y:S01]  /*66f0*/  @P0 LDG.E.U8 R125, desc[UR22][R126.64] ;  /* 0x000000167e7d0981 */ /* 0x0000a2000c1e1100 */
[----:B------:R-:W-:Y:S02]  /*6700*/  @P0 IMAD.MOV.U32 R128, RZ, RZ, R158 ;  /* 0x000000ffff800224 */ /* 0x000fe400078e009e */
[----:B------:R-:W-:Y:S02]  /*6710*/  @P0 IMAD.MOV.U32 R129, RZ, RZ, R159 ;  /* 0x000000ffff810224 */ /* 0x000fe400078e009f */
[----:B0-----:R-:W-:Y:S02]  /*6720*/  @P0 IMAD.MOV.U32 R126, RZ, RZ, R160 ;  /* 0x000000ffff7e0224 */ /* 0x001fe400078e00a0 */
[----:B------:R-:W-:Y:S01]  /*6730*/  @P0 IMAD.MOV.U32 R127, RZ, RZ, R161 ;  /* 0x000000ffff7f0224 */ /* 0x000fe200078e00a1 */
[----:B--2---:R0:W-:Y:S02]  /*6740*/  STS.U8 [R240+UR9+0x8600], R125 ;  /* 0x0086007df0007988 */ /* 0x0041e40008000009 */
[----:B0-----:R-:W-:-:S06]  /*6750*/  PRMT R125, RZ, 0x7610, R125 ;  /* 0x00007610ff7d7816 */ /* 0x001fcc000000007d */
[----:B------:R0:W2:Y:S02]  /*6760*/  @P0 LDG.E.U8 R125, desc[UR22][R126.64] ;  /* 0x000000167e7d0981 */ /* 0x0000a4000c1e1100 */
[----:B0-----:R-:W-:-:S06]  /*6770*/  PRMT R126, RZ, 0x7610, R126 ;  /* 0x00007610ff7e7816 */ /* 0x001fcc000000007e */
[----:B------:R-:W3:Y:S01]  /*6780*/  @P0 LDG.E.U8 R126, desc[UR22][R128.64] ;  /* 0x00000016807e0981 */ /* 0x000ee2000c1e1100 */
[----:B------:R-:W-:-:S03]  /*6790*/  @P0 IMAD.MOV.U32 R127, RZ, RZ, R157 ;  /* 0x000000ffff7f0224 */ /* 0x000fc600078e009d */
[----:B--2---:R0:W-:Y:S02]  /*67a0*/  STS.U8 [R240+UR9+0x8700], R125 ;  /* 0x0087007df0007988 */ /* 0x0041e40008000009 */
[----:B0-----:R-:W-:Y:S02]  /*67b0*/  PRMT R125, RZ, 0x7610, R125 ;  /* 0x00007610ff7d7816 */ /* 0x001fe4000000007d */
[----:B---3--:R0:W-:Y:S02]  /*67c0*/  STS.U8 [R239+UR9+0x8080], R126 ;  /* 0x0080807eef007988 */ /* 0x0081e40008000009 */
[----:B0-----:R-:W-:-:S05]  /*67d0*/  @P0 IMAD.MOV.U32 R126, RZ, RZ, R156 ;  /* 0x000000ffff7e0224 */ /* 0x001fca00078e009c */
        /* <DEDUP_REMOVED lines=28> */
[----:B------:R-:W-:Y:S04]  /*69a0*/  STL [R1+0x1fc], R174 ;  /* 0x0001fcae01007387 */ /* 0x000fe80000100800 */
[----:B--2---:R0:W-:Y:S02]  /*69b0*/  STS.U8 [R239+UR9+0x8680], R125 ;  /* 0x0086807def007988 */ /* 0x0041e40008000009 */
[----:B0-----:R-:W-:-:S06]  /*69c0*/  PRMT R125, RZ, 0x7610, R125 ;  /* 0x00007610ff7d7816 */ /* 0x001fcc000000007d */
[----:B------:R-:W2:Y:S04]  /*69d0*/  @P0 LDG.E.U8 R125, desc[UR22][R126.64] ;  /* 0x000000167e7d0981 */ /* 0x000ea8000c1e1100 */
[----:B------:R0:W-:Y:S04]  /*69e0*/  STL [R1+0x1f8], R175 ;  /* 0x0001f8af01007387 */ /* 0x0001e80000100800 */
        /* <DEDUP_REMOVED lines=26> */
[----:B------:R0:W-:Y:S01]  /*6b90*/  STL [R1+0x258], R163 ;  /* 0x000258a301007387 */ /* 0x0001e20000100800 */
[----:B------:R-:W-:-:S03]  /*6ba0*/  ISETP.NE.U32.AND P0, PT, RZ, UR13, PT ;  /* 0x0000000dff007c0c */ /* 0x000fc6000bf05070 */
[----:B------:R0:W-:Y:S04]  /*6bb0*/  STL [R1+0x260], R147 ;  /* 0x0002609301007387 */ /* 0x0001e80000100800 */
[----:B------:R0:W-:Y:S04]  /*6bc0*/  STL [R1+0x268], R161 ;  /* 0x000268a101007387 */ /* 0x0001e80000100800 */
[----:B------:R0:W-:Y:S01]  /*6bd0*/  STL [R1+0x270], R145 ;  /* 0x0002709101007387 */ /* 0x0001e20000100800 */
[C---:B------:R-:W-:Y:S02]  /*6be0*/  ISETP.LT.OR P1, PT, R143.reuse, 0x20, P0 ;  /* 0x000000208f00780c */ /* 0x040fe40000721670 */
[----:B------:R-:W-:Y:S01]  /*6bf0*/  ISETP.GE.AND P2, PT, R143, 0x40, PT ;  /* 0x000000408f00780c */ /* 0x000fe20003f46270 */
[----:B--2---:R0:W-:Y:S01]  /*6c00*/  STS.U8 [R239+UR9+0x8780], R125 ;  /* 0x0087807def007988 */ /* 0x0041e20008000009 */
[----:B------:R1:W-:Y:S06]  /*6c10*/  MEMBAR.ALL.CTA ;  /* 0x0000000000007992 */ /* 0x0003ec0000008000 */
[----:B-1----:R-:W1:Y:S02]  /*6c20*/  FENCE.VIEW.ASYNC.S ;  /* 0x00000000000073c6 */ /* 0x002e640000000000 */
[----:B-1----:R-:W-:Y:S06]  /*6c30*/  BAR.SYNC.DEFER_BLOCKING 0x0 ;  /* 0x0000000000007b1d */ /* 0x002fec0000010000 */
[----:B------:R-:W-:Y:S05]  /*6c40*/  @P1 BRA `(.L_x_6) ;  /* 0x0000000000801947 */ /* 0x000fea0003800000 */
[----:B------:R-:W-:Y:S02]  /*6c50*/  USHF.R.U32.HI UR14, URZ, 0x4, UR9 ;  /* 0x00000004ff0e7899 */ /* 0x000fe40008011609 */
[----:B------:R-:W-:Y:S02]  /*6c60*/  UIADD3 UR5, UPT, UPT, UR9, 0x8000, URZ ;  /* 0x0000800009057890 */ /* 0x000fe4000fffe0ff */
[----:B------:R-:W-:Y:S01]  /*6c70*/  USGXT.U32 UR14, UR14, 0xe ;  /* 0x0000000e0e0e789a */ /* 0x000fe20008000000 */
[----:B------:R-:W-:Y:S01]  /*6c80*/  UMOV UR4, URZ ;  /* 0x000000ff00047c82 */ /* 0x000fe20008000000 */
[----:B------:R-:W-:Y:S02]  /*6c90*/  USHF.R.U32.HI UR5, URZ, 0x4, UR5 ;  /* 0x00000004ff057899 */ /* 0x000fe40008011605 */
[----:B------:R-:W-:Y:S02]  /*6ca0*/  UIADD3 UR26, UP1, UPT, UR14, 0x100, URZ ;  /* 0x000001000e1a7890 */ /* 0x000fe4000ff3e0ff */
[----:B------:R-:W-:-:S02]  /*6cb0*/  USGXT.U32 UR12, UR5, 0xe ;  /* 0x0000000e050c789a */ /* 0x000fc40008000000 */
[----:B------:R-:W-:Y:S02]  /*6cc0*/  UIADD3.X UR27, UPT, UPT, UR4, 0x40004040, URZ, UP1, !UPT ;  /* 0x40004040041b7890 */ /* 0x000fe40008ffe4ff */
[----:B------:R-:W-:Y:S02]  /*6cd0*/  UIADD3 UR16, UPT, UPT, UR8, 0x40, URZ ;  /* 0x0000004008107890 */ /* 0x000fe4000fffe0ff */
[----:B------:R-:W-:Y:S02]  /*6ce0*/  UIADD3 UR17, UPT, UPT, UR8, 0x80, URZ ;  /* 0x0000008008117890 */ /* 0x000fe4000fffe0ff */
[----:B------:R-:W-:Y:S02]  /*6cf0*/  UIADD3.64 UR18, UPT, UPT, UR26, 0x100, URZ ;  /* 0x000001001a127897 */ /* 0x000fe4000fffe0ff */
[----:B------:R-:W-:Y:S02]  /*6d00*/  UIADD3 UR24, UPT, UPT, UR8, 0xc0, URZ ;  /* 0x000000c008187890 */ /* 0x000fe4000fffe0ff */
[----:B------:R-:W-:Y:S01]  /*6d10*/  UIADD3.64 UR20, UPT, UPT, UR26, 0x200, URZ ;  /* 0x000002001a147897 */ /* 0x000fe2000fffe0ff */
[----:B------:R-:W-:Y:S01]  /*6d20*/  UMOV UR28, 0x0 ;  /* 0x00000000001c7882 */ /* 0x000fe20000000000 */
[----:B------:R-:W-:Y:S01]  /*6d30*/  UMOV UR29, 0x8108010 ;  /* 0x08108010001d7882 */ /* 0x000fe20000000000 */
[----:B------:R-:W-:Y:S01]  /*6d40*/  UMOV UR15, 0x40004040 ;  /* 0x40004040000f7882 */ /* 0x000fe20000000000 */
[----:B------:R-:W-:Y:S01]  /*6d50*/  UMOV UR13, 0xc0004010 ;  /* 0xc0004010000d7882 */ /* 0x000fe20000000000 */
[----:B------:R-:W-:Y:S01]  /*6d60*/  UMOV UR30, 0x0 ;  /* 0x00000000001e7882 */ /* 0x000fe20000000000 */
[----:B------:R-:W-:Y:S01]  /*6d70*/  UMOV UR31, 0x8108010 ;  /* 0x08108010001f7882 */ /* 0x000fe20000000000 */
[----:B------:R-:W-:Y:S01]  /*6d80*/  UMOV UR32, 0x0 ;  /* 0x0000000000207882 */ /* 0x000fe20000000000 */
[----:B------:R-:W-:Y:S01]  /*6d90*/  UMOV UR33, 0x8108010 ;  /* 0x0810801000217882 */ /* 0x000fe20000000000 */
[----:B------:R-:W-:Y:S01]  /*6da0*/  UMOV UR4, UR11 ;  /* 0x0000000b00047c82 */ /* 0x000fe20008000000 */
[----:B------:R-:W-:Y:S01]  /*6db0*/  UMOV UR5, URZ ;  /* 0x000000ff00057c82 */ /* 0x000fe20008000000 */
[----:B------:R1:W-:Y:S01]  /*6dc0*/  UTCQMMA gdesc[UR14], gdesc[UR12], tmem[UR8], tmem[UR28], idesc[UR29], !UPT ;  /* 0x00ff1c0c0e0075ea */ /* 0x0003e2000f800308 */
[----:B------:R-:W-:Y:S01]  /*6dd0*/  UMOV UR34, 0x0 ;  /* 0x0000000000227882 */ /* 0x000fe20000000000 */
[----:B------:R-:W-:Y:S01]  /*6de0*/  UMOV UR35, 0x8108010 ;  /* 0x0810801000237882 */ /* 0x000fe20000000000 */
[----:B------:R1:W-:Y:S01]  /*6df0*/  UTCQMMA gdesc[UR26], gdesc[UR12], tmem[UR16], tmem[UR30], idesc[UR31], !UPT ;  /* 0x00ff1e0c1a0075ea */ /* 0x0003e2000f800310 */
[----:B------:R-:W-:Y:S01]  /*6e00*/  UMOV UR4, UR4 ;  /* 0x0000000400047c82 */ /* 0x000fe20008000000 */
[----:B------:R1:W-:Y:S01]  /*6e10*/  UTCQMMA gdesc[UR18], gdesc[UR12], tmem[UR17], tmem[UR32], idesc[UR33], !UPT ;  /* 0x00ff200c120075ea */ /* 0x0003e2000f800311 */
[----:B------:R1:W-:Y:S01]  /*6e20*/  UTCQMMA gdesc[UR20], gdesc[UR12], tmem[UR24], tmem[UR34], idesc[UR35], !UPT ;  /* 0x00ff220c140075ea */ /* 0x0003e2000f800318 */
[----:B------:R1:W-:Y:S01]  /*6e30*/  UTCBAR [UR4], URZ ;  /* 0x000000ff040073e9 */ /* 0x0003e200080000ff */
[----:B------:R-:W-:Y:S01]  /*6e40*/  NOP ;  /* 0x0000000000007918 */ /* 0x000fe20000000000 */
.L_x_6:
[----:B-1----:R-:W-:Y:S01]  /*6e50*/  UMOV UR4, URZ ;  /* 0x000000ff00047c82 */ /* 0x002fe20008000000 */
[----:B------:R-:W-:Y:S05]  /*6e60*/  @!P2 BRA `(.L_x_7) ;  /* 0x0000006000eca947 */ /* 0x000fea0003800000 */
[----:B0-----:R-:W-:Y:S01]  /*6e70*/  SHF.R.S32.HI R125, RZ, 0x1f, R143 ;  /* 0x0000001fff7d7819 */ /* 0x001fe2000001148f */
[----:B------:R-:W-:Y:S02]  /*6e80*/  UIADD3 UR4, UPT, UPT, UR9, 0x4000, URZ ;  /* 0x0000400009047890 */ /* 0x000fe4000fffe0ff */
[----:B------:R-:W-:Y:S01]  /*6e90*/  UIADD3 UR5, UPT, UPT, UR9, 0x8800, URZ ;  /* 0x0000880009057890 */ /* 0x000fe2000fffe0ff */
[----:B------:R-:W-:Y:S01]  /*6ea0*/  LEA.HI R125, R125, R143, RZ, 0x5 ;  /* 0x0000008f7d7d7211 */ /* 0x000fe200078f28ff */
[----:B------:R-:W-:Y:S02]  /*6eb0*/  USHF.R.U32.HI UR4, URZ, 0x4, UR4 ;  /* 0x00000004ff047899 */ /* 0x000fe40008011604 */
[----:B------:R-:W-:Y:S01]  /*6ec0*/  USHF.R.U32.HI UR5, URZ, 0x4, UR5 ;  /* 0x00000004ff057899 */ /* 0x000fe20008011605 */
[----:B------:R-:W-:Y:S01]  /*6ed0*/  SHF.R.S32.HI R125, RZ, 0x5, R125 ;  /* 0x00000005ff7d7819 */ /* 0x000fe2000001147d */
[----:B------:R-:W-:Y:S02]  /*6ee0*/  USGXT.U32 UR14, UR4, 0xe ;  /* 0x0000000e040e789a */ /* 0x000fe40008000000 */
[----:B------:R-:W-:Y:S01]  /*6ef0*/  USHF.L.U32 UR18, UR6, 0x5, URZ ;  /* 0x0000000506127899 */ /* 0x000fe200080006ff */
[----:B------:R-:W-:Y:S01]  /*6f00*/  VIMNMX R125, PT, PT, R125, 0x2, !PT ;  /* 0x000000027d7d7848 */ /* 0x000fe20007fe0100 */
[----:B------:R-:W-:Y:S01]  /*6f10*/  UIADD3 UR30, UP1, UPT, UR14, 0x100, URZ ;  /* 0x000001000e1e7890 */ /* 0x000fe2000ff3e0ff */
[----:B------:R-:W-:Y:S01]  /*6f20*/  UMOV UR4, URZ ;  /* 0x000000ff00047c82 */ /* 0x000fe20008000000 */
[----:B------:R-:W-:-:S02]  /*6f30*/  USHF.L.U32 UR19, UR7, 0x5, URZ ;  /* 0x0000000507137899 */ /* 0x000fc400080006ff */
[----:B------:R-:W-:Y:S01]  /*6f40*/  VIADD R126, R125, 0xffffffff ;  /* 0xffffffff7d7e7836 */ /* 0x000fe20000000000 */
[----:B------:R-:W-:Y:S01]  /*6f50*/  UIADD3.X UR31, UPT, UPT, UR4, 0x40004040, URZ, UP1, !UPT ;  /* 0x40004040041f7890 */ /* 0x000fe20008ffe4ff */
[----:B------:R-:W-:Y:S01]  /*6f60*/  IMAD.MOV.U32 R125, RZ, RZ, RZ ;  /* 0x000000ffff7d7224 */ /* 0x000fe200078e00ff */
[----:B------:R-:W-:Y:S02]  /*6f70*/  USGXT.U32 UR12, UR5, 0xe ;  /* 0x0000000e050c789a */ /* 0x000fe40008000000 */
[----:B------:R0:W-:Y:S01]  /*6f80*/  STL [R1+0x278], R126 ;  /* 0x0002787e01007387 */ /* 0x0001e20000100800 */
[----:B------:R-:W-:Y:S02]  /*6f90*/  USHF.R.S32.HI UR21, URZ, 0x1f, UR18 ;  /* 0x0000001fff157899 */ /* 0x000fe40008011412 */
[----:B------:R-:W-:Y:S02]  /*6fa0*/  USHF.R.S32.HI UR28, URZ, 0x1f, UR19 ;  /* 0x0000001fff1c7899 */ /* 0x000fe40008011413 */
[----:B------:R-:W-:-:S02]  /*6fb0*/  UIADD3.64 UR24, UPT, UPT, UR30, 0x100, URZ ;  /* 0x000001001e187897 */ /* 0x000fc4000fffe0ff */
[----:B------:R-:W-:Y:S01]  /*6fc0*/  UIADD3.64 UR26, UPT, UPT, UR30, 0x200, URZ ;  /* 0x000002001e1a7897 */ /* 0x000fe2000fffe0ff */
[----:B------:R-:W-:Y:S01]  /*6fd0*/  UMOV UR20, 0x1 ;  /* 0x0000000100147882 */ /* 0x000fe20000000000 */
[----:B------:R-:W-:Y:S01]  /*6fe0*/  UMOV UR5, URZ ;  /* 0x000000ff00057c82 */ /* 0x000fe20008000000 */
[----:B0-----:R-:W-:-:S09]  /*6ff0*/  UMOV UR13, 0xc0004010 ;  /* 0xc0004010000d7882 */ /* 0x001fd20000000000 */
.L_x_10:
[----:B------:R-:W2:Y:S04]  /*7000*/  LDL.LU R126, [R1+0x274] ;  /* 0x00027400017e7983 */ /* 0x000ea80000300800 */
[----:B------:R-:W3:Y:S04]  /*7010*/  LDL.LU R130, [R1+0x26c] ;  /* 0x00026c0001827983 */ /* 0x000ee80000300800 */
[----:B------:R-:W4:Y:S04]  /*7020*/  LDL.LU R129, [R1+0x264] ;  /* 0x0002640001817983 */ /* 0x000f280000300800 */
[----:B-----5:R-:W5:Y:S04]  /*7030*/  LDL.LU R128, [R1+0x25c] ;  /* 0x00025c0001807983 */ /* 0x020f680000300800 */
[----:B------:R-:W3:Y:S01]  /*7040*/  LDL.LU R127, [R1+0x254] ;  /* 0x00025400017f7983 */ /* 0x000ee20000300800 */
[----:B------:R-:W-:-:S03]  /*7050*/  IMAD.U32 R125, R125, -0x80000000, RZ ;  /* 0x800000007d7d7824 */ /* 0x000fc600078e00ff */
[----:B------:R-:W3:Y:S04]  /*7060*/  LDL.LU R152, [R1+0x270] ;  /* 0x0002700001987983 */ /* 0x000ee80000300800 */
[----:B------:R-:W3:Y:S04]  /*7070*/  LDL.LU R151, [R1+0x24c] ;  /* 0x00024c0001977983 */ /* 0x000ee80000300800 */
[----:B------:R-:W3:Y:S01]  /*7080*/  LDL.LU R150, [R1+0x268] ;  /* 0x0002680001967983 */ /* 0x000ee20000300800 */
[----:B--2---:R-:W-:-:S05]  /*7090*/  IADD3 R126, P6, PT, R126, UR19, RZ ;  /* 0x000000137e7e7c10 */ /* 0x004fca000ffde0ff */
[----:B------:R0:W-:Y:S04]  /*70a0*/  STL [R1+0x274], R126 ;  /* 0x0002747e01007387 */ /* 0x0001e80000100800 */
[----:B------:R-:W2:Y:S04]  /*70b0*/  LDL.LU R149, [R1+0x244] ;  /* 0x0002440001957983 */ /* 0x000ea80000300800 */
        /* <DEDUP_REMOVED lines=18> */
[----:B0-----:R-:W2:Y:S01]  /*71e0*/  LDL.LU R126, [R1+0x218] ;  /* 0x00021800017e7983 */ /* 0x001ea20000300800 */
[----:B---3--:R-:W-:-:S02]  /*71f0*/  IADD3 R130, P1, PT, R130, UR19, RZ ;  /* 0x0000001382827c10 */ /* 0x008fc4000ff3e0ff */
[----:B----4-:R-:W-:-:S03]  /*7200*/  IADD3 R129, P2, PT, R129, UR19, RZ ;  /* 0x0000001381817c10 */ /* 0x010fc6000ff5e0ff */
[----:B------:R0:W-:Y:S01]  /*7210*/  STL [R1+0x26c], R130 ;  /* 0x00026c8201007387 */ /* 0x0001e20000100800 */
[----:B-----5:R-:W-:-:S03]  /*7220*/  IADD3 R128, P3, PT, R128, UR19, RZ ;  /* 0x0000001380807c10 */ /* 0x020fc6000ff7e0ff */
[----:B0-----:R-:W3:Y:S04]  /*7230*/  LDL.LU R130, [R1+0x1f4] ;  /* 0x0001f40001827983 */ /* 0x001ee80000300800 */
[----:B------:R0:W-:Y:S04]  /*7240*/  STL [R1+0x264], R129 ;  /* 0x0002648101007387 */ /* 0x0001e80000100800 */
[----:B0-----:R-:W4:Y:S04]  /*7250*/  LDL.LU R129, [R1+0x210] ;  /* 0x0002100001817983 */ /* 0x001f280000300800 */
[----:B------:R0:W-:Y:S04]  /*7260*/  STL [R1+0x25c], R128 ;  /* 0x00025c8001007387 */ /* 0x0001e80000100800 */
[----:B0-----:R-:W5:Y:S01]  /*7270*/  LDL.LU R128, [R1+0x1e8] ;  /* 0x0001e80001807983 */ /* 0x001f620000300800 */
[----:B------:R-:W-:-:S02]  /*7280*/  IADD3 R127, P5, PT, R127, UR19, RZ ;  /* 0x000000137f7f7c10 */ /* 0x000fc4000ffbe0ff */
[----:B------:R-:W-:Y:S02]  /*7290*/  IADD3.X R152, PT, PT, R152, UR28, RZ, P6, !PT ;  /* 0x0000001c98987c10 */ /* 0x000fe4000b7fe4ff */
[----:B------:R-:W-:Y:S01]  /*72a0*/  IADD3 R151, P6, PT, R151, UR19, RZ ;  /* 0x0000001397977c10 */ /* 0x000fe2000ffde0ff */
[----:B------:R0:W-:Y:S01]  /*72b0*/  STL [R1+0x254], R127 ;  /* 0x0002547f01007387 */ /* 0x0001e20000100800 */
[----:B------:R-:W-:-:S03]  /*72c0*/  IADD3.X R150, PT, PT, R150, UR28, RZ, P1, !PT ;  /* 0x0000001c96967c10 */ /* 0x000fc60008ffe4ff */
[----:B0-----:R-:W5:Y:S04]  /*72d0*/  LDL.LU R127, [R1+0x208] ;  /* 0x00020800017f7983 */ /* 0x001f680000300800 */
[----:B------:R-:W-:Y:S04]  /*72e0*/  STL [R1+0x270], R152 ;  /* 0x0002709801007387 */ /* 0x000fe80000100800 */
[----:B------:R-:W-:Y:S04]  /*72f0*/  STL [R1+0x24c], R151 ;  /* 0x00024c9701007387 */ /* 0x000fe80000100800 */
[----:B------:R-:W-:Y:S01]  /*7300*/  STL [R1+0x268], R150 ;  /* 0x0002689601007387 */ /* 0x000fe20000100800 */
[----:B--2---:R-:W-:-:S02]  /*7310*/  IADD3 R149, P1, PT, R149, UR19, RZ ;  /* 0x0000001395957c10 */ /* 0x004fc4000ff3e0ff */
[----:B------:R-:W-:-:S03]  /*7320*/  IADD3.X R148, PT, PT, R148, UR28, RZ, P2, !PT ;  /* 0x0000001c94947c10 */ /* 0x000fc600097fe4ff */
[----:B------:R-:W-:Y:S01]  /*7330*/  STL [R1+0x244], R149 ;  /* 0x0002449501007387 */ /* 0x000fe20000100800 */
[----:B------:R-:W-:-:S03]  /*7340*/  IADD3 R147, P2, PT, R147, UR19, RZ ;  /* 0x0000001393937c10 */ /* 0x000fc6000ff5e0ff */
[----:B------:R-:W-:Y:S01]  /*7350*/  STL [R1+0x260], R148 ;  /* 0x0002609401007387 */ /* 0x000fe20000100800 */
        /* <DEDUP_REMOVED lines=30> */
[----:B------:R-:W-:-:S05]  /*7540*/  IADD3.X R126, PT, PT, R126, UR28, RZ, P1, !PT ;  /* 0x0000001c7e7e7c10 */ /* 0x000fca0008ffe4ff */
[----:B------:R0:W-:Y:S04]  /*7550*/  STL [R1+0x218], R126 ;  /* 0x0002187e01007387 */ /* 0x0001e80000100800 */
[----:B------:R-:W-:Y:S04]  /*7560*/  STL [R1+0x220], R132 ;  /* 0x0002208401007387 */ /* 0x000fe80000100800 */
[----:B0-----:R-:W2:Y:S01]  /*7570*/  LDL.LU R126, [R1+0x1e0] ;  /* 0x0001e000017e7983 */ /* 0x001ea20000300800 */
[----:B------:R-:W-:Y:S02]  /*7580*/  IADD3 R131, P6, PT, R131, UR19, RZ ;  /* 0x0000001383837c10 */ /* 0x000fe4000ffde0ff */
[----:B---3--:R-:W-:-:S03]  /*7590*/  IADD3 R130, P1, PT, R130, UR18, RZ ;  /* 0x0000001282827c10 */ /* 0x008fc6000ff3e0ff */
[----:B------:R-:W-:Y:S04]  /*75a0*/  STL [R1+0x1fc], R131 ;  /* 0x0001fc8301007387 */ /* 0x000fe80000100800 */
[----:B------:R0:W-:Y:S01]  /*75b0*/  STL [R1+0x1f4], R130 ;  /* 0x0001f48201007387 */ /* 0x0001e20000100800 */
[----:B----4-:R-:W-:-:S03]  /*75c0*/  IADD3.X R129, PT, PT, R129, UR28, RZ, P2, !PT ;  /* 0x0000001c81817c10 */ /* 0x010fc600097fe4ff */
[----:B0-----:R-:W3:Y:S04]  /*75d0*/  LDL.LU R130, [R1+0x200] ;  /* 0x0002000001827983 */ /* 0x001ee80000300800 */
[----:B------:R0:W-:Y:S01]  /*75e0*/  STL [R1+0x210], R129 ;  /* 0x0002108101007387 */ /* 0x0001e20000100800 */
[----:B-----5:R-:W-:-:S03]  /*75f0*/  IADD3 R128, P2, PT, R128, UR18, RZ ;  /* 0x0000001280807c10 */ /* 0x020fc6000ff5e0ff */
[----:B0-----:R-:W4:Y:S04]  /*7600*/  LDL.LU R129, [R1+0x1d8] ;  /* 0x0001d80001817983 */ /* 0x001f280000300800 */
[----:B------:R0:W-:Y:S04]  /*7610*/  STL [R1+0x1e8], R128 ;  /* 0x0001e88001007387 */ /* 0x0001e80000100800 */
[----:B0-----:R-:W5:Y:S01]  /*7620*/  LDL.LU R128, [R1+0x1f8] ;  /* 0x0001f80001807983 */ /* 0x001f620000300800 */
[----:B------:R-:W-:-:S03]  /*7630*/  IADD3.X R127, PT, PT, R127, UR28, RZ, P3, !PT ;  /* 0x0000001c7f7f7c10 */ /* 0x000fc60009ffe4ff */
[----:B------:R-:W5:Y:S04]  /*7640*/  LDL.LU R152, [R1+0x1d0] ;  /* 0x0001d00001987983 */ /* 0x000f680000300800 */
[----:B------:R-:W5:Y:S04]  /*7650*/  LDL.LU R151, [R1+0x1ec] ;  /* 0x0001ec0001977983 */ /* 0x000f680000300800 */
[----:B------:R-:W5:Y:S04]  /*7660*/  LDL.LU R150, [R1+0x1c8] ;  /* 0x0001c80001967983 */ /* 0x000f680000300800 */
[----:B------:R0:W-:Y:S04]  /*7670*/  STL [R1+0x208], R127 ;  /* 0x0002087f01007387 */ /* 0x0001e80000100800 */
[----:B------:R-:W5:Y:S04]  /*7680*/  LDL.LU R149, [R1+0x1e4] ;  /* 0x0001e40001957983 */ /* 0x000f680000300800 */
        /* <DEDUP_REMOVED lines=18> */
[----:B0-----:R-:W5:Y:S01]  /*77b0*/  LDL.LU R127, [R1+0x178] ;  /* 0x00017800017f7983 */ /* 0x001f620000300800 */
[----:B--2---:R-:W-:-:S05]  /*77c0*/  IADD3 R126, P3, PT, R126, UR18, RZ ;  /* 0x000000127e7e7c10 */ /* 0x004fca000ff7e0ff */
[----:B------:R0:W-:Y:S04]  /*77d0*/  STL [R1+0x1e0], R126 ;  /* 0x0001e07e01007387 */ /* 0x0001e80000100800 */
[----:B0-----:R-:W2:Y:S01]  /*77e0*/  LDL.LU R126, [R1+0x194] ;  /* 0x00019400017e7983 */ /* 0x001ea20000300800 */
[----:B---3--:R-:W-:-:S05]  /*77f0*/  IADD3.X R130, PT, PT, R130, UR28, RZ, P5, !PT ;  /* 0x0000001c82827c10 */ /* 0x008fca000affe4ff */
[----:B------:R0:W-:Y:S01]  /*7800*/  STL [R1+0x200], R130 ;  /* 0x0002008201007387 */ /* 0x0001e20000100800 */
[----:B----4-:R-:W-:-:S03]  /*7810*/  IADD3 R129, P5, PT, R129, UR18, RZ ;  /* 0x0000001281817c10 */ /* 0x010fc6000ffbe0ff */
[----:B0-----:R-:W3:Y:S04]  /*7820*/  LDL.LU R130, [R1+0x170] ;  /* 0x0001700001827983 */ /* 0x001ee80000300800 */
[----:B------:R0:W-:Y:S01]  /*7830*/  STL [R1+0x1d8], R129 ;  /* 0x0001d88101007387 */ /* 0x0001e20000100800 */
[----:B-----5:R-:W-:-:S03]  /*7840*/  IADD3.X R128, PT, PT, R128, UR28, RZ, P6, !PT ;  /* 0x0000001c80807c10 */ /* 0x020fc6000b7fe4ff */
[----:B0-----:R-:W4:Y:S04]  /*7850*/  LDL.LU R129, [R1+0x18c] ;  /* 0x00018c0001817983 */ /* 0x001f280000300800 */
[----:B------:R0:W-:Y:S04]  /*7860*/  STL [R1+0x1f8], R128 ;  /* 0x0001f88001007387 */ /* 0x0001e80000100800 */
[----:B0-----:R-:W5:Y:S01]  /*7870*/  LDL.LU R128, [R1+0x168] ;  /* 0x0001680001807983 */ /* 0x001f620000300800 */
[----:B------:R-:W-:Y:S02]  /*7880*/  IADD3 R152, P6, PT, R152, UR18, RZ ;  /* 0x0000001298987c10 */ /* 0x000fe4000ffde0ff */
[----:B------:R-:W-:-:S02]  /*7890*/  IADD3.X R151, PT, PT, R151, UR21, RZ, P1, !PT ;  /* 0x0000001597977c10 */ /* 0x000fc40008ffe4ff */
[----:B------:R-:W-:Y:S02]  /*78a0*/  IADD3 R150, P1, PT, R150, UR18, RZ ;  /* 0x0000001296967c10 */ /* 0x000fe4000ff3e0ff */
[----:B------:R-:W-:Y:S01]  /*78b0*/  IADD3.X R149, PT, PT, R149, UR21, RZ, P2, !PT ;  /* 0x0000001595957c10 */ /* 0x000fe200097fe4ff */
        /* <DEDUP_REMOVED lines=33> */
[----:B------:R-:W-:Y:S02]  /*7ad0*/  IADD3 R132, P6, PT, R132, UR18, RZ ;  /* 0x0000001284847c10 */ /* 0x000fe4000ffde0ff */
[----:B------:R-:W-:Y:S01]  /*7ae0*/  IADD3.X R131, PT, PT, R131, UR21, RZ, P1, !PT ;  /* 0x0000001583837c10 */ /* 0x000fe20008ffe4ff */
[----:B------:R-:W-:Y:S01]  /*7af0*/  STL [R1+0x1ac], R135 ;  /* 0x0001ac8701007387 */ /* 0x000fe20000100800 */
[----:B------:R-:W-:-:S03]  /*7b00*/  IADD3 R127, P1, PT, R127, UR18, RZ ;  /* 0x000000127f7f7c10 */ /* 0x000fc6000ff3e0ff */
[----:B------:R-:W-:Y:S04]  /*7b10*/  STL [R1+0x188], R134 ;  /* 0x0001888601007387 */ /* 0x000fe80000100800 */
[----:B------:R-:W-:Y:S04]  /*7b20*/  STL [R1+0x1a4], R133 ;  /* 0x0001a48501007387 */ /* 0x000fe80000100800 */
[----:B------:R0:W-:Y:S04]  /*7b30*/  STL [R1+0x178], R127 ;  /* 0x0001787f01007387 */ /* 0x0001e80000100800 */
[----:B------:R-:W-:Y:S04]  /*7b40*/  STL [R1+0x180], R132 ;  /* 0x0001808401007387 */ /* 0x000fe80000100800 */
[----:B0-----:R-:W5:Y:S04]  /*7b50*/  LDL.LU R127, [R1+0x184] ;  /* 0x00018400017f7983 */ /* 0x001f680000300800 */
[----:B------:R-:W-:Y:S01]  /*7b60*/  STL [R1+0x19c], R131 ;  /* 0x00019c8301007387 */ /* 0x000fe20000100800 */
[----:B--2---:R-:W-:-:S05]  /*7b70*/  IADD3.X R126, PT, PT, R126, UR21, RZ, P2, !PT ;  /* 0x000000157e7e7c10 */ /* 0x004fca00097fe4ff */
[----:B------:R0:W-:Y:S04]  /*7b80*/  STL [R1+0x194], R126 ;  /* 0x0001947e01007387 */ /* 0x0001e80000100800 */
[----:B0-----:R-:W2:Y:S01]  /*7b90*/  LDL.LU R126, [R1+0x160] ;  /* 0x00016000017e7983 */ /* 0x001ea20000300800 */
[----:B---3--:R-:W-:-:S05]  /*7ba0*/  IADD3 R130, P2, PT, R130, UR18, RZ ;  /* 0x0000001282827c10 */ /* 0x008fca000ff5e0ff */
[----:B------:R0:W-:Y:S01]  /*7bb0*/  STL [R1+0x170], R130 ;  /* 0x0001708201007387 */ /* 0x0001e20000100800 */
[----:B----4-:R-:W-:-:S03]  /*7bc0*/  IADD3.X R129, PT, PT, R129, UR21, RZ, P3, !PT ;  /* 0x0000001581817c10 */ /* 0x010fc60009ffe4ff */
[----:B0-----:R-:W3:Y:S04]  /*7bd0*/  LDL.LU R130, [R1+0x17c] ;  /* 0x00017c0001827983 */ /* 0x001ee80000300800 */
[----:B------:R0:W-:Y:S01]  /*7be0*/  STL [R1+0x18c], R129 ;  /* 0x00018c8101007387 */ /* 0x0001e20000100800 */
[----:B-----5:R-:W-:-:S03]  /*7bf0*/  IADD3 R128, P3, PT, R128, UR18, RZ ;  /* 0x0000001280807c10 */ /* 0x020fc6000ff7e0ff */
[----:B0-----:R-:W4:Y:S04]  /*7c00*/  LDL.LU R129, [R1+0x158] ;  /* 0x0001580001817983 */ /* 0x001f280000300800 */
        /* <DEDUP_REMOVED lines=24> */
[----:B------:R-:W-:-:S05]  /*7d90*/  IADD3.X R127, PT, PT, R127, UR21, RZ, P5, !PT ;  /* 0x000000157f7f7c10 */ /* 0x000fca000affe4ff */
[----:B------:R0:W-:Y:S04]  /*7da0*/  STL [R1+0x184], R127 ;  /* 0x0001847f01007387 */ /* 0x0001e80000100800 */
[----:B0-----:R-:W5:Y:S01]  /*7db0*/  LDL.LU R127, [R1+0xf4] ;  /* 0x0000f400017f7983 */ /* 0x001f620000300800 */
[----:B--2---:R-:W-:-:S05]  /*7dc0*/  IADD3 R126, P5, PT, R126, UR18, RZ ;  /* 0x000000127e7e7c10 */ /* 0x004fca000ffbe0ff */
[----:B------:R0:W-:Y:S04]  /*7dd0*/  STL [R1+0x160], R126 ;  /* 0x0001607e01007387 */ /* 0x0001e80000100800 */
[----:B0-----:R-:W2:Y:S01]  /*7de0*/  LDL.LU R126, [R1+0x114] ;  /* 0x00011400017e7983 */ /* 0x001ea20000300800 */
[----:B---3--:R-:W-:-:S05]  /*7df0*/  IADD3.X R130, PT, PT, R130, UR21, RZ, P6, !PT ;  /* 0x0000001582827c10 */ /* 0x008fca000b7fe4ff */
[----:B------:R0:W-:Y:S01]  /*7e00*/  STL [R1+0x17c], R130 ;  /* 0x00017c8201007387 */ /* 0x0001e20000100800 */
[----:B----4-:R-:W-:-:S03]  /*7e10*/  IADD3 R129, P6, PT, R129, UR18, RZ ;  /* 0x0000001281817c10 */ /* 0x010fc6000ffde0ff */
[----:B0-----:R-:W3:Y:S01]  /*7e20*/  LDL.LU R130, [R1+0xec] ;  /* 0x0000ec0001827983 */ /* 0x001ee20000300800 */
[----:B-----5:R-:W-:-:S03]  /*7e30*/  IADD3.X R152, PT, PT, R152, UR21, RZ, P1, !PT ;  /* 0x0000001598987c10 */ /* 0x020fc60008ffe4ff */
[----:B------:R0:W-:Y:S01]  /*7e40*/  STL [R1+0x158], R129 ;  /* 0x0001588101007387 */ /* 0x0001e20000100800 */
[----:B------:R-:W-:Y:S02]  /*7e50*/  IADD3 R151, P1, PT, R151, UR18, RZ ;  /* 0x0000001297977c10 */ /* 0x000fe4000ff3e0ff */
[----:B------:R-:W-:Y:S01]  /*7e60*/  IADD3.X R150, PT, PT, R150, UR21, RZ, P2, !PT ;  /* 0x0000001596967c10 */ /* 0x000fe200097fe4ff */
[----:B0-----:R-:W4:Y:S01]  /*7e70*/  LDL.LU R129, [R1+0x10c] ;  /* 0x00010c0001817983 */ /* 0x001f220000300800 */
        /* <DEDUP_REMOVED lines=35> */
[----:B------:R-:W-:Y:S04]  /*80b0*/  STL [R1+0x110], R135 ;  /* 0x0001108701007387 */ /* 0x000fe80000100800 */
[----:B------:R-:W-:Y:S01]  /*80c0*/  STL [R1+0x12c], R134 ;  /* 0x00012c8601007387 */ /* 0x000fe20000100800 */
[----:B------:R-:W-:-:S03]  /*80d0*/  IADD3.X R128, PT, PT, R128, UR21, RZ, P2, !PT ;  /* 0x0000001580807c10 */ /* 0x000fc600097fe4ff */
[----:B------:R-:W-:Y:S04]  /*80e0*/  STL [R1+0x108], R133 ;  /* 0x0001088501007387 */ /* 0x000fe80000100800 */
[----:B------:R0:W-:Y:S04]  /*80f0*/  STL [R1+0x11c], R128 ;  /* 0x00011c8001007387 */ /* 0x0001e80000100800 */
[----:B------:R-:W-:Y:S04]  /*8100*/  STL [R1+0x124], R132 ;  /* 0x0001248401007387 */ /* 0x000fe80000100800 */
[----:B0-----:R-:W5:Y:S01]  /*8110*/  LDL.LU R128, [R1+0xe4] ;  /* 0x0000e40001807983 */ /* 0x001f620000300800 */
[----:B------:R-:W-:-:S02]  /*8120*/  IADD3 R131, P1, PT, R131, UR18, RZ ;  /* 0x0000001283837c10 */ /* 0x000fc4000ff3e0ff */
[----:B------:R-:W-:-:S03]  /*8130*/  IADD3 R127, P2, PT, R127, UR18, RZ ;  /* 0x000000127f7f7c10 */ /* 0x000fc6000ff5e0ff */
[----:B------:R-:W-:Y:S04]  /*8140*/  STL [R1+0xfc], R131 ;  /* 0x0000fc8301007387 */ /* 0x000fe80000100800 */
[----:B------:R0:W-:Y:S04]  /*8150*/  STL [R1+0xf4], R127 ;  /* 0x0000f47f01007387 */ /* 0x0001e80000100800 */
[----:B0-----:R-:W5:Y:S01]  /*8160*/  LDL.LU R127, [R1+0x104] ;  /* 0x00010400017f7983 */ /* 0x001f620000300800 */
[----:B--2---:R-:W-:-:S05]  /*8170*/  IADD3.X R126, PT, PT, R126, UR21, RZ, P3, !PT ;  /* 0x000000157e7e7c10 */ /* 0x004fca0009ffe4ff */
[----:B------:R0:W-:Y:S04]  /*8180*/  STL [R1+0x114], R126 ;  /* 0x0001147e01007387 */ /* 0x0001e80000100800 */
[----:B0-----:R-:W2:Y:S01]  /*8190*/  LDL.LU R126, [R1+0xdc] ;  /* 0x0000dc00017e7983 */ /* 0x001ea20000300800 */
[----:B---3--:R-:W-:-:S05]  /*81a0*/  IADD3 R130, P3, PT, R130, UR18, RZ ;  /* 0x0000001282827c10 */ /* 0x008fca000ff7e0ff */
[----:B------:R0:W-:Y:S01]  /*81b0*/  STL [R1+0xec], R130 ;  /* 0x0000ec8201007387 */ /* 0x0001e20000100800 */
[----:B----4-:R-:W-:-:S03]  /*81c0*/  IADD3.X R129, PT, PT, R129, UR21, RZ, P5, !PT ;  /* 0x0000001581817c10 */ /* 0x010fc6000affe4ff */
[----:B0-----:R-:W3:Y:S04]  /*81d0*/  LDL.LU R130, [R1+0xf8] ;  /* 0x0000f80001827983 */ /* 0x001ee80000300800 */
[----:B------:R-:W4:Y:S04]  /*81e0*/  LDL.LU R152, [R1+0xd4] ;  /* 0x0000d40001987983 */ /* 0x000f280000300800 */
[----:B------:R-:W4:Y:S04]  /*81f0*/  LDL.LU R151, [R1+0xf0] ;  /* 0x0000f00001977983 */ /* 0x000f280000300800 */
[----:B------:R-:W4:Y:S04]  /*8200*/  LDL.LU R150, [R1+0xcc] ;  /* 0x0000cc0001967983 */ /* 0x000f280000300800 */
[----:B------:R0:W-:Y:S04]  /*8210*/  STL [R1+0x10c], R129 ;  /* 0x00010c8101007387 */ /* 0x0001e80000100800 */
[----:B------:R-:W4:Y:S04]  /*8220*/  LDL.LU R149, [R1+0xe8] ;  /* 0x0000e80001957983 */ /* 0x000f280000300800 */
        /* <DEDUP_REMOVED lines=17> */
[----:B------:R-:W4:Y:S01]  /*8340*/  LDL.LU R131, [R1+0xa0] ;  /* 0x0000a00001837983 */ /* 0x000f220000300800 */
[----:B-----5:R-:W-:-:S03]  /*8350*/  IADD3 R128, P5, PT, R128, UR18, RZ ;  /* 0x0000001280807c10 */ /* 0x020fc6000ffbe0ff */
[----:B0-----:R-:W5:Y:S04]  /*8360*/  LDL.LU R129, [R1+0x7c] ;  /* 0x00007c0001817983 */ /* 0x001f680000300800 */
[----:B------:R0:W-:Y:S04]  /*8370*/  STL [R1+0xe4], R128 ;  /* 0x0000e48001007387 */ /* 0x0001e80000100800 */
[----:B0-----:R-:W5:Y:S01]  /*8380*/  LDL.LU R128, [R1+0x98] ;  /* 0x0000980001807983 */ /* 0x001f620000300800 */
[----:B------:R-:W-:-:S05]  /*8390*/  IADD3.X R127, PT, PT, R127, UR21, RZ, P6, !PT ;  /* 0x000000157f7f7c10 */ /* 0x000fca000b7fe4ff */
[----:B------:R0:W-:Y:S04]  /*83a0*/  STL [R1+0x104], R127 ;  /* 0x0001047f01007387 */ /* 0x0001e80000100800 */
[----:B0-----:R-:W5:Y:S01]  /*83b0*/  LDL.LU R127, [R1+0x74] ;  /* 0x00007400017f7983 */ /* 0x001f620000300800 */
[----:B--2---:R-:W-:-:S05]  /*83c0*/  IADD3 R126, P6, PT, R126, UR18, RZ ;  /* 0x000000127e7e7c10 */ /* 0x004fca000ffde0ff */
[----:B------:R0:W-:Y:S04]  /*83d0*/  STL [R1+0xdc], R126 ;  /* 0x0000dc7e01007387 */ /* 0x0001e80000100800 */
[----:B0-----:R-:W2:Y:S01]  /*83e0*/  LDL.LU R126, [R1+0x90] ;  /* 0x00009000017e7983 */ /* 0x001ea20000300800 */
[----:B---3--:R-:W-:Y:S02]  /*83f0*/  IADD3.X R130, PT, PT, R130, UR21, RZ, P1, !PT ;  /* 0x0000001582827c10 */ /* 0x008fe40008ffe4ff */
[----:B----4-:R-:W-:-:S03]  /*8400*/  IADD3 R152, P1, PT, R152, UR18, RZ ;  /* 0x0000001298987c10 */ /* 0x010fc6000ff3e0ff */
[----:B------:R0:W-:Y:S01]  /*8410*/  STL [R1+0xf8], R130 ;  /* 0x0000f88201007387 */ /* 0x0001e20000100800 */
[----:B------:R-:W-:Y:S02]  /*8420*/  IADD3.X R151, PT, PT, R151, UR21, RZ, P2, !PT ;  /* 0x0000001597977c10 */ /* 0x000fe400097fe4ff */
[----:B------:R-:W-:Y:S01]  /*8430*/  IADD3 R150, P2, PT, R150, UR18, RZ ;  /* 0x0000001296967c10 */ /* 0x000fe2000ff5e0ff */
[----:B0-----:R-:W3:Y:S01]  /*8440*/  LDL.LU R130, [R1+0x6c] ;  /* 0x00006c0001827983 */ /* 0x001ee20000300800 */
        /* <DEDUP_REMOVED lines=38> */
[----:B-----5:R-:W-:-:S03]  /*86b0*/  IADD3 R129, P2, PT, R129, UR18, RZ ;  /* 0x0000001281817c10 */ /* 0x020fc6000ff5e0ff */
[----:B------:R-:W-:Y:S04]  /*86c0*/  STL [R1+0xa8], R133 ;  /* 0x0000a88501007387 */ /* 0x000fe80000100800 */
[----:B------:R0:W-:Y:S04]  /*86d0*/  STL [R1+0x7c], R129 ;  /* 0x00007c8101007387 */ /* 0x0001e80000100800 */
[----:B------:R-:W-:Y:S01]  /*86e0*/  STL [R1+0x84], R132 ;  /* 0x0000848401007387 */ /* 0x000fe20000100800 */
[----:B------:R-:W-:-:S03]  /*86f0*/  IADD3.X R128, PT, PT, R128, UR21, RZ, P3, !PT ;  /* 0x0000001580807c10 */ /* 0x000fc60009ffe4ff */
[----:B0-----:R-:W4:Y:S04]  /*8700*/  LDL.LU R129, [R1+0x88] ;  /* 0x0000880001817983 */ /* 0x001f280000300800 */
[----:B------:R-:W-:Y:S04]  /*8710*/  STL [R1+0xa0], R131 ;  /* 0x0000a08301007387 */ /* 0x000fe80000100800 */
[----:B------:R0:W-:Y:S04]  /*8720*/  STL [R1+0x98], R128 ;  /* 0x0000988001007387 */ /* 0x0001e80000100800 */
[----:B0-----:R-:W5:Y:S01]  /*8730*/  LDL.LU R128, [R1+0x64] ;  /* 0x0000640001807983 */ /* 0x001f620000300800 */
[----:B------:R-:W-:-:S05]  /*8740*/  IADD3 R127, P3, PT, R127, UR18, RZ ;  /* 0x000000127f7f7c10 */ /* 0x000fca000ff7e0ff */
[----:B------:R0:W-:Y:S04]  /*8750*/  STL [R1+0x74], R127 ;  /* 0x0000747f01007387 */ /* 0x0001e80000100800 */
[----:B0-----:R-:W5:Y:S01]  /*8760*/  LDL.LU R127, [R1+0x80] ;  /* 0x00008000017f7983 */ /* 0x001f620000300800 */
[----:B--2---:R-:W-:-:S05]  /*8770*/  IADD3.X R126, PT, PT, R126, UR21, RZ, P5, !PT ;  /* 0x000000157e7e7c10 */ /* 0x004fca000affe4ff */
[----:B------:R0:W-:Y:S04]  /*8780*/  STL [R1+0x90], R126 ;  /* 0x0000907e01007387 */ /* 0x0001e80000100800 */
[----:B0-----:R-:W2:Y:S04]  /*8790*/  LDL.LU R126, [R1+0x5c] ;  /* 0x00005c00017e7983 */ /* 0x001ea80000300800 */
[----:B------:R-:W2:Y:S01]  /*87a0*/  LDL.LU R152, [R1+0x78] ;  /* 0x0000780001987983 */ /* 0x000ea20000300800 */
[----:B---3--:R-:W-:-:S03]  /*87b0*/  IADD3 R130, P5, PT, R130, UR18, RZ ;  /* 0x0000001282827c10 */ /* 0x008fc6000ffbe0ff */
[----:B------:R-:W3:Y:S04]  /*87c0*/  LDL.LU R151, [R1+0x54] ;  /* 0x0000540001977983 */ /* 0x000ee80000300800 */
[----:B------:R-:W3:Y:S04]  /*87d0*/  LDL.LU R150, [R1+0x70] ;  /* 0x0000700001967983 */ /* 0x000ee80000300800 */
[----:B------:R0:W-:Y:S04]  /*87e0*/  STL [R1+0x6c], R130 ;  /* 0x00006c8201007387 */ /* 0x0001e80000100800 */
[----:B------:R-:W3:Y:S04]  /*87f0*/  LDL.LU R149, [R1+0x4c] ;  /* 0x00004c0001957983 */ /* 0x000ee80000300800 */
        /* <DEDUP_REMOVED lines=18> */
[----:B0-----:R-:W3:Y:S01]  /*8920*/  LDL.LU R130, [R1+0x20] ;  /* 0x0000200001827983 */ /* 0x001ee20000300800 */
[----:B----4-:R-:W-:-:S05]  /*8930*/  IADD3.X R129, PT, PT, R129, UR21, RZ, P6, !PT ;  /* 0x0000001581817c10 */ /* 0x010fca000b7fe4ff */
[----:B------:R0:W-:Y:S04]  /*8940*/  STL [R1+0x88], R129 ;  /* 0x0000888101007387 */ /* 0x0001e80000100800 */
[----:B0-----:R-:W4:Y:S01]  /*8950*/  LDL.LU R129, [R1+0x18] ;  /* 0x0000180001817983 */ /* 0x001f220000300800 */
[----:B-----5:R-:W-:-:S05]  /*8960*/  IADD3 R128, P6, PT, R128, UR18, RZ ;  /* 0x0000001280807c10 */ /* 0x020fca000ffde0ff */
[----:B------:R0:W-:Y:S04]  /*8970*/  STL [R1+0x64], R128 ;  /* 0x0000648001007387 */ /* 0x0001e80000100800 */
[----:B0-----:R-:W5:Y:S01]  /*8980*/  LDL.LU R128, [R1+0x10] ;  /* 0x0000100001807983 */ /* 0x001f620000300800 */
[----:B------:R-:W-:-:S05]  /*8990*/  IADD3.X R127, PT, PT, R127, UR21, RZ, P1, !PT ;  /* 0x000000157f7f7c10 */ /* 0x000fca0008ffe4ff */
[----:B------:R0:W-:Y:S04]  /*89a0*/  STL [R1+0x80], R127 ;  /* 0x0000807f01007387 */ /* 0x0001e80000100800 */
[----:B0-----:R-:W4:Y:S01]  /*89b0*/  LDL.LU R127, [R1+0x8] ;  /* 0x00000800017f7983 */ /* 0x001f220000300800 */
[----:B--2---:R-:W-:-:S05]  /*89c0*/  IADD3 R126, P1, PT, R126, UR18, RZ ;  /* 0x000000127e7e7c10 */ /* 0x004fca000ff3e0ff */
[----:B------:R0:W-:Y:S04]  /*89d0*/  STL [R1+0x5c], R126 ;  /* 0x00005c7e01007387 */ /* 0x0001e80000100800 */
[----:B0-----:R-:W2:Y:S01]  /*89e0*/  LDL.LU R126, [R1] ;  /* 0x00000000017e7983 */ /* 0x001ea20000300800 */
[----:B---3--:R-:W-:Y:S02]  /*89f0*/  IADD3.X R146, PT, PT, R146, UR21, RZ, P6, !PT ;  /* 0x0000001592927c10 */ /* 0x008fe4000b7fe4ff */
[----:B------:R-:W-:Y:S02]  /*8a00*/  IADD3 R145, P6, PT, R145, UR18, RZ ;  /* 0x0000001291917c10 */ /* 0x000fe4000ffde0ff */
[----:B------:R-:W-:Y:S02]  /*8a10*/  IADD3.X R150, PT, PT, R150, UR21, RZ, P3, !PT ;  /* 0x0000001596967c10 */ /* 0x000fe40009ffe4ff */
[----:B------:R-:W-:-:S02]  /*8a20*/  IADD3 R149, P3, PT, R149, UR18, RZ ;  /* 0x0000001295957c10 */ /* 0x000fc4000ff7e0ff */
[----:B------:R-:W-:Y:S02]  /*8a30*/  IADD3.X R152, PT, PT, R152, UR21, RZ, P2, !PT ;  /* 0x0000001598987c10 */ /* 0x000fe400097fe4ff */
[----:B------:R-:W-:Y:S02]  /*8a40*/  IADD3.X R148, PT, PT, R148, UR21, RZ, P5, !PT ;  /* 0x0000001594947c10 */ /* 0x000fe4000affe4ff */
[----:B------:R-:W-:Y:S02]  /*8a50*/  IADD3.X R144, PT, PT, R144, UR21, RZ, P1, !PT ;  /* 0x0000001590907c10 */ /* 0x000fe40008ffe4ff */
[----:B------:R-:W-:Y:S02]  /*8a60*/  IADD3 R151, P2, PT, R151, UR18, RZ ;  /* 0x0000001297977c10 */ /* 0x000fe4000ff5e0ff */
[----:B------:R-:W-:Y:S02]  /*8a70*/  IADD3.X R136, PT, PT, R136, UR21, RZ, P6, !PT ;  /* 0x0000001588887c10 */ /* 0x000fe4000b7fe4ff */
[----:B------:R-:W-:-:S02]  /*8a80*/  IADD3 R135, P6, PT, R135, UR18, RZ ;  /* 0x0000001287877c10 */ /* 0x000fc4000ffde0ff */
[----:B------:R-:W-:Y:S02]  /*8a90*/  IADD3.X R140, PT, PT, R140, UR21, RZ, P3, !PT ;  /* 0x000000158c8c7c10 */ /* 0x000fe40009ffe4ff */
[----:B------:R-:W-:Y:S02]  /*8aa0*/  IADD3 R147, P5, PT, R147, UR18, RZ ;  /* 0x0000001293937c10 */ /* 0x000fe4000ffbe0ff */
[----:B------:R-:W-:Y:S02]  /*8ab0*/  IADD3 R143, P1, PT, R143, UR18, RZ ;  /* 0x000000128f8f7c10 */ /* 0x000fe4000ff3e0ff */
[----:B------:R-:W-:Y:S02]  /*8ac0*/  IADD3 R139, P3, PT, R139, UR18, RZ ;  /* 0x000000128b8b7c10 */ /* 0x000fe4000ff7e0ff */
[----:B------:R-:W-:Y:S02]  /*8ad0*/  IADD3.X R142, PT, PT, R142, UR21, RZ, P2, !PT ;  /* 0x000000158e8e7c10 */ /* 0x000fe400097fe4ff */
[----:B------:R-:W-:-:S02]  /*8ae0*/  IADD3.X R138, PT, PT, R138, UR21, RZ, P5, !PT ;  /* 0x000000158a8a7c10 */ /* 0x000fc4000affe4ff */
[----:B------:R-:W-:Y:S02]  /*8af0*/  IADD3.X R134, PT, PT, R134, UR21, RZ, P1, !PT ;  /* 0x0000001586867c10 */ /* 0x000fe40008ffe4ff */
[----:B------:R-:W-:Y:S02]  /*8b00*/  IADD3 R141, P2, PT, R141, UR18, RZ ;  /* 0x000000128d8d7c10 */ /* 0x000fe4000ff5e0ff */
[----:B------:R-:W-:Y:S02]  /*8b10*/  IADD3 R137, P5, PT, R137, UR18, RZ ;  /* 0x0000001289897c10 */ /* 0x000fe4000ffbe0ff */
[----:B------:R-:W-:Y:S02]  /*8b20*/  IADD3.X R130, PT, PT, R130, UR21, RZ, P3, !PT ;  /* 0x0000001582827c10 */ /* 0x000fe40009ffe4ff */
[----:B------:R-:W-:Y:S02]  /*8b30*/  IADD3 R133, P1, PT, R133, UR18, RZ ;  /* 0x0000001285857c10 */ /* 0x000fe4000ff3e0ff */
[----:B------:R-:W-:-:S02]  /*8b40*/  IADD3 R252, P3, PT, R252, UR18, RZ ;  /* 0x00000012fcfc7c10 */ /* 0x000fc4000ff7e0ff */
[----:B------:R-:W-:Y:S02]  /*8b50*/  IADD3.X R132, PT, PT, R132, UR21, RZ, P2, !PT ;  /* 0x0000001584847c10 */ /* 0x000fe400097fe4ff */
[----:B------:R-:W-:Y:S02]  /*8b60*/  IADD3.X R251, PT, PT, R251, UR21, RZ, P3, !PT ;  /* 0x00000015fbfb7c10 */ /* 0x000fe40009ffe4ff */
[----:B------:R-:W-:Y:S02]  /*8b70*/  IADD3 R131, P2, PT, R131, UR18, RZ ;  /* 0x0000001283837c10 */ /* 0x000fe4000ff5e0ff */
[----:B-----5:R-:W-:Y:S02]  /*8b80*/  IADD3.X R128, PT, PT, R128, UR21, RZ, P6, !PT ;  /* 0x0000001580807c10 */ /* 0x020fe4000b7fe4ff */
[----:B------:R-:W-:-:S04]  /*8b90*/  IADD3 R248, P6, PT, R248, UR18, RZ ;  /* 0x00000012f8f87c10 */ /* 0x000fc8000ffde0ff */
[----:B------:R-:W-:Y:S02]  /*8ba0*/  IADD3.X R247, PT, PT, R247, UR21, RZ, P6, !PT ;  /* 0x00000015f7f77c10 */ /* 0x000fe4000b7fe4ff */
[----:B------:R-:W-:-:S04]  /*8bb0*/  IADD3 R110, P6, PT, R110, UR18, RZ ;  /* 0x000000126e6e7c10 */ /* 0x000fc8000ffde0ff */
[----:B------:R-:W-:Y:S02]  /*8bc0*/  IADD3.X R111, PT, PT, R111, UR21, RZ, P6, !PT ;  /* 0x000000156f6f7c10 */ /* 0x000fe4000b7fe4ff */
[----:B------:R-:W-:-:S04]  /*8bd0*/  IADD3 R92, P6, PT, R92, UR18, RZ ;  /* 0x000000125c5c7c10 */ /* 0x000fc8000ffde0ff */
[----:B------:R-:W-:Y:S02]  /*8be0*/  IADD3.X R93, PT, PT, R93, UR21, RZ, P6, !PT ;  /* 0x000000155d5d7c10 */ /* 0x000fe4000b7fe4ff */
[----:B------:R-:W-:-:S04]  /*8bf0*/  IADD3 R74, P6, PT, R74, UR18, RZ ;  /* 0x000000124a4a7c10 */ /* 0x000fc8000ffde0ff */
[----:B------:R-:W-:Y:S02]  /*8c00*/  IADD3.X R76, PT, PT, R76, UR21, RZ, P6, !PT ;  /* 0x000000154c4c7c10 */ /* 0x000fe4000b7fe4ff */
[----:B------:R-:W-:Y:S02]  /*8c10*/  IADD3 R48, P6, PT, R48, UR18, RZ ;  /* 0x0000001230307c10 */ /* 0x000fe4000ffde0ff */
[----:B----4-:R-:W-:Y:S02]  /*8c20*/  IADD3.X R129, PT, PT, R129, UR21, RZ, P5, !PT ;  /* 0x0000001581817c10 */ /* 0x010fe4000affe4ff */
[----:B------:R-:W-:Y:S02]  /*8c30*/  IADD3.X R49, PT, PT, R49, UR21, RZ, P6, !PT ;  /* 0x0000001531317c10 */ /* 0x000fe4000b7fe4ff */
[----:B------:R-:W-:Y:S02]  /*8c40*/  IADD3 R30, P6, PT, R30, UR18, RZ ;  /* 0x000000121e1e7c10 */ /* 0x000fe4000ffde0ff */
[----:B------:R-:W-:-:S02]  /*8c50*/  IADD3.X R127, PT, PT, R127, UR21, RZ, P1, !PT ;  /* 0x000000157f7f7c10 */ /* 0x000fc40008ffe4ff */
[----:B------:R-:W-:Y:S02]  /*8c60*/  IADD3 R250, P5, PT, R250, UR18, RZ ;  /* 0x00000012fafa7c10 */ /* 0x000fe4000ffbe0ff */
[----:B------:R-:W-:Y:S02]  /*8c70*/  IADD3 R246, P1, PT, R246, UR18, RZ ;  /* 0x00000012f6f67c10 */ /* 0x000fe4000ff3e0ff */
[----:B------:R-:W-:Y:S02]  /*8c80*/  IADD3 R122, P3, PT, R122, UR18, RZ ;  /* 0x000000127a7a7c10 */ /* 0x000fe4000ff7e0ff */
[----:B------:R-:W-:Y:S02]  /*8c90*/  IADD3.X R31, PT, PT, R31, UR21, RZ, P6, !PT ;  /* 0x000000151f1f7c10 */ /* 0x000fe4000b7fe4ff */
[----:B------:R-:W-:Y:S02]  /*8ca0*/  IADD3 R11, P6, PT, R11, UR18, RZ ;  /* 0x000000120b0b7c10 */ /* 0x000fe4000ffde0ff */
[----:B------:R-:W-:-:S02]  /*8cb0*/  IADD3.X R249, PT, PT, R249, UR21, RZ, P5, !PT ;  /* 0x00000015f9f97c10 */ /* 0x000fc4000affe4ff */
[----:B------:R-:W-:Y:S02]  /*8cc0*/  IADD3.X R245, PT, PT, R245, UR21, RZ, P1, !PT ;  /* 0x00000015f5f57c10 */ /* 0x000fe40008ffe4ff */
[----:B------:R-:W-:Y:S02]  /*8cd0*/  IADD3.X R123, PT, PT, R123, UR21, RZ, P3, !PT ;  /* 0x000000157b7b7c10 */ /* 0x000fe40009ffe4ff */
[----:B------:R-:W-:Y:S02]  /*8ce0*/  IADD3 R112, P5, PT, R112, UR18, RZ ;  /* 0x0000001270707c10 */ /* 0x000fe4000ffbe0ff */
[----:B------:R-:W-:Y:S02]  /*8cf0*/  IADD3 R108, P1, PT, R108, UR18, RZ ;  /* 0x000000126c6c7c10 */ /* 0x000fe4000ff3e0ff */
[----:B------:R-:W-:Y:S02]  /*8d00*/  IADD3 R96, P3, PT, R96, UR18, RZ ;  /* 0x0000001260607c10 */ /* 0x000fe4000ff7e0ff */
[----:B------:R-:W-:-:S02]  /*8d10*/  IADD3.X R13, PT, PT, R13, UR21, RZ, P6, !PT ;  /* 0x000000150d0d7c10 */ /* 0x000fc4000b7fe4ff */
[----:B------:R-:W-:Y:S02]  /*8d20*/  IADD3 R114, P6, PT, R114, UR18, RZ ;  /* 0x0000001272727c10 */ /* 0x000fe4000ffde0ff */
[----:B------:R-:W-:Y:S02]  /*8d30*/  IADD3.X R113, PT, PT, R113, UR21, RZ, P5, !PT ;  /* 0x0000001571717c10 */ /* 0x000fe4000affe4ff */
[----:B------:R-:W-:Y:S02]  /*8d40*/  IADD3.X R109, PT, PT, R109, UR21, RZ, P1, !PT ;  /* 0x000000156d6d7c10 */ /* 0x000fe40008ffe4ff */
[----:B------:R-:W-:Y:S02]  /*8d50*/  IADD3.X R97, PT, PT, R97, UR21, RZ, P3, !PT ;  /* 0x0000001561617c10 */ /* 0x000fe40009ffe4ff */
[----:B------:R-:W-:Y:S02]  /*8d60*/  IADD3 R94, P5, PT, R94, UR18, RZ ;  /* 0x000000125e5e7c10 */ /* 0x000fe4000ffbe0ff */
[----:B------:R-:W-:-:S02]  /*8d70*/  IADD3 R84, P1, PT, R84, UR18, RZ ;  /* 0x0000001254547c10 */ /* 0x000fc4000ff3e0ff */
[----:B------:R-:W-:Y:S02]  /*8d80*/  IADD3 R78, P3, PT, R78, UR18, RZ ;  /* 0x000000124e4e7c10 */ /* 0x000fe4000ff7e0ff */
[----:B------:R-:W-:Y:S02]  /*8d90*/  IADD3.X R115, PT, PT, R115, UR21, RZ, P6, !PT ;  /* 0x0000001573737c10 */ /* 0x000fe4000b7fe4ff */
[----:B------:R-:W-:Y:S02]  /*8da0*/  IADD3 R90, P6, PT, R90, UR18, RZ ;  /* 0x000000125a5a7c10 */ /* 0x000fe4000ffde0ff */
[----:B------:R-:W-:Y:S02]  /*8db0*/  IADD3.X R95, PT, PT, R95, UR21, RZ, P5, !PT ;  /* 0x000000155f5f7c10 */ /* 0x000fe4000affe4ff */
[----:B------:R-:W-:Y:S02]  /*8dc0*/  IADD3.X R85, PT, PT, R85, UR21, RZ, P1, !PT ;  /* 0x0000001555557c10 */ /* 0x000fe40008ffe4ff */
        /* <DEDUP_REMOVED lines=13> */
[----:B------:R-:W-:Y:S02]  /*8ea0*/  IADD3.X R47, PT, PT, R47, UR21, RZ, P1, !PT ;  /* 0x000000152f2f7c10 */ /* 0x000fe40008ffe4ff */
[----:B------:R-:W-:Y:S01]  /*8eb0*/  IADD3.X R44, PT, PT, R44, UR21, RZ, P3, !PT ;  /* 0x000000152c2c7c10 */ /* 0x000fe20009ffe4ff */
[----:B------:R0:W-:Y:S01]  /*8ec0*/  STL [R1+0x78], R152 ;  /* 0x0000789801007387 */ /* 0x0001e20000100800 */
[----:B------:R-:W-:Y:S02]  /*8ed0*/  IADD3 R32, P5, PT, R32, UR18, RZ ;  /* 0x0000001220207c10 */ /* 0x000fe4000ffbe0ff */
[----:B------:R-:W-:Y:S02]  /*8ee0*/  IADD3 R27, P1, PT, R27, UR18, RZ ;  /* 0x000000121b1b7c10 */ /* 0x000fe4000ff3e0ff */
[----:B------:R-:W-:Y:S01]  /*8ef0*/  IADD3 R16, P3, PT, R16, UR18, RZ ;  /* 0x0000001210107c10 */ /* 0x000fe2000ff7e0ff */
[----:B------:R0:W-:Y:S01]  /*8f00*/  STL [R1+0x54], R151 ;  /* 0x0000549701007387 */ /* 0x0001e20000100800 */
[----:B------:R-:W-:-:S02]  /*8f10*/  IADD3.X R33, PT, PT, R33, UR21, RZ, P5, !PT ;  /* 0x0000001521217c10 */ /* 0x000fc4000affe4ff */
[----:B------:R-:W-:Y:S01]  /*8f20*/  IADD3.X R29, PT, PT, R29, UR21, RZ, P1, !PT ;  /* 0x000000151d1d7c10 */ /* 0x000fe20008ffe4ff */
[----:B------:R0:W-:Y:S01]  /*8f30*/  STL [R1+0x70], R150 ;  /* 0x0000709601007387 */ /* 0x0001e20000100800 */
[----:B------:R-:W-:Y:S02]  /*8f40*/  IADD3.X R17, PT, PT, R17, UR21, RZ, P3, !PT ;  /* 0x0000001511117c10 */ /* 0x000fe40009ffe4ff */
[----:B------:R-:W-:Y:S01]  /*8f50*/  IADD3.X R71, PT, PT, R71, UR21, RZ, P6, !PT ;  /* 0x0000001547477c10 */ /* 0x000fe2000b7fe4ff */
[----:B------:R0:W-:Y:S01]  /*8f60*/  STL [R1+0x4c], R149 ;  /* 0x00004c9501007387 */ /* 0x0001e20000100800 */
[----:B------:R-:W-:Y:S01]  /*8f70*/  IADD3 R14, P5, PT, R14, UR18, RZ ;  /* 0x000000120e0e7c10 */ /* 0x000fe2000ffbe0ff */
[----:B------:R-:W1:Y:S01]  /*8f80*/  SYNCS.PHASECHK.TRANS64.TRYWAIT P6, [UR11], R125 ;  /* 0x0000007dff0075a7 */ /* 0x000e6200080c110b */
[----:B------:R-:W-:Y:S01]  /*8f90*/  IADD3 R10, P1, PT, R10, UR18, RZ ;  /* 0x000000120a0a7c10 */ /* 0x000fe2000ff3e0ff */
[----:B------:R0:W-:Y:S01]  /*8fa0*/  STL [R1+0x68], R148 ;  /* 0x0000689401007387 */ /* 0x0001e20000100800 */
[----:B------:R-:W-:-:S03]  /*8fb0*/  IADD3 R118, P3, PT, R118, UR18, RZ ;  /* 0x0000001276767c10 */ /* 0x000fc6000ff7e0ff */
[----:B------:R0:W-:Y:S01]  /*8fc0*/  STL [R1+0x44], R147 ;  /* 0x0000449301007387 */ /* 0x0001e20000100800 */
[----:B------:R-:W-:-:S03]  /*8fd0*/  IADD3.X R15, PT, PT, R15, UR21, RZ, P5, !PT ;  /* 0x000000150f0f7c10 */ /* 0x000fc6000affe4ff */
[----:B------:R0:W-:Y:S01]  /*8fe0*/  STL [R1+0x60], R146 ;  /* 0x0000609201007387 */ /* 0x0001e20000100800 */
[----:B------:R-:W-:Y:S02]  /*8ff0*/  IADD3.X R12, PT, PT, R12, UR21, RZ, P1, !PT ;  /* 0x000000150c0c7c10 */ /* 0x000fe40008ffe4ff */
[----:B------:R-:W-:Y:S01]  /*9000*/  IADD3.X R119, PT, PT, R119, UR21, RZ, P3, !PT ;  /* 0x0000001577777c10 */ /* 0x000fe20009ffe4ff */
[----:B------:R0:W-:Y:S01]  /*9010*/  STL [R1+0x3c], R145 ;  /* 0x00003c9101007387 */ /* 0x0001e20000100800 */
[----:B------:R-:W-:Y:S02]  /*9020*/  IADD3 R116, P5, PT, R116, UR18, RZ ;  /* 0x0000001274747c10 */ /* 0x000fe4000ffbe0ff */
[----:B------:R-:W-:Y:S01]  /*9030*/  IADD3 R104, P1, PT, R104, UR18, RZ ;  /* 0x0000001268687c10 */ /* 0x000fe2000ff3e0ff */
[----:B------:R0:W-:Y:S01]  /*9040*/  STL [R1+0x58], R144 ;  /* 0x0000589001007387 */ /* 0x0001e20000100800 */
[----:B------:R-:W-:-:S03]  /*9050*/  IADD3 R100, P3, PT, R100, UR18, RZ ;  /* 0x0000001264647c10 */ /* 0x000fc6000ff7e0ff */
[----:B------:R0:W-:Y:S01]  /*9060*/  STL [R1+0x34], R143 ;  /* 0x0000348f01007387 */ /* 0x0001e20000100800 */
[----:B--2---:R-:W-:Y:S02]  /*9070*/  IADD3.X R126, PT, PT, R126, UR21, RZ, P2, !PT ;  /* 0x000000157e7e7c10 */ /* 0x004fe400097fe4ff */
        /* <DEDUP_REMOVED lines=10> */
[----:B------:R-:W-:Y:S01]  /*9120*/  IADD3 R26, P2, PT, R26, UR18, RZ ;  /* 0x000000121a1a7c10 */ /* 0x000fe2000ff5e0ff */
[----:B------:R0:W-:Y:S03]  /*9130*/  STL [R1+0x50], R142 ;  /* 0x0000508e01007387 */ /* 0x0001e60000100800 */
[----:B------:R-:W-:Y:S02]  /*9140*/  IADD3.X R28, PT, PT, R28, UR21, RZ, P2, !PT ;  /* 0x000000151c1c7c10 */ /* 0x000fe400097fe4ff */
        /* <DEDUP_REMOVED lines=8> */
[----:B------:R-:W-:Y:S02]  /*91d0*/  IADD3 R102, P2, PT, R102, UR18, RZ ;  /* 0x0000001266667c10 */ /* 0x000fe4000ff5e0ff */
[----:B------:R-:W-:Y:S01]  /*91e0*/  IADD3 R98, P5, PT, R98, UR18, RZ ;  /* 0x0000001262627c10 */ /* 0x000fe2000ffbe0ff */
[----:B------:R0:W-:Y:S01]  /*91f0*/  STL [R1+0x40], R138 ;  /* 0x0000408a01007387 */ /* 0x0001e20000100800 */
[----:B------:R-:W-:-:S02]  /*9200*/  IADD3 R88, P1, PT, R88, UR18, RZ ;  /* 0x0000001258587c10 */ /* 0x000fc4000ff3e0ff */
[----:B------:R-:W-:Y:S01]  /*9210*/  IADD3 R82, P3, PT, R82, UR18, RZ ;  /* 0x0000001252527c10 */ /* 0x000fe2000ff7e0ff */
[----:B------:R0:W-:Y:S01]  /*9220*/  STL [R1+0x1c], R137 ;  /* 0x00001c8901007387 */ /* 0x0001e20000100800 */
[----:B------:R-:W-:-:S03]  /*9230*/  IADD3.X R103, PT, PT, R103, UR21, RZ, P2, !PT ;  /* 0x0000001567677c10 */ /* 0x000fc600097fe4ff */
[----:B------:R0:W-:Y:S01]  /*9240*/  STL [R1+0x38], R136 ;  /* 0x0000388801007387 */ /* 0x0001e20000100800 */
[----:B------:R-:W-:Y:S02]  /*9250*/  IADD3.X R99, PT, PT, R99, UR21, RZ, P5, !PT ;  /* 0x0000001563637c10 */ /* 0x000fe4000affe4ff */
[----:B------:R-:W-:Y:S01]  /*9260*/  IADD3.X R89, PT, PT, R89, UR21, RZ, P1, !PT ;  /* 0x0000001559597c10 */ /* 0x000fe20008ffe4ff */
[----:B------:R0:W-:Y:S01]  /*9270*/  STL [R1+0x14], R135 ;  /* 0x0000148701007387 */ /* 0x0001e20000100800 */
[----:B------:R-:W-:Y:S02]  /*9280*/  IADD3.X R83, PT, PT, R83, UR21, RZ, P3, !PT ;  /* 0x0000001553537c10 */ /* 0x000fe40009ffe4ff */
[----:B------:R-:W-:Y:S01]  /*9290*/  IADD3 R86, P2, PT, R86, UR18, RZ ;  /* 0x0000001256567c10 */ /* 0x000fe2000ff5e0ff */
[----:B------:R0:W-:Y:S01]  /*92a0*/  STL [R1+0x30], R134 ;  /* 0x0000308601007387 */ /* 0x0001e20000100800 */
[----:B------:R-:W-:Y:S02]  /*92b0*/  IADD3 R72, P5, PT, R72, UR18, RZ ;  /* 0x0000001248487c10 */ /* 0x000fe4000ffbe0ff */
        /* <DEDUP_REMOVED lines=18> */
[----:B------:R0:W-:Y:S01]  /*93e0*/  STL [R1], R126 ;  /* 0x0000007e01007387 */ /* 0x0001e20000100800 */
[----:B------:R-:W-:Y:S02]  /*93f0*/  IADD3.X R55, PT, PT, R55, UR21, RZ, P5, !PT ;  /* 0x0000001537377c10 */ /* 0x000fe4000affe4ff */
[----:B------:R-:W-:Y:S02]  /*9400*/  IADD3.X R53, PT, PT, R53, UR21, RZ, P1, !PT ;  /* 0x0000001535357c10 */ /* 0x000fe40008ffe4ff */
[----:B------:R-:W-:Y:S02]  /*9410*/  IADD3.X R41, PT, PT, R41, UR21, RZ, P3, !PT ;  /* 0x0000001529297c10 */ /* 0x000fe40009ffe4ff */
[----:B------:R-:W-:Y:S02]  /*9420*/  IADD3 R50, P2, PT, R50, UR18, RZ ;  /* 0x0000001232327c10 */ /* 0x000fe4000ff5e0ff */
[----:B------:R-:W-:Y:S02]  /*9430*/  IADD3 R38, P5, PT, R38, UR18, RZ ;  /* 0x0000001226267c10 */ /* 0x000fe4000ffbe0ff */
[----:B------:R-:W-:-:S02]  /*9440*/  IADD3 R35, P1, PT, R35, UR18, RZ ;  /* 0x0000001223237c10 */ /* 0x000fc4000ff3e0ff */
[----:B------:R-:W-:Y:S02]  /*9450*/  IADD3 R24, P3, PT, R24, UR18, RZ ;  /* 0x0000001218187c10 */ /* 0x000fe4000ff7e0ff */
[----:B------:R-:W-:Y:S02]  /*9460*/  IADD3.X R52, PT, PT, R52, UR21, RZ, P2, !PT ;  /* 0x0000001534347c10 */ /* 0x000fe400097fe4ff */
[----:B------:R-:W-:Y:S02]  /*9470*/  IADD3.X R39, PT, PT, R39, UR21, RZ, P5, !PT ;  /* 0x0000001527277c10 */ /* 0x000fe4000affe4ff */
[----:B------:R-:W-:Y:S02]  /*9480*/  IADD3.X R37, PT, PT, R37, UR21, RZ, P1, !PT ;  /* 0x0000001525257c10 */ /* 0x000fe40008ffe4ff */
[----:B------:R-:W-:Y:S02]  /*9490*/  IADD3.X R25, PT, PT, R25, UR21, RZ, P3, !PT ;  /* 0x0000001519197c10 */ /* 0x000fe40009ffe4ff */
[----:B------:R-:W-:-:S02]  /*94a0*/  IADD3 R34, P2, PT, R34, UR18, RZ ;  /* 0x0000001222227c10 */ /* 0x000fc4000ff5e0ff */
[----:B------:R-:W-:Y:S02]  /*94b0*/  IADD3 R22, P5, PT, R22, UR18, RZ ;  /* 0x0000001216167c10 */ /* 0x000fe4000ffbe0ff */
[----:B------:R-:W-:Y:S02]  /*94c0*/  IADD3 R20, P1, PT, R20, UR18, RZ ;  /* 0x0000001214147c10 */ /* 0x000fe4000ff3e0ff */
[----:B------:R-:W-:Y:S02]  /*94d0*/  IADD3 R8, P3, PT, R8, UR18, RZ ;  /* 0x0000001208087c10 */ /* 0x000fe4000ff7e0ff */
[----:B------:R-:W-:Y:S02]  /*94e0*/  IADD3.X R36, PT, PT, R36, UR21, RZ, P2, !PT ;  /* 0x0000001524247c10 */ /* 0x000fe400097fe4ff */
[----:B------:R-:W-:Y:S02]  /*94f0*/  IADD3.X R23, PT, PT, R23, UR21, RZ, P5, !PT ;  /* 0x0000001517177c10 */ /* 0x000fe4000affe4ff */
[----:B------:R-:W-:-:S02]  /*9500*/  IADD3.X R21, PT, PT, R21, UR21, RZ, P1, !PT ;  /* 0x0000001515157c10 */ /* 0x000fc40008ffe4ff */
[----:B------:R-:W-:Y:S02]  /*9510*/  IADD3.X R9, PT, PT, R9, UR21, RZ, P3, !PT ;  /* 0x0000001509097c10 */ /* 0x000fe40009ffe4ff */
[----:B------:R-:W-:Y:S02]  /*9520*/  IADD3 R18, P2, PT, R18, UR18, RZ ;  /* 0x0000001212127c10 */ /* 0x000fe4000ff5e0ff */
[----:B------:R-:W-:Y:S02]  /*9530*/  IADD3 R6, P5, PT, R6, UR18, RZ ;  /* 0x0000001206067c10 */ /* 0x000fe4000ffbe0ff */
[----:B------:R-:W-:Y:S02]  /*9540*/  IADD3 R4, P1, PT, R4, UR18, RZ ;  /* 0x0000001204047c10 */ /* 0x000fe4000ff3e0ff */
[----:B------:R-:W-:Y:S02]  /*9550*/  IADD3 R2, P3, PT, R2, UR18, RZ ;  /* 0x0000001202027c10 */ /* 0x000fe4000ff7e0ff */
[----:B------:R-:W-:-:S02]  /*9560*/  IADD3.X R19, PT, PT, R19, UR21, RZ, P2, !PT ;  /* 0x0000001513137c10 */ /* 0x000fc400097fe4ff */
[----:B------:R-:W-:Y:S02]  /*9570*/  IADD3.X R7, PT, PT, R7, UR21, RZ, P5, !PT ;  /* 0x0000001507077c10 */ /* 0x000fe4000affe4ff */
[----:B------:R-:W-:Y:S02]  /*9580*/  IADD3.X R5, PT, PT, R5, UR21, RZ, P1, !PT ;  /* 0x0000001505057c10 */ /* 0x000fe40008ffe4ff */
[----:B------:R-:W-:Y:S02]  /*9590*/  IADD3.X R3, PT, PT, R3, UR21, RZ, P3, !PT ;  /* 0x0000001503037c10 */ /* 0x000fe40009ffe4ff */
[----:B------:R-:W-:Y:S02]  /*95a0*/  ISETP.GT.AND P2, PT, R0, RZ, PT ;  /* 0x000000ff0000720c */ /* 0x000fe40003f44270 */
[----:B------:R-:W-:Y:S01]  /*95b0*/  PRMT R236, RZ, 0x7610, R236 ;  /* 0x00007610ffec7816 */ /* 0x000fe200000000ec */
[----:B01----:R-:W-:Y:S10]  /*95c0*/  @!P6 BRA `(.L_x_8) ;  /* 0x000000c40010e947 */ /* 0x003ff40003800000 */
.L_x_16:
[----:B------:R-:W-:Y:S01]  /*95d0*/  ISETP.GT.AND P1, PT, R0, 0x1, PT ;  /* 0x000000010000780c */ /* 0x000fe20003f24270 */
[----:B------:R0:W-:Y:S01]  /*95e0*/  STL [R1+0x2d8], R232 ;  /* 0x0002d8e801007387 */ /* 0x0001e20000100800 */
[----:B------:R-:W-:-:S03]  /*95f0*/  PRMT R238, RZ, 0x7610, R238 ;  /* 0x00007610ffee7816 */ /* 0x000fc600000000ee */
[----:B------:R1:W-:Y:S01]  /*9600*/  STL [R1+0x2d4], R234 ;  /* 0x0002d4ea01007387 */ /* 0x0003e20000100800 */
[----:B------:R-:W-:Y:S02]  /*9610*/  PRMT R126, RZ, 0x7610, R126 ;  /* 0x00007610ff7e7816 */ /* 0x000fe4000000007e */
[----:B------:R-:W-:Y:S01]  /*9620*/  PRMT R127, RZ, 0x7610, R127 ;  /* 0x00007610ff7f7816 */ /* 0x000fe2000000007f */
[----:B------:R-:W2:Y:S01]  /*9630*/  @P2 LDG.E.U8 R236, desc[UR22][R2.64] ;  /* 0x0000001602ec2981 */ /* 0x000ea2000c1e1100 */
[----:B------:R-:W-:Y:S02]  /*9640*/  PRMT R240, RZ, 0x7610, R240 ;  /* 0x00007610fff07816 */ /* 0x000fe400000000f0 */
[----:B0-----:R-:W-:Y:S01]  /*9650*/  PRMT R232, RZ, 0x7610, R232 ;  /* 0x00007610ffe87816 */ /* 0x001fe200000000e8 */
[----:B------:R-:W3:Y:S01]  /*9660*/  @P1 LDG.E.U8 R126, desc[UR22][R24.64] ;  /* 0x00000016187e1981 */ /* 0x000ee2000c1e1100 */
[----:B-1----:R-:W-:-:S03]  /*9670*/  PRMT R234, RZ, 0x7610, R234 ;  /* 0x00007610ffea7816 */ /* 0x002fc600000000ea */
[----:B------:R-:W4:Y:S04]  /*9680*/  @P1 LDG.E.U8 R127, desc[UR22][R22.64] ;  /* 0x00000016167f1981 */ /* 0x000f28000c1e1100 */
[----:B------:R-:W2:Y:S04]  /*9690*/  @P1 LDG.E.U8 R232, desc[UR22][R18.64] ;  /* 0x0000001612e81981 */ /* 0x000ea8000c1e1100 */
[----:B------:R-:W3:Y:S01]  /*96a0*/  @P1 LDG.E.U8 R234, desc[UR22][R20.64] ;  /* 0x0000001614ea1981 */ /* 0x000ee2000c1e1100 */
[----:B------:R-:W-:-:S03]  /*96b0*/  PRMT R242, RZ, 0x7610, R242 ;  /* 0x00007610fff27816 */ /* 0x000fc600000000f2 */
[----:B------:R-:W-:Y:S04]  /*96c0*/  STL [R1+0x29c], R2 ;  /* 0x00029c0201007387 */ /* 0x000fe80000100800 */
[----:B------:R-:W-:Y:S04]  /*96d0*/  STL [R1+0x298], R3 ;  /* 0x0002980301007387 */ /* 0x000fe80000100800 */
[----:B------:R0:W-:Y:S04]  /*96e0*/  STL [R1+0x2a4], R4 ;  /* 0x0002a40401007387 */ /* 0x0001e80000100800 */
[----:B------:R-:W-:Y:S04]  /*96f0*/  STL [R1+0x2a0], R5 ;  /* 0x0002a00501007387 */ /* 0x000fe80000100800 */
[----:B------:R1:W-:Y:S04]  /*9700*/  STL [R1+0x2ac], R6 ;  /* 0x0002ac0601007387 */ /* 0x0003e80000100800 */
[----:B------:R0:W-:Y:S04]  /*9710*/  STL [R1+0x2a8], R7 ;  /* 0x0002a80701007387 */ /* 0x0001e80000100800 */
[----:B------:R0:W-:Y:S04]  /*9720*/  STL [R1+0x2b4], R8 ;  /* 0x0002b40801007387 */ /* 0x0001e80000100800 */
[----:B------:R0:W-:Y:S04]  /*9730*/  STL [R1+0x2b0], R9 ;  /* 0x0002b00901007387 */ /* 0x0001e80000100800 */
[----:B------:R0:W4:Y:S04]  /*9740*/  @P2 LDG.E.U8 R238, desc[UR22][R4.64] ;  /* 0x0000001604ee2981 */ /* 0x000128000c1e1100 */
[----:B------:R1:W4:Y:S04]  /*9750*/  @P2 LDG.E.U8 R240, desc[UR22][R6.64] ;  /* 0x0000001606f02981 */ /* 0x000328000c1e1100 */
[----:B------:R1:W4:Y:S01]  /*9760*/  @P2 LDG.E.U8 R242, desc[UR22][R8.64] ;  /* 0x0000001608f22981 */ /* 0x000322000c1e1100 */
[----:B------:R-:W-:-:S02]  /*9770*/  ISETP.GT.AND P2, PT, R0, 0x2, PT ;  /* 0x000000020000780c */ /* 0x000fc40003f44270 */
[----:B------:R-:W-:Y:S02]  /*9780*/  ISETP.GT.AND P1, PT, R0, 0x3, PT ;  /* 0x000000030000780c */ /* 0x000fe40003f24270 */
[----:B0-----:R-:W-:Y:S02]  /*9790*/  PRMT R4, RZ, 0x7610, R4 ;  /* 0x00007610ff047816 */ /* 0x001fe40000000004 */
[----:B-1----:R-:W-:Y:S02]  /*97a0*/  PRMT R6, RZ, 0x7610, R6 ;  /* 0x00007610ff067816 */ /* 0x002fe40000000006 */
[----:B------:R-:W-:Y:S02]  /*97b0*/  PRMT R7, RZ, 0x7610, R7 ;  /* 0x00007610ff077816 */ /* 0x000fe40000000007 */
[----:B------:R-:W-:Y:S02]  /*97c0*/  PRMT R8, RZ, 0x7610, R8 ;  /* 0x00007610ff087816 */ /* 0x000fe40000000008 */
[----:B------:R-:W-:-:S02]  /*97d0*/  PRMT R9, RZ, 0x7610, R9 ;  /* 0x00007610ff097816 */ /* 0x000fc40000000009 */
[----:B------:R-:W-:Y:S02]  /*97e0*/  PRMT R5, RZ, 0x7610, R5 ;  /* 0x00007610ff057816 */ /* 0x000fe40000000005 */
[----:B------:R-:W4:Y:S04]  /*97f0*/  @P1 LDG.E.U8 R8, desc[UR22][R54.64] ;  /* 0x0000001636081981 */ /* 0x000f28000c1e1100 */
[----:B------:R-:W4:Y:S01]  /*9800*/  @P1 LDG.E.U8 R9, desc[UR22][R56.64] ;  /* 0x0000001638091981 */ /* 0x000f22000c1e1100 */
[----:B------:R-:W-:Y:S02]  /*9810*/  PRMT R2, RZ, 0x7610, R2 ;  /* 0x00007610ff027816 */ /* 0x000fe40000000002 */
[----:B------:R-:W-:Y:S02]  /*9820*/  PRMT R3, RZ, 0x7610, R3 ;  /* 0x00007610ff037816 */ /* 0x000fe40000000003 */
[----:B------:R-:W-:-:S02]  /*9830*/  PRMT R243, RZ, 0x7610, R243 ;  /* 0x00007610fff37816 */ /* 0x000fc400000000f3 */
[----:B------:R-:W-:Y:S02]  /*9840*/  PRMT R241, RZ, 0x7610, R241 ;  /* 0x00007610fff17816 */ /* 0x000fe400000000f1 */
[----:B------:R-:W-:Y:S02]  /*9850*/  PRMT R239, RZ, 0x7610, R239 ;  /* 0x00007610ffef7816 */ /* 0x000fe400000000ef */
[----:B------:R-:W-:Y:S02]  /*9860*/  PRMT R237, RZ, 0x7610, R237 ;  /* 0x00007610ffed7816 */ /* 0x000fe400000000ed */
        /* <DEDUP_REMOVED lines=35> */
[----:B------:R-:W-:Y:S01]  /*9aa0*/  PRMT R165, RZ, 0x7610, R165 ;  /* 0x00007610ffa57816 */ /* 0x000fe200000000a5 */
[----:B--2---:R0:W-:Y:S04]  /*9ab0*/  STL [R1+0x294], R232 ;  /* 0x000294e801007387 */ /* 0x0041e80000100800 */
[----:B0-----:R-:W2:Y:S04]  /*9ac0*/  LDL.LU R232, [R1+0x2d8] ;  /* 0x0002d80001e87983 */ /* 0x001ea80000300800 */
[----:B------:R-:W-:Y:S04]  /*9ad0*/  STL [R1+0x2bc], R18 ;  /* 0x0002bc1201007387 */ /* 0x000fe80000100800 */
[----:B------:R-:W-:Y:S04]  /*9ae0*/  STL [R1+0x2b8], R19 ;  /* 0x0002b81301007387 */ /* 0x000fe80000100800 */
[----:B---3--:R0:W-:Y:S04]  /*9af0*/  STL [R1+0x290], R234 ;  /* 0x000290ea01007387 */ /* 0x0081e80000100800 */
[----:B0-----:R-:W3:Y:S04]  /*9b00*/  LDL.LU R234, [R1+0x2d4] ;  /* 0x0002d40001ea7983 */ /* 0x001ee80000300800 */
[----:B------:R-:W-:Y:S04]  /*9b10*/  STL [R1+0x2c4], R20 ;  /* 0x0002c41401007387 */ /* 0x000fe80000100800 */
[----:B------:R-:W-:Y:S04]  /*9b20*/  STL [R1+0x2c0], R21 ;  /* 0x0002c01501007387 */ /* 0x000fe80000100800 */
[----:B------:R0:W-:Y:S04]  /*9b30*/  STL [R1+0x2cc], R22 ;  /* 0x0002cc1601007387 */ /* 0x0001e80000100800 */
[----:B------:R-:W-:Y:S04]  /*9b40*/  STL [R1+0x2c8], R23 ;  /* 0x0002c81701007387 */ /* 0x000fe80000100800 */
[----:B------:R1:W-:Y:S01]  /*9b50*/  STL [R1+0x2d0], R25 ;  /* 0x0002d01901007387 */ /* 0x0003e20000100800 */
[----:B0-----:R-:W-:-:S03]  /*9b60*/  PRMT R22, RZ, 0x7610, R22 ;  /* 0x00007610ff167816 */ /* 0x001fc60000000016 */
[----:B-1----:R-:W2:Y:S04]  /*9b70*/  LDL R25, [R1+0x1c] ;  /* 0x00001c0001197983 */ /* 0x002ea80000100800 */
[----:B------:R0:W-:Y:S04]  /*9b80*/  STL [R1+0x288], R126 ;  /* 0x0002887e01007387 */ /* 0x0001e80000100800 */
[----:B----4-:R1:W-:Y:S01]  /*9b90*/  STL [R1+0x28c], R127 ;  /* 0x00028c7f01007387 */ /* 0x0103e20000100800 */
[----:B------:R-:W-:Y:S01]  /*9ba0*/  PRMT R23, RZ, 0x7610, R23 ;  /* 0x00007610ff177816 */ /* 0x000fe20000000017 */
[----:B0-----:R-:W-:-:S02]  /*9bb0*/  @P2 IMAD.MOV.U32 R126, RZ, RZ, R34 ;  /* 0x000000ffff7e2224 */ /* 0x001fc400078e0022 */
[----:B-1----:R-:W-:Y:S01]  /*9bc0*/  @P2 IMAD.MOV.U32 R127, RZ, RZ, R36 ;  /* 0x000000ffff7f2224 */ /* 0x002fe200078e0024 */
[----:B------:R-:W-:Y:S02]  /*9bd0*/  PRMT R20, RZ, 0x7610, R20 ;  /* 0x00007610ff147816 */ /* 0x000fe40000000014 */
[----:B------:R-:W-:Y:S02]  /*9be0*/  PRMT R21, RZ, 0x7610, R21 ;  /* 0x00007610ff157816 */ /* 0x000fe40000000015 */
[----:B------:R0:W4:Y:S01]  /*9bf0*/  @P2 LDG.E.U8 R22, desc[UR22][R126.64] ;  /* 0x000000167e162981 */ /* 0x000122000c1e1100 */
[----:B------:R-:W-:-:S03]  /*9c00*/  PRMT R18, RZ, 0x7610, R18 ;  /* 0x00007610ff127816 */ /* 0x000fc60000000012 */
[----:B------:R-:W2:Y:S04]  /*9c10*/  @P2 LDG.E.U8 R20, desc[UR22][R38.64] ;  /* 0x0000001626142981 */ /* 0x000ea8000c1e1100 */
[----:B------:R-:W2:Y:S01]  /*9c20*/  @P2 LDG.E.U8 R21, desc[UR22][R40.64] ;  /* 0x0000001628152981 */ /* 0x000ea2000c1e1100 */
[----:B0-----:R-:W-:Y:S02]  /*9c30*/  @P2 IMAD.MOV.U32 R126, RZ, RZ, R35 ;  /* 0x000000ffff7e2224 */ /* 0x001fe400078e0023 */
[----:B------:R-:W-:-:S05]  /*9c40*/  @P2 IMAD.MOV.U32 R127, RZ, RZ, R37 ;  /* 0x000000ffff7f2224 */ /* 0x000fca00078e0025 */
[----:B------:R0:W2:Y:S01]  /*9c50*/  @P2 LDG.E.U8 R23, desc[UR22][R126.64] ;  /* 0x000000167e172981 */ /* 0x0000a2000c1e1100 */
[----:B------:R-:W-:Y:S02]  /*9c60*/  ISETP.GT.AND P2, PT, R0, 0x4, PT ;  /* 0x000000040000780c */ /* 0x000fe40003f44270 */
[----:B------:R-:W-:Y:S01]  /*9c70*/  PRMT R19, RZ, 0x7610, R19 ;  /* 0x00007610ff137816 */ /* 0x000fe20000000013 */
[----:B0-----:R-:W-:Y:S02]  /*9c80*/  @P1 IMAD.MOV.U32 R126, RZ, RZ, R50 ;  /* 0x000000ffff7e1224 */ /* 0x001fe400078e0032 */
[----:B------:R-:W-:-:S08]  /*9c90*/  @P1 IMAD.MOV.U32 R127, RZ, RZ, R52 ;  /* 0x000000ffff7f1224 */ /* 0x000fd000078e0034 */
[----:B------:R-:W2:Y:S04]  /*9ca0*/  @P2 LDG.E.U8 R6, desc[UR22][R66.64] ;  /* 0x0000001642062981 */ /* 0x000ea8000c1e1100 */
[----:B------:R0:W2:Y:S04]  /*9cb0*/  @P1 LDG.E.U8 R18, desc[UR22][R126.64] ;  /* 0x000000167e121981 */ /* 0x0000a8000c1e1100 */
[----:B------:R-:W2:Y:S04]  /*9cc0*/  @P2 LDG.E.U8 R7, desc[UR22][R68.64] ;  /* 0x0000001644072981 */ /* 0x000ea8000c1e1100 */
[----:B------:R-:W2:Y:S01]  /*9cd0*/  @P2 LDG.E.U8 R4, desc[UR22][R70.64] ;  /* 0x0000001646042981 */ /* 0x000ea2000c1e1100 */
[----:B0-----:R-:W-:-:S02]  /*9ce0*/  @P1 IMAD.MOV.U32 R126, RZ, RZ, R51 ;  /* 0x000000ffff7e1224 */ /* 0x001fc400078e0033 */
[----:B------:R-:W-:Y:S01]  /*9cf0*/  @P1 IMAD.MOV.U32 R127, RZ, RZ, R53 ;  /* 0x000000ffff7f1224 */ /* 0x000fe200078e0035 */
[----:B------:R-:W2:Y:S01]  /*9d00*/  @P2 LDG.E.U8 R5, desc[UR22][R72.64] ;  /* 0x0000001648052981 */ /* 0x000ea2000c1e1100 */
[----:B------:R-:W-:-:S03]  /*9d10*/  ISETP.GT.AND P2, PT, R0, 0x6, PT ;  /* 0x000000060000780c */ /* 0x000fc60003f44270 */
[----:B------:R0:W2:Y:S01]  /*9d20*/  @P1 LDG.E.U8 R19, desc[UR22][R126.64] ;  /* 0x000000167e131981 */ /* 0x0000a2000c1e1100 */
[----:B------:R-:W-:-:S09]  /*9d30*/  ISETP.GT.AND P1, PT, R0, 0x5, PT ;  /* 0x000000050000780c */ /* 0x000fd20003f24270 */
[----:B------:R-:W2:Y:S04]  /*9d40*/  @P2 LDG.E.U8 R239, desc[UR22][R98.64] ;  /* 0x0000001662ef2981 */ /* 0x000ea8000c1e1100 */
[----:B------:R-:W2:Y:S04]  /*9d50*/  @P1 LDG.E.U8 R2, desc[UR22][R82.64] ;  /* 0x0000001652021981 */ /* 0x000ea8000c1e1100 */
[----:B------:R-:W2:Y:S04]  /*9d60*/  @P1 LDG.E.U8 R3, desc[UR22][R86.64] ;  /* 0x0000001656031981 */ /* 0x000ea8000c1e1100 */
[----:B------:R-:W2:Y:S04]  /*9d70*/  @P1 LDG.E.U8 R243, desc[UR22][R88.64] ;  /* 0x0000001658f31981 */ /* 0x000ea8000c1e1100 */
[----:B------:R-:W2:Y:S01]  /*9d80*/  @P1 LDG.E.U8 R241, desc[UR22][R90.64] ;  /* 0x000000165af11981 */ /* 0x000ea2000c1e1100 */
[----:B------:R-:W-:-:S03]  /*9d90*/  ISETP.GT.AND P1, PT, R0, 0x7, PT ;  /* 0x000000070000780c */ /* 0x000fc60003f24270 */
[----:B------:R-:W2:Y:S04]  /*9da0*/  @P2 LDG.E.U8 R237, desc[UR22][R100.64] ;  /* 0x0000001664ed2981 */ /* 0x000ea8000c1e1100 */
[----:B------:R-:W2:Y:S04]  /*9db0*/  @P2 LDG.E.U8 R235, desc[UR22][R102.64] ;  /* 0x0000001666eb2981 */ /* 0x000ea8000c1e1100 */
[----:B------:R-:W2:Y:S01]  /*9dc0*/  @P2 LDG.E.U8 R233, desc[UR22][R104.64] ;  /* 0x0000001668e92981 */ /* 0x000ea2000c1e1100 */
[----:B------:R-:W-:-:S03]  /*9dd0*/  ISETP.GT.AND P2, PT, R0, 0x8, PT ;  /* 0x000000080000780c */ /* 0x000fc60003f44270 */
[----:B------:R-:W2:Y:S04]  /*9de0*/  @P1 LDG.E.U8 R231, desc[UR22][R114.64] ;  /* 0x0000001672e71981 */ /* 0x000ea8000c1e1100 */
[----:B------:R-:W2:Y:S04]  /*9df0*/  @P1 LDG.E.U8 R229, desc[UR22][R116.64] ;  /* 0x0000001674e51981 */ /* 0x000ea8000c1e1100 */
[----:B------:R-:W2:Y:S02]  /*9e00*/  @P1 LDG.E.U8 R227, desc[UR22][R118.64] ;  /* 0x0000001676e31981 */ /* 0x000ea4000c1e1100 */
[----:B0-----:R-:W-:-:S02]  /*9e10*/  @P2 IMAD.MOV.U32 R126, RZ, RZ, R10 ;  /* 0x000000ffff7e2224 */ /* 0x001fc400078e000a */
[----:B------:R-:W2:Y:S01]  /*9e20*/  @P1 LDG.E.U8 R225, desc[UR22][R120.64] ;  /* 0x0000001678e11981 */ /* 0x000ea2000c1e1100 */
[----:B------:R-:W-:Y:S01]  /*9e30*/  ISETP.GT.AND P1, PT, R0, 0x9, PT ;  /* 0x000000090000780c */ /* 0x000fe20003f24270 */
[----:B------:R-:W-:Y:S02]  /*9e40*/  @P2 IMAD.MOV.U32 R127, RZ, RZ, R12 ;  /* 0x000000ffff7f2224 */ /* 0x000fe400078e000c */
[----:B------:R-:W2:Y:S04]  /*9e50*/  @P2 LDG.E.U8 R217, desc[UR22][R14.64] ;  /* 0x000000160ed92981 */ /* 0x000ea8000c1e1100 */
[----:B------:R0:W2:Y:S04]  /*9e60*/  @P2 LDG.E.U8 R221, desc[UR22][R126.64] ;  /* 0x000000167edd2981 */ /* 0x0000a8000c1e1100 */
[----:B------:R-:W2:Y:S04]  /*9e70*/  @P2 LDG.E.U8 R215, desc[UR22][R16.64] ;  /* 0x0000001610d72981 */ /* 0x000ea8000c1e1100 */
[----:B------:R-:W2:Y:S01]  /*9e80*/  @P1 LDG.E.U8 R211, desc[UR22][R30.64] ;  /* 0x000000161ed31981 */ /* 0x000ea2000c1e1100 */
[----:B0-----:R-:W-:-:S02]  /*9e90*/  @P2 IMAD.MOV.U32 R126, RZ, RZ, R11 ;  /* 0x000000ffff7e2224 */ /* 0x001fc400078e000b */
[----:B------:R-:W-:Y:S01]  /*9ea0*/  @P2 IMAD.MOV.U32 R127, RZ, RZ, R13 ;  /* 0x000000ffff7f2224 */ /* 0x000fe200078e000d */
[----:B------:R-:W2:Y:S04]  /*9eb0*/  @P1 LDG.E.U8 R209, desc[UR22][R32.64] ;  /* 0x0000001620d11981 */ /* 0x000ea8000c1e1100 */
[----:B------:R0:W2:Y:S01]  /*9ec0*/  @P2 LDG.E.U8 R219, desc[UR22][R126.64] ;  /* 0x000000167edb2981 */ /* 0x0000a2000c1e1100 */
[----:B------:R-:W-:Y:S01]  /*9ed0*/  ISETP.GT.AND P2, PT, R0, 0xa, PT ;  /* 0x0000000a0000780c */ /* 0x000fe20003f44270 */
[----:B0-----:R-:W-:Y:S02]  /*9ee0*/  @P1 IMAD.MOV.U32 R126, RZ, RZ, R26 ;  /* 0x000000ffff7e1224 */ /* 0x001fe400078e001a */
[----:B------:R-:W-:-:S10]  /*9ef0*/  @P1 IMAD.MOV.U32 R127, RZ, RZ, R28 ;  /* 0x000000ffff7f1224 */ /* 0x000fd400078e001c */
[----:B------:R-:W2:Y:S04]  /*9f00*/  @P2 LDG.E.U8 R203, desc[UR22][R46.64] ;  /* 0x000000162ecb2981 */ /* 0x000ea8000c1e1100 */
[----:B------:R0:W2:Y:S04]  /*9f10*/  @P1 LDG.E.U8 R223, desc[UR22][R126.64] ;  /* 0x000000167edf1981 */ /* 0x0000a8000c1e1100 */
[----:B------:R-:W2:Y:S01]  /*9f20*/  @P2 LDG.E.U8 R201, desc[UR22][R48.64] ;  /* 0x0000001630c92981 */ /* 0x000ea2000c1e1100 */
[----:B0-----:R-:W-:Y:S02]  /*9f30*/  @P1 IMAD.MOV.U32 R126, RZ, RZ, R27 ;  /* 0x000000ffff7e1224 */ /* 0x001fe400078e001b */
[----:B------:R-:W-:-:S05]  /*9f40*/  @P1 IMAD.MOV.U32 R127, RZ, RZ, R29 ;  /* 0x000000ffff7f1224 */ /* 0x000fca00078e001d */
[----:B------:R0:W2:Y:S01]  /*9f50*/  @P1 LDG.E.U8 R213, desc[UR22][R126.64] ;  /* 0x000000167ed51981 */ /* 0x0000a2000c1e1100 */
[----:B------:R-:W-:Y:S01]  /*9f60*/  ISETP.GT.AND P1, PT, R0, 0xb, PT ;  /* 0x0000000b0000780c */ /* 0x000fe20003f24270 */
[----:B0-----:R-:W-:Y:S02]  /*9f70*/  @P2 IMAD.MOV.U32 R126, RZ, RZ, R42 ;  /* 0x000000ffff7e2224 */ /* 0x001fe400078e002a */
[----:B------:R-:W-:-:S10]  /*9f80*/  @P2 IMAD.MOV.U32 R127, RZ, RZ, R44 ;  /* 0x000000ffff7f2224 */ /* 0x000fd400078e002c */
        /* <DEDUP_REMOVED lines=8> */
[C---:B------:R-:W-:Y:S02]  /*a010*/  ISETP.GT.AND P2, PT, R0.reuse, 0xc, PT ;  /* 0x0000000c0000780c */ /* 0x040fe40003f44270 */
[----:B------:R-:W-:-:S11]  /*a020*/  ISETP.GT.AND P1, PT, R0, 0xd, PT ;  /* 0x0000000d0000780c */ /* 0x000fd60003f24270 */
[----:B0-----:R-:W-:Y:S01]  /*a030*/  @P2 IMAD.MOV.U32 R126, RZ, RZ, R74 ;  /* 0x000000ffff7e2224 */ /* 0x001fe200078e004a */
[----:B------:R-:W2:Y:S01]  /*a040*/  @P2 LDG.E.U8 R187, desc[UR22][R78.64] ;  /* 0x000000164ebb2981 */ /* 0x000ea2000c1e1100 */
[----:B------:R-:W-:-:S03]  /*a050*/  @P2 IMAD.MOV.U32 R127, RZ, RZ, R76 ;  /* 0x000000ffff7f2224 */ /* 0x000fc600078e004c */
        /* <DEDUP_REMOVED lines=8> */
[----:B------:R0:W2:Y:S04]  /*a0e0*/  @P2 LDG.E.U8 R189, desc[UR22][R126.64] ;  /* 0x000000167ebd2981 */ /* 0x0000a8000c1e1100 */
[----:B------:R-:W2:Y:S01]  /*a0f0*/  @P2 LDG.E.U8 R185, desc[UR22][R80.64] ;  /* 0x0000001650b92981 */ /* 0x000ea2000c1e1100 */
[----:B------:R-:W-:-:S05]  /*a100*/  ISETP.GT.AND P2, PT, R0, 0xe, PT ;  /* 0x0000000e0000780c */ /* 0x000fca0003f44270 */
[----:B0-----:R-:W-:Y:S02]  /*a110*/  @P1 IMAD.MOV.U32 R126, RZ, RZ, R244 ;  /* 0x000000ffff7e1224 */ /* 0x001fe400078e00f4 */
[----:B------:R-:W-:-:S05]  /*a120*/  @P1 IMAD.MOV.U32 R127, RZ, RZ, R124 ;  /* 0x000000ffff7f1224 */ /* 0x000fca00078e007c */
[----:B------:R0:W2:Y:S04]  /*a130*/  @P1 LDG.E.U8 R167, desc[UR22][R126.64] ;  /* 0x000000167ea71981 */ /* 0x0000a8000c1e1100 */
[----:B------:R-:W2:Y:S04]  /*a140*/  @P2 LDG.E.U8 R177, desc[UR22][R106.64] ;  /* 0x000000166ab12981 */ /* 0x000ea8000c1e1100 */
[----:B------:R-:W2:Y:S01]  /*a150*/  @P2 LDG.E.U8 R175, desc[UR22][R108.64] ;  /* 0x000000166caf2981 */ /* 0x000ea2000c1e1100 */
[----:B0-----:R-:W-:-:S03]  /*a160*/  @P1 IMAD.MOV.U32 R126, RZ, RZ, R246 ;  /* 0x000000ffff7e1224 */ /* 0x001fc600078e00f6 */
[----:B------:R-:W2:Y:S01]  /*a170*/  @P2 LDG.E.U8 R173, desc[UR22][R110.64] ;  /* 0x000000166ead2981 */ /* 0x000ea2000c1e1100 */
[----:B------:R-:W-:-:S03]  /*a180*/  @P1 IMAD.MOV.U32 R127, RZ, RZ, R245 ;  /* 0x000000ffff7f1224 */ /* 0x000fc600078e00f5 */
[----:B------:R-:W2:Y:S01]  /*a190*/  @P2 LDG.E.U8 R171, desc[UR22][R112.64] ;  /* 0x0000001670ab2981 */ /* 0x000ea2000c1e1100 */
[----:B------:R-:W-:Y:S02]  /*a1a0*/  ISETP.GT.AND P2, PT, R0, 0x10, PT ;  /* 0x000000100000780c */ /* 0x000fe40003f44270 */
[----:B------:R-:W-:Y:S01]  /*a1b0*/  PRMT R163, RZ, 0x7610, R163 ;  /* 0x00007610ffa37816 */ /* 0x000fe200000000a3 */
[----:B------:R0:W2:Y:S01]  /*a1c0*/  @P1 LDG.E.U8 R165, desc[UR22][R126.64] ;  /* 0x000000167ea51981 */ /* 0x0000a2000c1e1100 */
[----:B------:R-:W-:Y:S01]  /*a1d0*/  PRMT R161, RZ, 0x7610, R161 ;  /* 0x00007610ffa17816 */ /* 0x000fe200000000a1 */
[----:B0-----:R-:W-:Y:S02]  /*a1e0*/  @P1 IMAD.MOV.U32 R126, RZ, RZ, R248 ;  /* 0x000000ffff7e1224 */ /* 0x001fe400078e00f8 */
[----:B------:R-:W-:-:S05]  /*a1f0*/  @P1 IMAD.MOV.U32 R127, RZ, RZ, R247 ;  /* 0x000000ffff7f1224 */ /* 0x000fca00078e00f7 */
[----:B------:R0:W2:Y:S01]  /*a200*/  @P1 LDG.E.U8 R163, desc[UR22][R126.64] ;  /* 0x000000167ea31981 */ /* 0x0000a2000c1e1100 */
[----:B------:R-:W-:Y:S01]  /*a210*/  PRMT R159, RZ, 0x7610, R159 ;  /* 0x00007610ff9f7816 */ /* 0x000fe2000000009f */
[----:B0-----:R-:W-:Y:S02]  /*a220*/  @P2 IMAD.MOV.U32 R126, RZ, RZ, R250 ;  /* 0x000000ffff7e2224 */ /* 0x001fe400078e00fa */
[----:B------:R-:W-:-:S05]  /*a230*/  @P2 IMAD.MOV.U32 R127, RZ, RZ, R249 ;  /* 0x000000ffff7f2224 */ /* 0x000fca00078e00f9 */
[----:B------:R0:W2:Y:S02]  /*a240*/  @P2 LDG.E.U8 R161, desc[UR22][R126.64] ;  /* 0x000000167ea12981 */ /* 0x0000a4000c1e1100 */
[----:B0-----:R-:W-:Y:S02]  /*a250*/  @P2 IMAD.MOV.U32 R126, RZ, RZ, R252 ;  /* 0x000000ffff7e2224 */ /* 0x001fe400078e00fc */
[----:B------:R-:W-:-:S05]  /*a260*/  @P2 IMAD.MOV.U32 R127, RZ, RZ, R251 ;  /* 0x000000ffff7f2224 */ /* 0x000fca00078e00fb */
[----:B------:R0:W2:Y:S04]  /*a270*/  @P2 LDG.E.U8 R159, desc[UR22][R126.64] ;  /* 0x000000167e9f2981 */ /* 0x0000a8000c1e1100 */
[----:B------:R-:W0:Y:S04]  /*a280*/  LDL R126, [R1] ;  /* 0x00000000017e7983 */ /* 0x000e280000100800 */
[----:B------:R-:W0:Y:S01]  /*a290*/  LDL R127, [R1+0x4] ;  /* 0x00000400017f7983 */ /* 0x000e220000100800 */
[----:B------:R-:W-:Y:S02]  /*a2a0*/  PRMT R157, RZ, 0x7610, R157 ;  /* 0x00007610ff9d7816 */ /* 0x000fe4000000009d */
[----:B0-----:R-:W-:-:S04]  /*a2b0*/  @P2 LOP3.LUT R127, R127, R126, RZ, 0x3c, !PT ;  /* 0x0000007e7f7f2212 */ /* 0x001fc800078e3cff */
[----:B------:R-:W-:-:S04]  /*a2c0*/  @P2 LOP3.LUT R126, R127, R126, RZ, 0x3c, !PT ;  /* 0x0000007e7f7e2212 */ /* 0x000fc800078e3cff */
[----:B------:R-:W-:-:S05]  /*a2d0*/  @P2 LOP3.LUT R127, R127, R126, RZ, 0x3c, !PT ;  /* 0x0000007e7f7f2212 */ /* 0x000fca00078e3cff */
[----:B------:R0:W2:Y:S04]  /*a2e0*/  @P2 LDG.E.U8 R157, desc[UR22][R126.64] ;  /* 0x000000167e9d2981 */ /* 0x0000a8000c1e1100 */
[----:B------:R-:W0:Y:S04]  /*a2f0*/  LDL R126, [R1+0x8] ;  /* 0x00000800017e7983 */ /* 0x000e280000100800 */
[----:B------:R-:W0:Y:S01]  /*a300*/  LDL R127, [R1+0xc] ;  /* 0x00000c00017f7983 */ /* 0x000e220000100800 */
[----:B------:R-:W-:Y:S02]  /*a310*/  PRMT R155, RZ, 0x7610, R155 ;  /* 0x00007610ff9b7816 */ /* 0x000fe4000000009b */
[----:B------:R-:W-:-:S06]  /*a320*/  PRMT R169, RZ, 0x7610, R169 ;  /* 0x00007610ffa97816 */ /* 0x000fcc00000000a9 */
[----:B------:R-:W2:Y:S01]  /*a330*/  @P1 LDG.E.U8 R169, desc[UR22][R122.64] ;  /* 0x000000167aa91981 */ /* 0x000ea2000c1e1100 */
[----:B0-----:R-:W-:-:S04]  /*a340*/  @P2 LOP3.LUT R127, R127, R126, RZ, 0x3c, !PT ;  /* 0x0000007e7f7f2212 */ /* 0x001fc800078e3cff */
[----:B------:R-:W-:-:S04]  /*a350*/  @P2 LOP3.LUT R126, R127, R126, RZ, 0x3c, !PT ;  /* 0x0000007e7f7e2212 */ /* 0x000fc800078e3cff */
[----:B------:R-:W-:-:S05]  /*a360*/  @P2 LOP3.LUT R127, R127, R126, RZ, 0x3c, !PT ;  /* 0x0000007e7f7f2212 */ /* 0x000fca00078e3cff */
[----:B------:R0:W2:Y:S04]  /*a370*/  @P2 LDG.E.U8 R155, desc[UR22][R126.64] ;  /* 0x000000167e9b2981 */ /* 0x0000a8000c1e1100 */
[----:B------:R-:W0:Y:S04]  /*a380*/  LDL R126, [R1+0x10] ;  /* 0x00001000017e7983 */ /* 0x000e280000100800 */
[----:B------:R-:W0:Y:S01]  /*a390*/  LDL R127, [R1+0x14] ;  /* 0x00001400017f7983 */ /* 0x000e220000100800 */
[----:B------:R-:W-:Y:S02]  /*a3a0*/  ISETP.GT.AND P1, PT, R0, 0x11, PT ;  /* 0x000000110000780c */ /* 0x000fe40003f24270 */
[----:B------:R-:W-:-:S11]  /*a3b0*/  PRMT R153, RZ, 0x7610, R153 ;  /* 0x00007610ff997816 */ /* 0x000fd60000000099 */
[----:B0-----:R-:W-:-:S04]  /*a3c0*/  @P1 LOP3.LUT R127, R127, R126, RZ, 0x3c, !PT ;  /* 0x0000007e7f7f1212 */ /* 0x001fc800078e3cff */
[----:B------:R-:W-:-:S04]  /*a3d0*/  @P1 LOP3.LUT R126, R127, R126, RZ, 0x3c, !PT ;  /* 0x0000007e7f7e1212 */ /* 0x000fc800078e3cff */
[----:B------:R-:W-:-:S05]  /*a3e0*/  @P1 LOP3.LUT R127, R127, R126, RZ, 0x3c, !PT ;  /* 0x0000007e7f7f1212 */ /* 0x000fca00078e3cff */
[----:B------:R2:W3:Y:S04]  /*a3f0*/  @P1 LDG.E.U8 R153, desc[UR22][R126.64] ;  /* 0x000000167e991981 */ /* 0x0004e8000c1e1100 */
[----:B------:R-:W3:Y:S01]  /*a400*/  LDL R127, [R1+0x18] ;  /* 0x00001800017f7983 */ /* 0x000ee20000100800 */
[----:B------:R-:W-:Y:S01]  /*a410*/  PRMT R151, RZ, 0x7610, R151 ;  /* 0x00007610ff977816 */ /* 0x000fe20000000097 */
[----:B--2---:R-:W-:Y:S01]  /*a420*/  @P1 IMAD.MOV.U32 R126, RZ, RZ, R25 ;  /* 0x000000ffff7e1224 */ /* 0x004fe200078e0019 */
[----:B------:R-:W-:Y:S01]  /*a430*/  PRMT R149, RZ, 0x7610, R149 ;  /* 0x00007610ff957816 */ /* 0x000fe20000000095 */
[----:B------:R-:W2:Y:S04]  /*a440*/  LDL R25, [R1+0x4c] ;  /* 0x00004c0001197983 */ /* 0x000ea80000100800 */
[----:B---3--:R0:W3:Y:S04]  /*a450*/  @P1 LDG.E.U8 R151, desc[UR22][R126.64] ;  /* 0x000000167e971981 */ /* 0x0080e8000c1e1100 */
[----:B------:R-:W0:Y:S04]  /*a460*/  LDL R126, [R1+0x20] ;  /* 0x00002000017e7983 */ /* 0x000e280000100800 */
[----:B------:R-:W0:Y:S02]  /*a470*/  LDL R127, [R1+0x24] ;  /* 0x00002400017f7983 */ /* 0x000e240000100800 */
[----:B0-----:R-:W-:-:S04]  /*a480*/  @P1 LOP3.LUT R127, R127, R126, RZ, 0x3c, !PT ;  /* 0x0000007e7f7f1212 */ /* 0x001fc800078e3cff */
[----:B------:R-:W-:-:S04]  /*a490*/  @P1 LOP3.LUT R126, R127, R126, RZ, 0x3c, !PT ;  /* 0x0000007e7f7e1212 */ /* 0x000fc800078e3cff */
[----:B------:R-:W-:-:S05]  /*a4a0*/  @P1 LOP3.LUT R127, R127, R126, RZ, 0x3c, !PT ;  /* 0x0000007e7f7f1212 */ /* 0x000fca00078e3cff */
[----:B------:R0:W2:Y:S04]  /*a4b0*/  @P1 LDG.E.U8 R149, desc[UR22][R126.64] ;  /* 0x000000167e951981 */ /* 0x0000a8000c1e1100 */
[----:B------:R-:W0:Y:S04]  /*a4c0*/  LDL R126, [R1+0x28] ;  /* 0x00002800017e7983 */ /* 0x000e280000100800 */
        /* <DEDUP_REMOVED lines=27> */
[----:B------:R2:W3:Y:S04]  /*a680*/  @P2 LDG.E.U8 R141, desc[UR22][R126.64] ;  /* 0x000000167e8d2981 */ /* 0x0004e8000c1e1100 */
[----:B------:R-:W3:Y:S01]  /*a690*/  LDL R127, [R1+0x48] ;  /* 0x00004800017f7983 */ /* 0x000ee20000100800 */
[----:B------:R-:W-:Y:S01]  /*a6a0*/  PRMT R139, RZ, 0x7610, R139 ;  /* 0x00007610ff8b7816 */ /* 0x000fe2000000008b */
[----:B--2---:R-:W-:Y:S01]  /*a6b0*/  @P2 IMAD.MOV.U32 R126, RZ, RZ, R25 ;  /* 0x000000ffff7e2224 */ /* 0x004fe200078e0019 */
[----:B------:R-:W-:Y:S01]  /*a6c0*/  ISETP.GT.AND P1, PT, R0, 0x13, PT ;  /* 0x000000130000780c */ /* 0x000fe20003f24270 */
[----:B------:R-:W2:Y:S04]  /*a6d0*/  LDL R25, [R1+0x7c] ;  /* 0x00007c0001197983 */ /* 0x000ea80000100800 */
[----:B---3--:R0:W3:Y:S04]  /*a6e0*/  @P2 LDG.E.U8 R139, desc[UR22][R126.64] ;  /* 0x000000167e8b2981 */ /* 0x0080e8000c1e1100 */
[----:B------:R-:W0:Y:S04]  /*a6f0*/  LDL R126, [R1+0x50] ;  /* 0x00005000017e7983 */ /* 0x000e280000100800 */
[----:B------:R-:W0:Y:S01]  /*a700*/  LDL R127, [R1+0x54] ;  /* 0x00005400017f7983 */ /* 0x000e220000100800 */
[----:B------:R-:W-:-:S02]  /*a710*/  PRMT R137, RZ, 0x7610, R137 ;  /* 0x00007610ff897816 */ /* 0x000fc40000000089 */
        /* <DEDUP_REMOVED lines=187> */
[----:B------:R-:W-:-:S02]  /*b2d0*/  ISETP.GT.AND P2, PT, R0, 0x1a, PT ;  /* 0x0000001a0000780c */ /* 0x000fc40003f44270 */
        /* <DEDUP_REMOVED lines=163> */
[----:B0-----:R-:W0:Y:S01]  /*bd10*/  S2R R126, SR_TID.X ;  /* 0x00000000007e7919 */ /* 0x001e220000002100 */
[----:B------:R-:W-:Y:S02]  /*bd20*/  PRMT R220, RZ, 0x7610, R220 ;  /* 0x00007610ffdc7816 */ /* 0x000fe400000000dc */
[----:B0-----:R-:W-:-:S04]  /*bd30*/  LOP3.LUT R126, R126, 0x1f, RZ, 0xc0, !PT ;  /* 0x0000001f7e7e7812 */ /* 0x001fc800078ec0ff */
[----:B------:R-:W-:Y:S01]  /*bd40*/  ISETP.GE.AND P2, PT, R126, R0, PT ;  /* 0x000000007e00720c */ /* 0x000fe20003f46270 */
[----:B--2---:R-:W-:Y:S01]  /*bd50*/  @P1 IMAD.MOV.U32 R126, RZ, RZ, R25 ;  /* 0x000000ffff7e1224 */ /* 0x004fe200078e0019 */
[----:B------:R-:W-:Y:S01]  /*bd60*/  PRMT R222, RZ, 0x7610, R222 ;  /* 0x00007610ffde7816 */ /* 0x000fe200000000de */
[----:B------:R-:W2:Y:S04]  /*bd70*/  LDL R25, [R1+0x24c] ;  /* 0x00024c0001197983 */ /* 0x000ea80000100800 */
[----:B---3--:R0:W3:Y:S04]  /*bd80*/  @P1 LDG.E.U8 R220, desc[UR22][R126.64] ;  /* 0x000000167edc1981 */ /* 0x0080e8000c1e1100 */
[----:B------:R-:W0:Y:S04]  /*bd90*/  LDL R126, [R1+0x1f8] ;  /* 0x0001f800017e7983 */ /* 0x000e280000100800 */
[----:B------:R-:W0:Y:S01]  /*bda0*/  LDL R127, [R1+0x1fc] ;  /* 0x0001fc00017f7983 */ /* 0x000e220000100800 */
[----:B------:R-:W-:Y:S01]  /*bdb0*/  BAR.SYNC.DEFER_BLOCKING 0x0 ;  /* 0x0000000000007b1d */ /* 0x000fe20000010000 */
[----:B0-----:R-:W-:-:S04]  /*bdc0*/  @!P2 LOP3.LUT R127, R127, R126, RZ, 0x3c, !PT ;  /* 0x0000007e7f7fa212 */ /* 0x001fc800078e3cff */
[----:B------:R-:W-:-:S04]  /*bdd0*/  @!P2 LOP3.LUT R126, R127, R126, RZ, 0x3c, !PT ;  /* 0x0000007e7f7ea212 */ /* 0x000fc800078e3cff */
[----:B------:R-:W-:-:S05]  /*bde0*/  @!P2 LOP3.LUT R127, R127, R126, RZ, 0x3c, !PT ;  /* 0x0000007e7f7fa212 */ /* 0x000fca00078e3cff */
[----:B------:R0:W2:Y:S04]  /*bdf0*/  @!P2 LDG.E.U8 R222, desc[UR22][R126.64] ;  /* 0x000000167edea981 */ /* 0x0000a8000c1e1100 */
[----:B------:R-:W0:Y:S04]  /*be00*/  LDL R126, [R1+0x208] ;  /* 0x00020800017e7983 */ /* 0x000e280000100800 */
[----:B------:R-:W0:Y:S01]  /*be10*/  LDL R127, [R1+0x20c] ;  /* 0x00020c00017f7983 */ /* 0x000e220000100800 */
[----:B------:R-:W-:Y:S02]  /*be20*/  PRMT R224, RZ, 0x7610, R224 ;  /* 0x00007610ffe07816 */ /* 0x000fe400000000e0 */
        /* <DEDUP_REMOVED lines=24> */
[----:B------:R2:W3:Y:S04]  /*bfb0*/  @!P2 LDG.E.U8 R230, desc[UR22][R126.64] ;  /* 0x000000167ee6a981 */ /* 0x0004e8000c1e1100 */
[----:B------:R-:W3:Y:S01]  /*bfc0*/  LDL R127, [R1+0x248] ;  /* 0x00024800017f7983 */ /* 0x000ee20000100800 */
[----:B------:R-:W-:Y:S01]  /*bfd0*/  PRMT R232, RZ, 0x7610, R232 ;  /* 0x00007610ffe87816 */ /* 0x000fe200000000e8 */
[----:B--2---:R-:W-:-:S05]  /*bfe0*/  @!P2 IMAD.MOV.U32 R126, RZ, RZ, R25 ;  /* 0x000000ffff7ea224 */ /* 0x004fca00078e0019 */
[----:B---3--:R0:W2:Y:S04]  /*bff0*/  @!P2 LDG.E.U8 R232, desc[UR22][R126.64] ;  /* 0x000000167ee8a981 */ /* 0x0080a8000c1e1100 */
[----:B------:R-:W0:Y:S04]  /*c000*/  LDL R126, [R1+0x258] ;  /* 0x00025800017e7983 */ /* 0x000e280000100800 */
[----:B------:R-:W0:Y:S01]  /*c010*/  LDL R127, [R1+0x25c] ;  /* 0x00025c00017f7983 */ /* 0x000e220000100800 */
[----:B------:R-:W-:Y:S01]  /*c020*/  PRMT R234, RZ, 0x7610, R234 ;  /* 0x00007610ffea7816 */ /* 0x000fe200000000ea */
[----:B------:R-:W1:Y:S01]  /*c030*/  S2R R25, SR_TID.X ;  /* 0x0000000000197919 */ /* 0x000e620000002100 */
[----:B0-----:R-:W-:-:S04]  /*c040*/  @!P2 LOP3.LUT R127, R127, R126, RZ, 0x3c, !PT ;  /* 0x0000007e7f7fa212 */ /* 0x001fc800078e3cff */
[----:B------:R-:W-:-:S04]  /*c050*/  @!P2 LOP3.LUT R126, R127, R126, RZ, 0x3c, !PT ;  /* 0x0000007e7f7ea212 */ /* 0x000fc800078e3cff */
[----:B------:R-:W-:-:S05]  /*c060*/  @!P2 LOP3.LUT R127, R127, R126, RZ, 0x3c, !PT ;  /* 0x0000007e7f7fa212 */ /* 0x000fca00078e3cff */
[----:B------:R0:W3:Y:S04]  /*c070*/  @!P2 LDG.E.U8 R234, desc[UR22][R126.64] ;  /* 0x000000167eeaa981 */ /* 0x0000e8000c1e1100 */
[----:B------:R-:W0:Y:S04]  /*c080*/  LDL R126, [R1+0x268] ;  /* 0x00026800017e7983 */ /* 0x000e280000100800 */
[----:B------:R-:W0:Y:S01]  /*c090*/  LDL R127, [R1+0x26c] ;  /* 0x00026c00017f7983 */ /* 0x000e220000100800 */
[----:B-1----:R-:W-:-:S05]  /*c0a0*/  LOP3.LUT R25, R25, 0x7f, RZ, 0xc0, !PT ;  /* 0x0000007f19197812 */ /* 0x002fca00078ec0ff */
[----:B------:R1:W-:Y:S02]  /*c0b0*/  STS.U8 [R25+UR9+0x4000], R236 ;  /* 0x004000ec19007988 */ /* 0x0003e40008000009 */
[----:B-1----:R-:W-:Y:S02]  /*c0c0*/  PRMT R236, RZ, 0x7610, R236 ;  /* 0x00007610ffec7816 */ /* 0x002fe400000000ec */
[----:B0-----:R-:W-:-:S04]  /*c0d0*/  @!P2 LOP3.LUT R127, R127, R126, RZ, 0x3c, !PT ;  /* 0x0000007e7f7fa212 */ /* 0x001fc800078e3cff */
[----:B------:R-:W-:-:S04]  /*c0e0*/  @!P2 LOP3.LUT R126, R127, R126, RZ, 0x3c, !PT ;  /* 0x0000007e7f7ea212 */ /* 0x000fc800078e3cff */
[----:B------:R-:W-:-:S05]  /*c0f0*/  @!P2 LOP3.LUT R127, R127, R126, RZ, 0x3c, !PT ;  /* 0x0000007e7f7fa212 */ /* 0x000fca00078e3cff */
[----:B------:R0:W2:Y:S04]  /*c100*/  @!P2 LDG.E.U8 R236, desc[UR22][R126.64] ;  /* 0x000000167eeca981 */ /* 0x0000a8000c1e1100 */
[----:B------:R-:W0:Y:S04]  /*c110*/  LDL R126, [R1+0x200] ;  /* 0x00020000017e7983 */ /* 0x000e280000100800 */
[----:B------:R-:W0:Y:S04]  /*c120*/  LDL R127, [R1+0x204] ;  /* 0x00020400017f7983 */ /* 0x000e280000100800 */
[----:B------:R1:W-:Y:S02]  /*c130*/  STS.U8 [R25+UR9+0x5000], R238 ;  /* 0x005000ee19007988 */ /* 0x0003e40008000009 */
[----:B-1----:R-:W-:-:S02]  /*c140*/  PRMT R238, RZ, 0x7610, R238 ;  /* 0x00007610ffee7816 */ /* 0x002fc400000000ee */
        /* <DEDUP_REMOVED lines=56> */
[----:B------:R-:W5:Y:S01]  /*c4d0*/  LDL.LU R25, [R1+0x2d0] ;  /* 0x0002d00001197983 */ /* 0x000f620000300800 */
[----:B0-----:R-:W-:-:S04]  /*c4e0*/  @!P2 LOP3.LUT R127, R127, R126, RZ, 0x3c, !PT ;  /* 0x0000007e7f7fa212 */ /* 0x001fc800078e3cff */
[----:B------:R-:W-:-:S04]  /*c4f0*/  @!P2 LOP3.LUT R126, R127, R126, RZ, 0x3c, !PT ;  /* 0x0000007e7f7ea212 */ /* 0x000fc800078e3cff */
[----:B------:R-:W-:-:S05]  /*c500*/  @!P2 LOP3.LUT R127, R127, R126, RZ, 0x3c, !PT ;  /* 0x0000007e7f7fa212 */ /* 0x000fca00078e3cff */
[----:B------:R0:W2:Y:S02]  /*c510*/  @!P2 LDG.E.U8 R161, desc[UR22][R126.64] ;  /* 0x000000167ea1a981 */ /* 0x0000a4000c1e1100 */
[----:B0-----:R-:W0:Y:S02]  /*c520*/  S2R R126, SR_TID.X ;  /* 0x00000000007e7919 */ /* 0x001e240000002100 */
[----:B0-----:R-:W-:-:S05]  /*c530*/  LOP3.LUT R126, R126, 0x7f, RZ, 0xc0, !PT ;  /* 0x0000007f7e7e7812 */ /* 0x001fca00078ec0ff */
[----:B------:R0:W-:Y:S04]  /*c540*/  STS.U8 [R126+UR9+0x5800], R159 ;  /* 0x0058009f7e007988 */ /* 0x0001e80008000009 */
[----:B------:R1:W-:Y:S04]  /*c550*/  STS.U8 [R126+UR9+0x6800], R157 ;  /* 0x0068009d7e007988 */ /* 0x0003e80008000009 */
[----:B------:R3:W-:Y:S04]  /*c560*/  STS.U8 [R126+UR9+0x7800], R155 ;  /* 0x0078009b7e007988 */ /* 0x0007e80008000009 */
[----:B0-----:R-:W2:Y:S04]  /*c570*/  LDL.LU R159, [R1+0x288] ;  /* 0x00028800019f7983 */ /* 0x001ea80000300800 */
[----:B-1----:R-:W2:Y:S04]  /*c580*/  LDL.LU R157, [R1+0x28c] ;  /* 0x00028c00019d7983 */ /* 0x002ea80000300800 */
[----:B---3--:R-:W3:Y:S04]  /*c590*/  LDL.LU R155, [R1+0x290] ;  /* 0x00029000019b7983 */ /* 0x008ee80000300800 */
[----:B------:R0:W-:Y:S04]  /*c5a0*/  STS.U8 [R126+UR9+0x4c00], R156 ;  /* 0x004c009c7e007988 */ /* 0x0001e80008000009 */
[----:B0-----:R-:W2:Y:S01]  /*c5b0*/  LDL.LU R156, [R1+0x294] ;  /* 0x00029400019c7983 */ /* 0x001ea20000300800 */
[----:B------:R-:W-:-:S03]  /*c5c0*/  LOP3.LUT R127, R126, 0x10, RZ, 0x3c, !PT ;  /* 0x000000107e7f7812 */ /* 0x000fc600078e3cff */
[----:B------:R-:W-:Y:S04]  /*c5d0*/  STS.U8 [R126+UR9+0x5c00], R158 ;  /* 0x005c009e7e007988 */ /* 0x000fe80008000009 */
[----:B------:R-:W-:Y:S04]  /*c5e0*/  STS.U8 [R126+UR9+0x6c00], R160 ;  /* 0x006c00a07e007988 */ /* 0x000fe80008000009 */
[----:B------:R-:W-:Y:S04]  /*c5f0*/  STS.U8 [R126+UR9+0x7c00], R162 ;  /* 0x007c00a27e007988 */ /* 0x000fe80008000009 */
[----:B--2---:R-:W-:Y:S04]  /*c600*/  STS.U8 [R127+UR9+0x4080], R156 ;  /* 0x0040809c7f007988 */ /* 0x004fe80008000009 */
[----:B---3--:R-:W-:Y:S04]  /*c610*/  STS.U8 [R127+UR9+0x5080], R155 ;  /* 0x0050809b7f007988 */ /* 0x008fe80008000009 */
[----:B------:R-:W-:Y:S04]  /*c620*/  STS.U8 [R127+UR9+0x6080], R157 ;  /* 0x0060809d7f007988 */ /* 0x000fe80008000009 */
[----:B------:R0:W-:Y:S02]  /*c630*/  STS.U8 [R127+UR9+0x7080], R159 ;  /* 0x0070809f7f007988 */ /* 0x0001e40008000009 */
[----:B0-----:R-:W0:Y:S02]  /*c640*/  S2R R159, SR_TID.X ;  /* 0x00000000009f7919 */ /* 0x001e240000002100 */
[----:B------:R-:W-:Y:S04]  /*c650*/  STS.U8 [R127+UR9+0x4480], R223 ;  /* 0x004480df7f007988 */ /* 0x000fe80008000009 */
[----:B------:R-:W-:Y:S04]  /*c660*/  STS.U8 [R127+UR9+0x5480], R213 ;  /* 0x005480d57f007988 */ /* 0x000fe80008000009 */
[----:B------:R-:W-:Y:S04]  /*c670*/  STS.U8 [R127+UR9+0x6480], R211 ;  /* 0x006480d37f007988 */ /* 0x000fe80008000009 */
[----:B------:R-:W-:Y:S04]  /*c680*/  STS.U8 [R127+UR9+0x7480], R209 ;  /* 0x007480d17f007988 */ /* 0x000fe80008000009 */
[----:B------:R-:W-:Y:S04]  /*c690*/  STS.U8 [R127+UR9+0x4880], R153 ;  /* 0x004880997f007988 */ /* 0x000fe80008000009 */
[----:B------:R-:W-:Y:S01]  /*c6a0*/  STS.U8 [R127+UR9+0x5880], R151 ;  /* 0x005880977f007988 */ /* 0x000fe20008000009 */
[----:B0-----:R-:W-:-:S04]  /*c6b0*/  LOP3.LUT R159, R159, 0x7f, RZ, 0xc0, !PT ;  /* 0x0000007f9f9f7812 */ /* 0x001fc800078ec0ff */
[C---:B------:R-:W-:Y:S02]  /*c6c0*/  LOP3.LUT R156, R159.reuse, 0x20, RZ, 0x3c, !PT ;  /* 0x000000209f9c7812 */ /* 0x040fe400078e3cff */
[----:B------:R-:W-:Y:S02]  /*c6d0*/  LOP3.LUT R155, R159, 0x30, RZ, 0x3c, !PT ;  /* 0x000000309f9b7812 */ /* 0x000fe400078e3cff */
[----:B------:R-:W0:Y:S01]  /*c6e0*/  S2R R159, SR_TID.X ;  /* 0x00000000009f7919 */ /* 0x000e220000002100 */
[----:B------:R-:W-:Y:S04]  /*c6f0*/  STS.U8 [R127+UR9+0x6880], R149 ;  /* 0x006880957f007988 */ /* 0x000fe80008000009 */
[----:B------:R1:W-:Y:S04]  /*c700*/  STS.U8 [R127+UR9+0x7880], R147 ;  /* 0x007880937f007988 */ /* 0x0003e80008000009 */
[----:B------:R-:W-:Y:S04]  /*c710*/  STS.U8 [R127+UR9+0x4c80], R164 ;  /* 0x004c80a47f007988 */ /* 0x000fe80008000009 */
[----:B------:R-:W-:Y:S04]  /*c720*/  STS.U8 [R127+UR9+0x5c80], R166 ;  /* 0x005c80a67f007988 */ /* 0x000fe80008000009 */
[----:B------:R-:W-:Y:S04]  /*c730*/  STS.U8 [R127+UR9+0x6c80], R168 ;  /* 0x006c80a87f007988 */ /* 0x000fe80008000009 */
[----:B------:R-:W-:Y:S04]  /*c740*/  STS.U8 [R127+UR9+0x7c80], R170 ;  /* 0x007c80aa7f007988 */ /* 0x000fe80008000009 */
[----:B----4-:R2:W-:Y:S04]  /*c750*/  STS.U8 [R156+UR9+0x4100], R22 ;  /* 0x004100169c007988 */ /* 0x0105e80008000009 */
[----:B------:R3:W-:Y:S04]  /*c760*/  STS.U8 [R156+UR9+0x5100], R23 ;  /* 0x005100179c007988 */ /* 0x0007e80008000009 */
[----:B------:R4:W-:Y:S04]  /*c770*/  STS.U8 [R156+UR9+0x6100], R20 ;  /* 0x006100149c007988 */ /* 0x0009e80008000009 */
[----:B------:R-:W-:Y:S04]  /*c780*/  STS.U8 [R156+UR9+0x7100], R21 ;  /* 0x007100159c007988 */ /* 0x000fe80008000009 */
[----:B------:R-:W-:Y:S04]  /*c790*/  STS.U8 [R156+UR9+0x4500], R207 ;  /* 0x004500cf9c007988 */ /* 0x000fe80008000009 */
[----:B------:R-:W-:Y:S04]  /*c7a0*/  STS.U8 [R156+UR9+0x5500], R205 ;  /* 0x005500cd9c007988 */ /* 0x000fe80008000009 */
        /* <DEDUP_REMOVED lines=10> */
[----:B------:R0:W-:Y:S04]  /*c850*/  STS.U8 [R155+UR9+0x4180], R18 ;  /* 0x004180129b007988 */ /* 0x0001e80008000009 */
[----:B------:R1:W-:Y:S04]  /*c860*/  STS.U8 [R155+UR9+0x5180], R19 ;  /* 0x005180139b007988 */ /* 0x0003e80008000009 */
[----:B------:R1:W-:Y:S04]  /*c870*/  STS.U8 [R155+UR9+0x6180], R8 ;  /* 0x006180089b007988 */ /* 0x0003e80008000009 */
[----:B------:R1:W-:Y:S01]  /*c880*/  STS.U8 [R155+UR9+0x7180], R9 ;  /* 0x007180099b007988 */ /* 0x0003e20008000009 */
[----:B0-----:R-:W-:-:S03]  /*c890*/  LOP3.LUT R159, R159, 0x7f, RZ, 0xc0, !PT ;  /* 0x0000007f9f9f7812 */ /* 0x001fc600078ec0ff */
[----:B------:R-:W-:Y:S04]  /*c8a0*/  STS.U8 [R155+UR9+0x4580], R199 ;  /* 0x004580c79b007988 */ /* 0x000fe80008000009 */
[----:B------:R-:W-:Y:S04]  /*c8b0*/  STS.U8 [R155+UR9+0x5580], R197 ;  /* 0x005580c59b007988 */ /* 0x000fe80008000009 */
[----:B------:R-:W-:Y:S04]  /*c8c0*/  STS.U8 [R155+UR9+0x6580], R195 ;  /* 0x006580c39b007988 */ /* 0x000fe80008000009 */
[----:B------:R-:W-:Y:S01]  /*c8d0*/  STS.U8 [R155+UR9+0x7580], R193 ;  /* 0x007580c19b007988 */ /* 0x000fe20008000009 */
[----:B-1----:R-:W-:-:S03]  /*c8e0*/  LOP3.LUT R147, R159, 0x40, RZ, 0x3c, !PT ;  /* 0x000000409f937812 */ /* 0x002fc600078e3cff */
        /* <DEDUP_REMOVED lines=9> */
[----:B------:R1:W-:Y:S04]  /*c980*/  STS.U8 [R147+UR9+0x5200], R7 ;  /* 0x0052000793007988 */ /* 0x0003e80008000009 */
[----:B------:R0:W-:Y:S04]  /*c990*/  STS.U8 [R147+UR9+0x6200], R4 ;  /* 0x0062000493007988 */ /* 0x0001e80008000009 */
[----:B------:R0:W-:Y:S04]  /*c9a0*/  STS.U8 [R147+UR9+0x7200], R5 ;  /* 0x0072000593007988 */ /* 0x0001e80008000009 */
[----:B------:R-:W-:Y:S04]  /*c9b0*/  STS.U8 [R147+UR9+0x4600], R191 ;  /* 0x004600bf93007988 */ /* 0x000fe80008000009 */
[----:B--2---:R2:W5:Y:S04]  /*c9c0*/  LDL.LU R22, [R1+0x2cc] ;  /* 0x0002cc0001167983 */ /* 0x0045680000300800 */
[----:B------:R-:W-:Y:S04]  /*c9d0*/  STS.U8 [R147+UR9+0x5600], R189 ;  /* 0x005600bd93007988 */ /* 0x000fe80008000009 */
[----:B---3--:R2:W5:Y:S04]  /*c9e0*/  LDL.LU R23, [R1+0x2c8] ;  /* 0x0002c80001177983 */ /* 0x0085680000300800 */
[----:B------:R-:W-:Y:S04]  /*c9f0*/  STS.U8 [R147+UR9+0x6600], R187 ;  /* 0x006600bb93007988 */ /* 0x000fe80008000009 */
[----:B----4-:R2:W5:Y:S04]  /*ca00*/  LDL.LU R20, [R1+0x2c4] ;  /* 0x0002c40001147983 */ /* 0x0105680000300800 */
[----:B------:R-:W-:Y:S01]  /*ca10*/  STS.U8 [R147+UR9+0x7600], R185 ;  /* 0x007600b993007988 */ /* 0x000fe20008000009 */
[----:B------:R-:W-:-:S03]  /*ca20*/  LOP3.LUT R139, R159, 0x50, RZ, 0x3c, !PT ;  /* 0x000000509f8b7812 */ /* 0x000fc600078e3cff */
[----:B------:R2:W5:Y:S04]  /*ca30*/  LDL.LU R21, [R1+0x2c0] ;  /* 0x0002c00001157983 */ /* 0x0005680000300800 */
[----:B------:R-:W-:Y:S04]  /*ca40*/  STS.U8 [R147+UR9+0x4a00], R129 ;  /* 0x004a008193007988 */ /* 0x000fe80008000009 */
        /* <DEDUP_REMOVED lines=8> */
[----:B0-----:R2:W5:Y:S04]  /*cad0*/  LDL.LU R6, [R1+0x2ac] ;  /* 0x0002ac0001067983 */ /* 0x0015680000300800 */
[----:B------:R-:W-:Y:S04]  /*cae0*/  STS.U8 [R147+UR9+0x5e00], R192 ;  /* 0x005e00c093007988 */ /* 0x000fe80008000009 */
[----:B-1----:R2:W5:Y:S04]  /*caf0*/  LDL.LU R7, [R1+0x2a8] ;  /* 0x0002a80001077983 */ /* 0x0025680000300800 */
[----:B------:R-:W-:Y:S04]  /*cb00*/  STS.U8 [R147+UR9+0x6e00], R194 ;  /* 0x006e00c293007988 */ /* 0x000fe80008000009 */
[----:B------:R2:W5:Y:S04]  /*cb10*/  LDL.LU R4, [R1+0x2a4] ;  /* 0x0002a40001047983 */ /* 0x0005680000300800 */
[----:B------:R-:W-:Y:S04]  /*cb20*/  STS.U8 [R147+UR9+0x7e00], R196 ;  /* 0x007e00c493007988 */ /* 0x000fe80008000009 */
[----:B------:R2:W5:Y:S04]  /*cb30*/  LDL.LU R5, [R1+0x2a0] ;  /* 0x0002a00001057983 */ /* 0x0005680000300800 */
[----:B------:R0:W-:Y:S04]  /*cb40*/  STS.U8 [R139+UR9+0x4280], R2 ;  /* 0x004280028b007988 */ /* 0x0001e80008000009 */
[----:B------:R1:W-:Y:S04]  /*cb50*/  STS.U8 [R139+UR9+0x5280], R3 ;  /* 0x005280038b007988 */ /* 0x0003e80008000009 */
[----:B0-----:R2:W5:Y:S04]  /*cb60*/  LDL.LU R2, [R1+0x29c] ;  /* 0x00029c0001027983 */ /* 0x0015680000300800 */
[----:B-1----:R2:W5:Y:S01]  /*cb70*/  LDL.LU R3, [R1+0x298] ;  /* 0x0002980001037983 */ /* 0x0025620000300800 */
[----:B------:R-:W0:Y:S03]  /*cb80*/  S2R R159, SR_TID.X ;  /* 0x00000000009f7919 */ /* 0x000e260000002100 */
[----:B------:R2:W-:Y:S04]  /*cb90*/  STS.U8 [R139+UR9+0x6280], R243 ;  /* 0x006280f38b007988 */ /* 0x0005e80008000009 */
[----:B------:R2:W-:Y:S04]  /*cba0*/  STS.U8 [R139+UR9+0x7280], R241 ;  /* 0x007280f18b007988 */ /* 0x0005e80008000009 */
[----:B------:R2:W-:Y:S04]  /*cbb0*/  STS.U8 [R139+UR9+0x4680], R183 ;  /* 0x004680b78b007988 */ /* 0x0005e80008000009 */
[----:B------:R2:W-:Y:S04]  /*cbc0*/  STS.U8 [R139+UR9+0x5680], R182 ;  /* 0x005680b68b007988 */ /* 0x0005e80008000009 */
[----:B------:R2:W-:Y:S04]  /*cbd0*/  STS.U8 [R139+UR9+0x6680], R181 ;  /* 0x006680b58b007988 */ /* 0x0005e80008000009 */
[----:B------:R2:W-:Y:S04]  /*cbe0*/  STS.U8 [R139+UR9+0x7680], R179 ;  /* 0x007680b38b007988 */ /* 0x0005e80008000009 */
[----:B------:R2:W-:Y:S01]  /*cbf0*/  STS.U8 [R139+UR9+0x4a80], R132 ;  /* 0x004a80848b007988 */ /* 0x0005e20008000009 */
[----:B0-----:R-:W-:-:S03]  /*cc00*/  LOP3.LUT R159, R159, 0x7f, RZ, 0xc0, !PT ;  /* 0x0000007f9f9f7812 */ /* 0x001fc600078ec0ff */
[----:B------:R2:W-:Y:S01]  /*cc10*/  STS.U8 [R139+UR9+0x5a80], R134 ;  /* 0x005a80868b007988 */ /* 0x0005e20008000009 */
[----:B------:R-:W-:-:S03]  /*cc20*/  LOP3.LUT R131, R159, 0x60, RZ, 0x3c, !PT ;  /* 0x000000609f837812 */ /* 0x000fc600078e3cff */
[----:B------:R2:W-:Y:S04]  /*cc30*/  STS.U8 [R139+UR9+0x6a80], R136 ;  /* 0x006a80888b007988 */ /* 0x0005e80008000009 */
        /* <DEDUP_REMOVED lines=54> */
[----:B------:R0:W-:Y:S06]  /*cfa0*/  MEMBAR.ALL.CTA ;  /* 0x0000000000007992 */ /* 0x0001ec0000008000 */
[----:B0-----:R-:W0:Y:S01]  /*cfb0*/  FENCE.VIEW.ASYNC.S ;  /* 0x00000000000073c6 */ /* 0x001e220000000000 */
[----:B------:R-:W-:Y:S01]  /*cfc0*/  ULEA UR11, UR20, UR9, 0x3 ;  /* 0x00000009140b7291 */ /* 0x000fe2000f8e18ff */
[----:B------:R-:W-:-:S03]  /*cfd0*/  UMOV UR4, UR5 ;  /* 0x0000000500047c82 */ /* 0x000fc60008000000 */
[----:B------:R-:W-:Y:S01]  /*cfe0*/  UIADD3 UR11, UPT, UPT, UR11, 0x9000, URZ ;  /* 0x000090000b0b7890 */ /* 0x000fe2000fffe0ff */
[----:B0-----:R-:W-:Y:S06]  /*cff0*/  BAR.SYNC.DEFER_BLOCKING 0x0 ;  /* 0x0000000000007b1d */ /* 0x001fec0000010000 */
[----:B--2---:R-:W-:Y:S05]  /*d000*/  @P0 BRA `(.L_x_9) ;  /* 0x0000000000540947 */ /* 0x004fea0003800000 */
[----:B------:R-:W-:Y:S02]  /*d010*/  UIADD3 UR29, UPT, UPT, UR8, 0x40, URZ ;  /* 0x00000040081d7890 */ /* 0x000fe4000fffe0ff */
[----:B------:R-:W-:Y:S02]  /*d020*/  UIADD3 UR34, UPT, UPT, UR8, 0x80, URZ ;  /* 0x0000008008227890 */ /* 0x000fe4000fffe0ff */
[----:B------:R-:W-:Y:S01]  /*d030*/  UIADD3 UR35, UPT, UPT, UR8, 0xc0, URZ ;  /* 0x000000c008237890 */ /* 0x000fe2000fffe0ff */
        /* <DEDUP_REMOVED lines=9> */
[----:B------:R0:W-:Y:S01]  /*d0d0*/  UTCQMMA gdesc[UR14], gdesc[UR12], tmem[UR8], tmem[UR16], idesc[UR17], UPT ;  /* 0x00ff100c0e0075ea */ /* 0x0001e2000b800308 */
[----:B------:R-:W-:Y:S01]  /*d0e0*/  UMOV UR38, 0x0 ;  /* 0x0000000000267882 */ /* 0x000fe20000000000 */
[----:B------:R-:W-:Y:S01]  /*d0f0*/  UMOV UR39, 0x8108010 ;  /* 0x0810801000277882 */ /* 0x000fe20000000000 */
[----:B------:R0:W-:Y:S01]  /*d100*/  UTCQMMA gdesc[UR30], gdesc[UR12], tmem[UR29], tmem[UR32], idesc[UR33], UPT ;  /* 0x00ff200c1e0075ea */ /* 0x0001e2000b80031d */
[----:B------:R-:W-:Y:S01]  /*d110*/  UMOV UR5, UR6 ;  /* 0x0000000600057c82 */ /* 0x000fe20008000000 */
[----:B------:R0:W-:Y:S01]  /*d120*/  UTCQMMA gdesc[UR24], gdesc[UR12], tmem[UR34], tmem[UR36], idesc[UR37], UPT ;  /* 0x00ff240c180075ea */ /* 0x0001e2000b800322 */
[----:B------:R0:W-:Y:S01]  /*d130*/  UTCQMMA gdesc[UR26], gdesc[UR12], tmem[UR35], tmem[UR38], idesc[UR39], UPT ;  /* 0x00ff260c1a0075ea */ /* 0x0001e2000b800323 */
[----:B------:R0:W-:Y:S01]  /*d140*/  UTCBAR [UR5], URZ ;  /* 0x000000ff050073e9 */ /* 0x0001e200080000ff */
[----:B------:R-:W-:Y:S01]  /*d150*/  NOP ;  /* 0x0000000000007918 */ /* 0x000fe20000000000 */
.L_x_9:
[----:B------:R-:W2:Y:S01]  /*d160*/  LDL.LU R125, [R1+0x278] ;  /* 0x00027800017d7983 */ /* 0x000ea20000300800 */
[----:B------:R-:W-:Y:S01]  /*d170*/  UIADD3 UR20, UPT, UPT, UR20, 0x1, URZ ;  /* 0x0000000114147890 */ /* 0x000fe2000fffe0ff */
[----:B------:R-:W-:-:S03]  /*d180*/  VIADD R0, R0, 0xffffffe0 ;  /* 0xffffffe000007836 */ /* 0x000fc60000000000 */
[----:B------:R-:W-:-:S04]  /*d190*/  UISETP.GT.AND UP1, UPT, UR20, 0x1, UPT ;  /* 0x000000011400788c */ /* 0x000fc8000bf24270 */
[----:B0-----:R-:W-:Y:S02]  /*d1a0*/  USEL UR5, URZ, 0x1, !UP1 ;  /* 0x00000001ff057887 */ /* 0x001fe4000c800000 */
[----:B------:R-:W-:Y:S02]  /*d1b0*/  USEL UR20, UR20, URZ, !UP1 ;  /* 0x000000ff14147287 */ /* 0x000fe4000c800000 */
[----:B------:R-:W-:Y:S01]  /*d1c0*/  ULOP3.LUT UR5, UR4, UR5, URZ, 0x3c, !UPT ;  /* 0x0000000504057292 */ /* 0x000fe2000f8e3cff */
[----:B--2---:R-:W-:-:S05]  /*d1d0*/  VIADD R125, R125, 0xffffffff ;  /* 0xffffffff7d7d7836 */ /* 0x004fca0000000000 */
[----:B------:R-:W-:Y:S01]  /*d1e0*/  ISETP.NE.U32.AND P1, PT, R125, RZ, PT ;  /* 0x000000ff7d00720c */ /* 0x000fe20003f25070 */
[----:B------:R0:W-:Y:S02]  /*d1f0*/  STL [R1+0x278], R125 ;  /* 0x0002787d01007387 */ /* 0x0001e40000100800 */
[----:B0-----:R-:W-:-:S10]  /*d200*/  IMAD.U32 R125, RZ, RZ, UR4 ;  /* 0x00000004ff7d7e24 */ /* 0x001fd4000f8e00ff */
[----:B------:R-:W-:Y:S05]  /*d210*/  @P1 BRA `(.L_x_10) ;  /* 0xffffff9c00781947 */ /* 0x000fea000383ffff */
.L_x_7:
[----:B------:R-:W1:Y:S01]  /*d220*/  LDC R126, c[0x0][0x3a0] ;  /* 0x0000e800ff7e7b82 */ /* 0x000e620000000800 */
[----:B------:R-:W2:Y:S01]  /*d230*/  LDCU UR14, c[0x0][0x39c] ;  /* 0x00007380ff0e77ac */ /* 0x000ea20008000800 */
[----:B------:R-:W3:Y:S06]  /*d240*/  LDCU.64 UR12, c[0x0][0x398] ;  /* 0x00007300ff0c77ac */ /* 0x000eec0008000a00 */
[----:B------:R-:W4:Y:S01]  /*d250*/  LDC R197, c[0x0][0x3b4] ;  /* 0x0000ed00ffc57b82 */ /* 0x000f220000000800 */
[----:B-1----:R-:W-:-:S05]  /*d260*/  VIADD R126, R126, 0x1f ;  /* 0x0000001f7e7e7836 */ /* 0x002fca0000000000 */
[----:B------:R-:W-:-:S13]  /*d270*/  ISETP.GE.AND P0, PT, R126, 0x20, PT ;  /* 0x000000207e00780c */ /* 0x000fda0003f06270 */
[----:B--234-:R-:W-:Y:S05]  /*d280*/  @!P0 BRA `(.L_x_11) ;  /* 0x0000000000108947 */ /* 0x01cfea0003800000 */
[----:B------:R-:W-:-:S06]  /*d290*/  USHF.L.U32 UR4, UR4, 0x1f, URZ ;  /* 0x0000001f04047899 */ /* 0x000fcc00080006ff */
[----:B------:R-:W-:-:S04]  /*d2a0*/  IMAD.U32 R0, RZ, RZ, UR4 ;  /* 0x00000004ff007e24 */ /* 0x000fc8000f8e00ff */
[----:B------:R-:W1:Y:S02]  /*d2b0*/  SYNCS.PHASECHK.TRANS64.TRYWAIT P0, [UR11], R0 ;  /* 0x00000000ff0075a7 */ /* 0x000e64000800110b */
[----:B-1----:R-:W-:Y:S05]  /*d2c0*/  @!P0 BRA `(.L_x_12) ;  /* 0x0000008400dc8947 */ /* 0x002fea0003800000 */
.L_x_11:
[----:B------:R-:W2:Y:S01]  /*d2d0*/  LDL.LU R249, [R1+0x100] ;  /* 0x0001000001f97983 */ /* 0x000ea20000300800 */
[----:B------:R-:W1:Y:S03]  /*d2e0*/  LDCU.128 UR4, c[0x0][0x390] ;  /* 0x00007200ff0477ac */ /* 0x000e660008000c00 */
[----:B------:R-:W3:Y:S01]  /*d2f0*/  LDL.LU R246, [R1+0x1f0] ;  /* 0x0001f00001f67983 */ /* 0x000ee20000300800 */
[----:B------:R-:W4:Y:S03]  /*d300*/  LDCU UR11, c[0x0][0x39c] ;  /* 0x00007380ff0b77ac */ /* 0x000f260008000800 */
[----:B------:R-:W4:Y:S01]  /*d310*/  LDL.LU R245, [R1+0x284] ;  /* 0x0002840001f57983 */ /* 0x000f220000300800 */
[----:B------:R-:W0:Y:S03]  /*d320*/  LDCU UR30, c[0x0][0x3b8] ;  /* 0x00007700ff1e77ac */ /* 0x000e260008000800 */
[----:B------:R-:W4:Y:S01]  /*d330*/  LDL.LU R242, [R1+0x27c] ;  /* 0x00027c0001f27983 */ /* 0x000f220000300800 */
[----:B------:R-:W0:Y:S03]  /*d340*/  LDCU.64 UR32, c[0x0][0x398] ;  /* 0x00007300ff2077ac */ /* 0x000e260008000a00 */
[----:B------:R-:W4:Y:S01]  /*d350*/  LDL.LU R241, [R1+0x280] ;  /* 0x0002800001f17983 */ /* 0x000f220000300800 */
[----:B------:R-:W0:Y:S01]  /*d360*/  LDCU.64 UR34, c[0x0][0x398] ;  /* 0x00007300ff2277ac */ /* 0x000e220008000a00 */
[----:B------:R-:W-:Y:S06]  /*d370*/  BAR.SYNC.DEFER_BLOCKING 0x0 ;  /* 0x0000000000007b1d */ /* 0x000fec0000010000 */
[----:B------:R-:W0:Y:S01]  /*d380*/  LDCU UR15, c[0x0][0x39c] ;  /* 0x00007380ff0f77ac */ /* 0x000e220008000800 */
[----:B------:R-:W0:Y:S01]  /*d390*/  LDCU.64 UR26, c[0x0][0x398] ;  /* 0x00007300ff1a77ac */ /* 0x000e220008000a00 */
[----:B------:R-:W0:Y:S01]  /*d3a0*/  LDCU.64 UR24, c[0x0][0x398] ;  /* 0x00007300ff1877ac */ /* 0x000e220008000a00 */
[----:B------:R-:W0:Y:S01]  /*d3b0*/  LDCU.64 UR20, c[0x0][0x398] ;  /* 0x00007300ff1477ac */ /* 0x000e220008000a00 */
[----:B------:R-:W0:Y:S01]  /*d3c0*/  LDCU.64 UR18, c[0x0][0x398] ;  /* 0x00007300ff1277ac */ /* 0x000e220008000a00 */
[----:B------:R-:W0:Y:S02]  /*d3d0*/  @!P4 SYNCS.CCTL.IV [UR9+0x9000] ;  /* 0x00900000ff00c9b1 */ /* 0x000e240008000009 */
[----:B0-----:R-:W-:Y:S06]  /*d3e0*/  BAR.SYNC.DEFER_BLOCKING 0x0 ;  /* 0x0000000000007b1d */ /* 0x001fec0000010000 */
[----:B------:R-:W0:Y:S01]  /*d3f0*/  LDCU.64 UR16, c[0x0][0x398] ;  /* 0x00007300ff1077ac */ /* 0x000e220008000a00 */
[----:B-----5:R-:W0:Y:S01]  /*d400*/  LDTM.x64 R8, tmem[UR10] ;  /* 0x0000000a000879ee */ /* 0x020e220008340000 */
[----:B------:R-:W1:Y:S01]  /*d410*/  LDTM.x64 R132, tmem[UR10+0x40] ;  /* 0x0000400a008479ee */ /* 0x000e620008340000 */
[----:B------:R-:W0:Y:S01]  /*d420*/  LDCU.64 UR28, c[0x0][0x398] ;  /* 0x00007300ff1c77ac */ /* 0x000e220008000a00 */
[----:B------:R-:W1:Y:S01]  /*d430*/  @!P4 SYNCS.CCTL.IV [UR9+0x9008] ;  /* 0x00900800ff00c9b1 */ /* 0x000e620008000009 */
[----:B------:R-:W0:Y:S02]  /*d440*/  LDCU UR9, c[0x0][0x398] ;  /* 0x00007300ff0977ac */ /* 0x000e240008000800 */
[----:B0-----:R-:W-:Y:S01]  /*d450*/  STL.64 [R1+0x8], R10 ;  /* 0x0000080a01007387 */ /* 0x001fe20000100a00 */
[----:B------:R-:W-:-:S02]  /*d460*/  IMAD.MOV.U32 R5, RZ, RZ, R8 ;  /* 0x000000ffff057224 */ /* 0x000fc400078e0008 */
[----:B------:R-:W-:Y:S01]  /*d470*/  IMAD.MOV.U32 R4, RZ, RZ, R9 ;  /* 0x000000ffff047224 */ /* 0x000fe200078e0009 */
[----:B------:R-:W-:Y:S01]  /*d480*/  STL.64 [R1+0x10], R12 ;  /* 0x0000100c01007387 */ /* 0x000fe20000100a00 */
[----:B------:R-:W-:Y:S02]  /*d490*/  IMAD.MOV.U32 R248, RZ, RZ, R68 ;  /* 0x000000fffff87224 */ /* 0x000fe400078e0044 */
[----:B------:R-:W-:Y:S01]  /*d4a0*/  IMAD.MOV.U32 R247, RZ, RZ, R69 ;  /* 0x000000fffff77224 */ /* 0x000fe200078e0045 */
[----:B------:R-:W-:Y:S01]  /*d4b0*/  STL.64 [R1+0x18], R14 ;  /* 0x0000180e01007387 */ /* 0x000fe20000100a00 */
[----:B------:R-:W-:Y:S01]  /*d4c0*/  IMAD.MOV.U32 R244, RZ, RZ, R70 ;  /* 0x000000fffff47224 */ /* 0x000fe200078e0046 */
[----:B------:R-:W-:Y:S01]  /*d4d0*/  F2FP.SATFINITE.E4M3.F32.PACK_AB_MERGE_C R215, R4, R5, RZ ;  /* 0x0000000504d7723e */ /* 0x000fe200048070ff */
[----:B------:R-:W-:Y:S01]  /*d4e0*/  IMAD.MOV.U32 R243, RZ, RZ, R71 ;  /* 0x000000fffff37224 */ /* 0x000fe200078e0047 */
[----:B------:R-:W-:Y:S01]  /*d4f0*/  STL.64 [R1+0x20], R16 ;  /* 0x0000201001007387 */ /* 0x000fe20000100a00 */
[----:B------:R-:W-:-:S02]  /*d500*/  IMAD.MOV.U32 R252, RZ, RZ, R65 ;  /* 0x000000fffffc7224 */ /* 0x000fc400078e0041 */
[----:B------:R-:W-:Y:S01]  /*d510*/  IMAD.MOV.U32 R251, RZ, RZ, R66 ;  /* 0x000000fffffb7224 */ /* 0x000fe200078e0042 */
[----:B------:R-:W-:Y:S01]  /*d520*/  STL.64 [R1+0x28], R18 ;  /* 0x0000281201007387 */ /* 0x000fe20000100a00 */
[----:B------:R-:W-:-:S03]  /*d530*/  IMAD.MOV.U32 R250, RZ, RZ, R67 ;  /* 0x000000fffffa7224 */ /* 0x000fc600078e0043 */
[----:B------:R-:W-:Y:S04]  /*d540*/  STL.64 [R1+0x30], R20 ;  /* 0x0000301401007387 */ /* 0x000fe80000100a00 */
        /* <DEDUP_REMOVED lines=21> */
[----:B------:R0:W-:Y:S01]  /*d6a0*/  STL [R1+0xe0], R64 ;  /* 0x0000e04001007387 */ /* 0x0001e20000100800 */
[----:B------:R-:W0:Y:S01]  /*d6b0*/  LDTM.x64 R68, tmem[UR10+0x80] ;  /* 0x0000800a004479ee */ /* 0x000e220008340000 */
[----:B-1----:R-:W-:-:S02]  /*d6c0*/  F2FP.SATFINITE.E4M3.F32.PACK_AB_MERGE_C R133, R133, R132, RZ ;  /* 0x000000848585723e */ /* 0x002fc400048070ff */
[----:B------:R1:W-:Y:S01]  /*d6d0*/  STL [R1+0x298], R252 ;  /* 0x000298fc01007387 */ /* 0x0003e20000100800 */
[----:B0-----:R-:W0:Y:S01]  /*d6e0*/  LDTM.x64 R4, tmem[UR10+0xc0] ;  /* 0x0000c00a000479ee */ /* 0x001e220008340000 */
[----:B------:R-:W-:Y:S02]  /*d6f0*/  NOP ;  /* 0x0000000000007918 */ /* 0x000fe40000000000 */
[----:B-1----:R-:W4:Y:S01]  /*d700*/  LDL.LU R252, [R1+0x8] ;  /* 0x0000080001fc7983 */ /* 0x002f220000300800 */
[----:B------:R-:W-:Y:S02]  /*d710*/  F2FP.SATFINITE.E4M3.F32.PACK_AB_MERGE_C R217, R69, R68, RZ ;  /* 0x0000004445d9723e */ /* 0x000fe400048070ff */
[----:B0-----:R-:W-:Y:S02]  /*d720*/  F2FP.SATFINITE.E4M3.F32.PACK_AB_MERGE_C R240, R5, R4, RZ ;  /* 0x0000000405f0723e */ /* 0x001fe400048070ff */
[----:B------:R-:W-:Y:S02]  /*d730*/  PRMT R68, R215, 0x9910, RZ ;  /* 0x00009910d7447816 */ /* 0x000fe400000000ff */
[----:B------:R-:W-:-:S02]  /*d740*/  PRMT R69, R133, 0x9910, RZ ;  /* 0x0000991085457816 */ /* 0x000fc400000000ff */
[----:B------:R-:W-:Y:S01]  /*d750*/  SHF.R.S32.HI R68, RZ, 0x8, R68 ;  /* 0x00000008ff447819 */ /* 0x000fe20000011444 */
[C---:B--2---:R-:W-:Y:S02]  /*d760*/  VIADD R0, R249.reuse, 0x1 ;  /* 0x00000001f9007836 */ /* 0x044fe40000000000 */
[C---:B------:R-:W-:Y:S02]  /*d770*/  VIADD R2, R249.reuse, 0x2 ;  /* 0x00000002f9027836 */ /* 0x040fe40000000000 */
[-C--:B---3--:R-:W-:Y:S01]  /*d780*/  IMAD R200, R246, R197.reuse, RZ ;  /* 0x000000c5f6c87224 */ /* 0x088fe200078e02ff */
[----:B------:R-:W-:Y:S01]  /*d790*/  ISETP.GE.AND P5, PT, R0, UR13, PT ;  /* 0x0000000d00007c0c */ /* 0x000fe2000bfa6270 */
[----:B------:R-:W-:Y:S01]  /*d7a0*/  VIADD R0, R249, 0x3 ;  /* 0x00000003f9007836 */ /* 0x000fe20000000000 */
[----:B------:R-:W-:Y:S01]  /*d7b0*/  ISETP.GE.AND P2, PT, R2, UR14, PT ;  /* 0x0000000e02007c0c */ /* 0x000fe2000bf46270 */
[----:B------:R-:W-:Y:S02]  /*d7c0*/  IMAD R199, R197, 0x80, R200 ;  /* 0x00000080c5c77824 */ /* 0x000fe400078e02c8 */
[----:B------:R-:W-:Y:S01]  /*d7d0*/  IMAD R212, R249, UR30, RZ ;  /* 0x0000001ef9d47c24 */ /* 0x000fe2000f8e02ff */
[----:B----4-:R-:W-:Y:S01]  /*d7e0*/  ISETP.GE.AND P0, PT, R0, UR11, PT ;  /* 0x0000000b00007c0c */ /* 0x010fe2000bf06270 */
[----:B------:R-:W-:Y:S01]  /*d7f0*/  IMAD R3, R242, R197, RZ ;  /* 0x000000c5f2037224 */ /* 0x000fe200078e02ff */
[----:B------:R-:W-:Y:S01]  /*d800*/  IADD3 R2, P6, PT, R199, UR4, RZ ;  /* 0x00000004c7027c10 */ /* 0x000fe2000ffde0ff */
[----:B------:R-:W-:Y:S01]  /*d810*/  IMAD R197, R197, 0x100, R199 ;  /* 0x00000100c5c57824 */ /* 0x000fe200078e02c7 */
[----:B------:R-:W-:Y:S01]  /*d820*/  IADD3 R0, P1, PT, R200, UR4, RZ ;  /* 0x00000004c8007c10 */ /* 0x000fe2000ff3e0ff */
[----:B------:R-:W-:Y:S01]  /*d830*/  VIADD R201, R212, UR30 ;  /* 0x0000001ed4c97c36 */ /* 0x000fe20008000000 */
[----:B------:R-:W-:Y:S01]  /*d840*/  LEA.HI.X.SX32 R199, R199, UR5, 0x1, P6 ;  /* 0x00000005c7c77c11 */ /* 0x000fe2000b0f0eff */
[----:B------:R-:W0:Y:S01]  /*d850*/  LDCU.64 UR10, c[0x0][0x398] ;  /* 0x00007300ff0a77ac */ /* 0x000e220008000a00 */
[----:B------:R-:W-:-:S02]  /*d860*/  IADD3 R196, P3, PT, R3, UR4, RZ ;  /* 0x0000000403c47c10 */ /* 0x000fc4000ff7e0ff */
[----:B------:R-:W-:Y:S02]  /*d870*/  IADD3 R198, P6, PT, R197, UR4, RZ ;  /* 0x00000004c5c67c10 */ /* 0x000fe4000ffde0ff */
[----:B------:R-:W-:Y:S02]  /*d880*/  LEA.HI.X.SX32 R200, R200, UR5, 0x1, P1 ;  /* 0x00000005c8c87c11 */ /* 0x000fe400088f0eff */
[----:B------:R-:W-:Y:S02]  /*d890*/  LEA.HI.X.SX32 R3, R3, UR5, 0x1, P3 ;  /* 0x0000000503037c11 */ /* 0x000fe400098f0eff */
[----:B------:R-:W-:Y:S01]  /*d8a0*/  LEA.HI.X.SX32 R197, R197, UR5, 0x1, P6 ;  /* 0x00000005c5c57c11 */ /* 0x000fe2000b0f0eff */
[----:B------:R-:W1:Y:S01]  /*d8b0*/  LDCU.64 UR4, c[0x0][0x398] ;  /* 0x00007300ff0477ac */ /* 0x000e620008000a00 */
[----:B------:R-:W-:Y:S02]  /*d8c0*/  SHF.R.S32.HI R214, RZ, 0x1f, R212 ;  /* 0x0000001fffd67819 */ /* 0x000fe400000114d4 */
[----:B------:R-:W-:-:S02]  /*d8d0*/  IADD3 R210, P4, PT, R212, R196, RZ ;  /* 0x000000c4d4d27210 */ /* 0x000fc40007f9e0ff */
[----:B------:R-:W-:-:S03]  /*d8e0*/  IADD3 R204, P6, PT, R212, R0, RZ ;  /* 0x00000000d4cc7210 */ /* 0x000fc60007fde0ff */
[----:B------:R-:W-:Y:S01]  /*d8f0*/  IMAD.X R211, R214, 0x1, R3, P4 ;  /* 0x00000001d6d37824 */ /* 0x000fe200020e0603 */
[----:B------:R-:W-:Y:S01]  /*d900*/  IADD3 R202, P4, PT, R212, R2, RZ ;  /* 0x00000002d4ca7210 */ /* 0x000fe20007f9e0ff */
[C-C-:B------:R-:W-:Y:S01]  /*d910*/  IMAD.X R205, R214.reuse, 0x1, R200.reuse, P6 ;  /* 0x00000001d6cd7824 */ /* 0x140fe200030e06c8 */
[----:B------:R-:W-:Y:S02]  /*d920*/  SHF.R.S32.HI R213, RZ, 0x1f, R201 ;  /* 0x0000001fffd57819 */ /* 0x000fe400000114c9 */
[C---:B------:R-:W-:Y:S01]  /*d930*/  IADD3 R208, P6, PT, R201.reuse, R0, RZ ;  /* 0x00000000c9d07210 */ /* 0x040fe20007fde0ff */
[--C-:B------:R-:W-:Y:S01]  /*d940*/  IMAD.X R203, R214, 0x1, R199.reuse, P4 ;  /* 0x00000001d6cb7824 */ /* 0x100fe200020e06c7 */
[----:B------:R-:W-:Y:S02]  /*d950*/  IADD3 R206, P4, PT, R201, R2, RZ ;  /* 0x00000002c9ce7210 */ /* 0x000fe40007f9e0ff */
[----:B------:R-:W-:Y:S02]  /*d960*/  ISETP.GE.AND P1, PT, R246, UR6, PT ;  /* 0x00000006f6007c0c */ /* 0x000fe4000bf26270 */
[C---:B------:R-:W-:Y:S01]  /*d970*/  ISETP.GE.AND P3, PT, R249.reuse, UR7, PT ;  /* 0x00000007f9007c0c */ /* 0x040fe2000bf66270 */
[----:B------:R-:W2:Y:S01]  /*d980*/  LDCU.64 UR6, c[0x0][0x398] ;  /* 0x00007300ff0677ac */ /* 0x000ea20008000a00 */
[----:B------:R-:W-:Y:S01]  /*d990*/  ISETP.LT.AND P1, PT, R249, UR33, !P1 ;  /* 0x00000021f9007c0c */ /* 0x000fe2000cf21270 */
[----:B------:R-:W-:Y:S01]  /*d9a0*/  IMAD.X R209, R213, 0x1, R200, P6 ;  /* 0x00000001d5d17824 */ /* 0x000fe200030e06c8 */
[----:B-1----:R-:W-:Y:S01]  /*d9b0*/  ISETP.LT.AND P6, PT, R245, UR4, !P3 ;  /* 0x00000004f5007c0c */ /* 0x002fe2000dfc1270 */
[----:B------:R-:W-:Y:S01]  /*d9c0*/  IMAD.X R207, R213, 0x1, R199, P4 ;  /* 0x00000001d5cf7824 */ /* 0x000fe200020e06c7 */
[----:B------:R-:W-:Y:S01]  /*d9d0*/  ISETP.GE.AND P4, PT, R242, UR12, PT ;  /* 0x0000000cf2007c0c */ /* 0x000fe2000bf86270 */
[----:B------:R-:W1:Y:S03]  /*d9e0*/  LDCU.64 UR12, c[0x0][0x398] ;  /* 0x00007300ff0c77ac */ /* 0x000e660008000a00 */
[C---:B------:R-:W-:Y:S01]  /*d9f0*/  ISETP.LT.AND P4, PT, R249.reuse, UR35, !P4 ;  /* 0x00000023f9007c0c */ /* 0x040fe2000e781270 */
[----:B------:R-:W-:Y:S01]  /*da00*/  VIADD R132, R249, 0x4 ;  /* 0x00000004f9847836 */ /* 0x000fe20000000000 */
[----:B------:R-:W3:Y:S03]  /*da10*/  LDCU UR4, c[0x0][0x39c] ;  /* 0x00007380ff0477ac */ /* 0x000ee60008000800 */
[----:B------:R4:W-:Y:S04]  /*da20*/  @P1 STG.E.U8 desc[UR22][R204.64], R215 ;  /* 0x000000d7cc001986 */ /* 0x0009e8000c101116 */
[----:B------:R-:W-:Y:S01]  /*da30*/  @P6 STG.E.U8 desc[UR22][R202.64], R133 ;  /* 0x00000085ca006986 */ /* 0x000fe2000c101116 */
[----:B--2---:R-:W-:Y:S01]  /*da40*/  ISETP.LT.AND P3, PT, R241, UR6, !P3 ;  /* 0x00000006f1007c0c */ /* 0x004fe2000df61270 */
[----:B------:R-:W-:Y:S01]  /*da50*/  VIADD R238, R249, 0x5 ;  /* 0x00000005f9ee7836 */ /* 0x000fe20000000000 */
[----:B------:R-:W-:Y:S01]  /*da60*/  IADD3 R4, P6, PT, R212, R198, RZ ;  /* 0x000000c6d4047210 */ /* 0x000fe20007fde0ff */
[----:B------:R-:W-:Y:S01]  /*da70*/  @P4 STG.E.U8 desc[UR22][R210.64], R217 ;  /* 0x000000d9d2004986 */ /* 0x000fe2000c101116 */
[----:B------:R-:W-:Y:S01]  /*da80*/  ISETP.GE.AND P1, PT, R132, UR15, PT ;  /* 0x0000000f84007c0c */ /* 0x000fe2000bf26270 */
[----:B------:R-:W-:Y:S01]  /*da90*/  VIADD R212, R201, UR30 ;  /* 0x0000001ec9d47c36 */ /* 0x000fe20008000000 */
[----:B-1----:R-:W-:Y:S01]  /*daa0*/  ISETP.LT.AND P4, PT, R246, UR12, !P5 ;  /* 0x0000000cf6007c0c */ /* 0x002fe2000ef81270 */
[----:B------:R-:W-:Y:S01]  /*dab0*/  IMAD.X R5, R214, 0x1, R197, P6 ;  /* 0x00000001d6057824 */ /* 0x000fe200030e06c5 */
[----:B0-----:R-:W-:Y:S01]  /*dac0*/  ISETP.LT.AND P6, PT, R245, UR10, !P5 ;  /* 0x0000000af5007c0c */ /* 0x001fe2000efc1270 */
[C---:B------:R-:W-:Y:S01]  /*dad0*/  VIADD R222, R212.reuse, UR30 ;  /* 0x0000001ed4de7c36 */ /* 0x040fe20008000000 */
[----:B------:R-:W0:Y:S03]  /*dae0*/  LDCU.64 UR14, c[0x0][0x398] ;  /* 0x00007300ff0e77ac */ /* 0x000e260008000a00 */
[----:B------:R1:W-:Y:S01]  /*daf0*/  @P3 STG.E.U8 desc[UR22][R4.64], R240 ;  /* 0x000000f004003986 */ /* 0x0003e2000c101116 */
[----:B----4-:R-:W-:Y:S01]  /*db00*/  IADD3 R204, P3, PT, R201, R196, RZ ;  /* 0x000000c4c9cc7210 */ /* 0x010fe20007f7e0ff */
[----:B------:R-:W2:Y:S04]  /*db10*/  LDCU UR6, c[0x0][0x39c] ;  /* 0x00007380ff0677ac */ /* 0x000ea80008000800 */
[----:B------:R4:W-:Y:S01]  /*db20*/  @P4 STG.E.U8 desc[UR22][R208.64], R68 ;  /* 0x00000044d0004986 */ /* 0x0009e2000c101116 */
[----:B------:R-:W-:Y:S01]  /*db30*/  PRMT R239, R217, 0x9910, RZ ;  /* 0x00009910d9ef7816 */ /* 0x000fe200000000ff */
[----:B------:R-:W0:Y:S01]  /*db40*/  LDCU UR10, c[0x0][0x398] ;  /* 0x00007300ff0a77ac */ /* 0x000e220008000800 */
[----:B-1----:R-:W-:Y:S01]  /*db50*/  SHF.R.S32.HI R4, RZ, 0x8, R69 ;  /* 0x00000008ff047819 */ /* 0x002fe20000011445 */
[----:B------:R-:W1:Y:S01]  /*db60*/  LDCU UR12, c[0x0][0x398] ;  /* 0x00007300ff0c77ac */ /* 0x000e620008000800 */
[----:B------:R-:W-:-:S03]  /*db70*/  IADD3 R132, P4, PT, R212, R0, RZ ;  /* 0x00000000d4847210 */ /* 0x000fc60007f9e0ff */
[----:B------:R0:W-:Y:S01]  /*db80*/  @P6 STG.E.U8 desc[UR22][R206.64], R4 ;  /* 0x00000004ce006986 */ /* 0x0001e2000c101116 */
[----:B------:R-:W-:Y:S01]  /*db90*/  IMAD.X R205, R213, 0x1, R3, P3 ;  /* 0x00000001d5cd7824 */ /* 0x000fe200018e0603 */
[----:B----4-:R-:W-:Y:S02]  /*dba0*/  IADD3 R68, P3, PT, R212, R2, RZ ;  /* 0x00000002d4447210 */ /* 0x010fe40007f7e0ff */
[----:B0-----:R-:W-:-:S05]  /*dbb0*/  SHF.R.S32.HI R4, RZ, 0x1f, R212 ;  /* 0x0000001fff047819 */ /* 0x001fca00000114d4 */
[----:B------:R-:W-:Y:S01]  /*dbc0*/  IMAD.X R133, R4, 0x1, R200, P4 ;  /* 0x0000000104857824 */ /* 0x000fe200020e06c8 */
[----:B------:R-:W-:Y:S01]  /*dbd0*/  IADD3 R214, P4, PT, R212, R196, RZ ;  /* 0x000000c4d4d67210 */ /* 0x000fe20007f9e0ff */
[----:B------:R-:W-:Y:S01]  /*dbe0*/  IMAD.X R69, R4, 0x1, R199, P3 ;  /* 0x0000000104457824 */ /* 0x000fe200018e06c7 */
[----:B------:R-:W-:-:S03]  /*dbf0*/  IADD3 R202, P3, PT, R201, R198, RZ ;  /* 0x000000c6c9ca7210 */ /* 0x000fc60007f7e0ff */
[----:B------:R-:W-:Y:S01]  /*dc00*/  IMAD.X R215, R4, 0x1, R3, P4 ;  /* 0x0000000104d77824 */ /* 0x000fe200020e0603 */
[----:B------:R-:W-:Y:S01]  /*dc10*/  IADD3 R212, P4, PT, R212, R198, RZ ;  /* 0x000000c6d4d47210 */ /* 0x000fe20007f9e0ff */
[--C-:B------:R-:W-:Y:S01]  /*dc20*/  IMAD.X R203, R213, 0x1, R197.reuse, P3 ;  /* 0x00000001d5cb7824 */ /* 0x100fe200018e06c5 */
[----:B------:R-:W-:Y:S02]  /*dc30*/  SHF.R.S32.HI R5, RZ, 0x1f, R222 ;  /* 0x0000001fff057819 */ /* 0x000fe400000114de */
[----:B------:R-:W-:Y:S01]  /*dc40*/  IADD3 R210, P3, PT, R222, R0, RZ ;  /* 0x00000000ded27210 */ /* 0x000fe20007f7e0ff */
[----:B------:R-:W-:Y:S01]  /*dc50*/  IMAD.X R213, R4, 0x1, R197, P4 ;  /* 0x0000000104d57824 */ /* 0x000fe200020e06c5 */
[C---:B------:R-:W-:Y:S01]  /*dc60*/  IADD3 R208, P4, PT, R222.reuse, R2, RZ ;  /* 0x00000002ded07210 */ /* 0x040fe20007f9e0ff */
[C---:B------:R-:W-:Y:S02]  /*dc70*/  VIADD R4, R222.reuse, UR30 ;  /* 0x0000001ede047c36 */ /* 0x040fe40008000000 */
[C---:B------:R-:W-:Y:S01]  /*dc80*/  IMAD.X R211, R5.reuse, 0x1, R200, P3 ;  /* 0x0000000105d37824 */ /* 0x040fe200018e06c8 */
[C---:B------:R-:W-:Y:S01]  /*dc90*/  IADD3 R206, P3, PT, R222.reuse, R196, RZ ;  /* 0x000000c4dece7210 */ /* 0x040fe20007f7e0ff */
[----:B------:R-:W-:Y:S01]  /*dca0*/  IMAD.X R209, R5, 0x1, R199, P4 ;  /* 0x0000000105d17824 */ /* 0x000fe200020e06c7 */
[----:B------:R-:W-:-:S02]  /*dcb0*/  IADD3 R222, P4, PT, R222, R198, RZ ;  /* 0x000000c6dede7210 */ /* 0x000fc40007f9e0ff */
[----:B------:R-:W-:Y:S01]  /*dcc0*/  SHF.R.S32.HI R216, RZ, 0x1f, R4 ;  /* 0x0000001fffd87819 */ /* 0x000fe20000011404 */
[C---:B------:R-:W-:Y:S01]  /*dcd0*/  IMAD.X R207, R5.reuse, 0x1, R3, P3 ;  /* 0x0000000105cf7824 */ /* 0x040fe200018e0603 */
[C---:B------:R-:W-:Y:S01]  /*dce0*/  IADD3 R236, P3, PT, R4.reuse, R0, RZ ;  /* 0x0000000004ec7210 */ /* 0x040fe20007f7e0ff */
[----:B------:R-:W-:Y:S01]  /*dcf0*/  IMAD.X R223, R5, 0x1, R197, P4 ;  /* 0x0000000105df7824 */ /* 0x000fe200020e06c5 */
[C---:B------:R-:W-:Y:S01]  /*dd00*/  IADD3 R234, P4, PT, R4.reuse, R2, RZ ;  /* 0x0000000204ea7210 */ /* 0x040fe20007f9e0ff */
[----:B------:R-:W-:Y:S02]  /*dd10*/  VIADD R5, R4, UR30 ;  /* 0x0000001e04057c36 */ /* 0x000fe40008000000 */
[----:B------:R-:W-:Y:S01]  /*dd20*/  IMAD.X R237, R216, 0x1, R200, P3 ;  /* 0x00000001d8ed7824 */ /* 0x000fe200018e06c8 */
[----:B------:R-:W-:Y:S01]  /*dd30*/  IADD3 R232, P3, PT, R4, R196, RZ ;  /* 0x000000c404e87210 */ /* 0x000fe20007f7e0ff */
[----:B------:R-:W-:Y:S01]  /*dd40*/  IMAD.X R235, R216, 0x1, R199, P4 ;  /* 0x00000001d8eb7824 */ /* 0x000fe200020e06c7 */
[----:B------:R-:W-:-:S02]  /*dd50*/  IADD3 R230, P4, PT, R4, R198, RZ ;  /* 0x000000c604e67210 */ /* 0x000fc40007f9e0ff */
[----:B------:R-:W-:Y:S01]  /*dd60*/  SHF.R.S32.HI R201, RZ, 0x1f, R5 ;  /* 0x0000001fffc97819 */ /* 0x000fe20000011405 */
[C---:B------:R-:W-:Y:S01]  /*dd70*/  IMAD.X R233, R216.reuse, 0x1, R3, P3 ;  /* 0x00000001d8e97824 */ /* 0x040fe200018e0603 */
[C---:B------:R-:W-:Y:S01]  /*dd80*/  IADD3 R228, P3, PT, R5.reuse, R0, RZ ;  /* 0x0000000005e47210 */ /* 0x040fe20007f7e0ff */
[----:B------:R-:W-:Y:S01]  /*dd90*/  IMAD.X R231, R216, 0x1, R197, P4 ;  /* 0x00000001d8e77824 */ /* 0x000fe200020e06c5 */
[----:B------:R-:W-:-:S03]  /*dda0*/  IADD3 R226, P4, PT, R5, R2, RZ ;  /* 0x0000000205e27210 */ /* 0x000fc60007f9e0ff */
[----:B------:R-:W-:Y:S01]  /*ddb0*/  IMAD.X R229, R201, 0x1, R200, P3 ;  /* 0x00000001c9e57824 */ /* 0x000fe200018e06c8 */
[----:B------:R-:W-:Y:S01]  /*ddc0*/  IADD3 R224, P3, PT, R5, R196, RZ ;  /* 0x000000c405e07210 */ /* 0x000fe20007f7e0ff */
[----:B------:R-:W-:Y:S01]  /*ddd0*/  IMAD.X R227, R201, 0x1, R199, P4 ;  /* 0x00000001c9e37824 */ /* 0x000fe200020e06c7 */
[----:B------:R-:W-:-:S03]  /*dde0*/  IADD3 R220, P4, PT, R5, R198, RZ ;  /* 0x000000c605dc7210 */ /* 0x000fc60007f9e0ff */
[C---:B------:R-:W-:Y:S02]  /*ddf0*/  IMAD.X R225, R201.reuse, 0x1, R3, P3 ;  /* 0x00000001c9e17824 */ /* 0x040fe400018e0603 */
[----:B------:R-:W-:Y:S01]  /*de00*/  IMAD.X R221, R201, 0x1, R197, P4 ;  /* 0x00000001c9dd7824 */ /* 0x000fe200020e06c5 */
[----:B------:R-:W-:Y:S02]  /*de10*/  PRMT R201, R240, 0x9910, RZ ;  /* 0x00009910f0c97816 */ /* 0x000fe400000000ff */
[----:B------:R-:W4:Y:S01]  /*de20*/  LDL.LU R240, [R1+0xe0] ;  /* 0x0000e00001f07983 */ /* 0x000f220000300800 */
[----:B---3--:R-:W-:Y:S01]  /*de30*/  ISETP.GE.AND P6, PT, R238, UR4, PT ;  /* 0x00000004ee007c0c */ /* 0x008fe2000bfc6270 */
[----:B------:R-:W-:Y:S01]  /*de40*/  VIADD R4, R5, UR30 ;  /* 0x0000001e05047c36 */ /* 0x000fe20008000000 */
[----:B------:R-:W-:Y:S01]  /*de50*/  ISETP.LT.AND P4, PT, R242, UR14, !P5 ;  /* 0x0000000ef2007c0c */ /* 0x000fe2000ef81270 */
[----:B------:R-:W3:Y:S01]  /*de60*/  LDL.LU R238, [R1+0xc] ;  /* 0x00000c0001ee7983 */ /* 0x000ee20000300800 */
[----:B------:R-:W-:Y:S01]  /*de70*/  SHF.R.S32.HI R239, RZ, 0x8, R239 ;  /* 0x00000008ffef7819 */ /* 0x000fe200000114ef */
[----:B------:R-:W0:Y:S01]  /*de80*/  LDCU UR4, c[0x0][0x39c] ;  /* 0x00007380ff0477ac */ /* 0x000e220008000800 */
[----:B------:R-:W-:-:S02]  /*de90*/  SHF.R.S32.HI R5, RZ, 0x1f, R4 ;  /* 0x0000001fff057819 */ /* 0x000fc40000011404 */
[----:B------:R-:W-:Y:S01]  /*dea0*/  IADD3 R218, P3, PT, R4, R0, RZ ;  /* 0x0000000004da7210 */ /* 0x000fe20007f7e0ff */
[----:B------:R-:W0:Y:S01]  /*deb0*/  LDCU UR14, c[0x0][0x398] ;  /* 0x00007300ff0e77ac */ /* 0x000e220008000800 */
[----:B------:R-:W-:-:S03]  /*dec0*/  ISETP.LT.AND P5, PT, R241, UR26, !P5 ;  /* 0x0000001af1007c0c */ /* 0x000fc6000efa1270 */
[----:B------:R-:W-:Y:S01]  /*ded0*/  IMAD.X R219, R5, 0x1, R200, P3 ;  /* 0x0000000105db7824 */ /* 0x000fe200018e06c8 */
[----:B------:R-:W-:Y:S01]  /*dee0*/  IADD3 R216, P3, PT, R4, R2, RZ ;  /* 0x0000000204d87210 */ /* 0x000fe20007f7e0ff */
[----:B------:R-:W-:Y:S01]  /*def0*/  @P4 STG.E.U8 desc[UR22][R204.64], R239 ;  /* 0x000000efcc004986 */ /* 0x000fe2000c101116 */
[----:B------:R-:W-:-:S03]  /*df00*/  SHF.R.S32.HI R201, RZ, 0x8, R201 ;  /* 0x00000008ffc97819 */ /* 0x000fc600000114c9 */
[----:B------:R-:W-:Y:S01]  /*df10*/  IMAD.X R217, R5, 0x1, R199, P3 ;  /* 0x0000000105d97824 */ /* 0x000fe200018e06c7 */
[----:B------:R-:W-:Y:S02]  /*df20*/  ISETP.LT.AND P3, PT, R246, UR24, !P2 ;  /* 0x00000018f6007c0c */ /* 0x000fe4000d761270 */
[----:B------:R-:W-:Y:S01]  /*df30*/  ISETP.LT.AND P4, PT, R245, UR20, !P2 ;  /* 0x00000014f5007c0c */ /* 0x000fe2000d781270 */
[----:B------:R0:W-:Y:S01]  /*df40*/  @P5 STG.E.U8 desc[UR22][R202.64], R201 ;  /* 0x000000c9ca005986 */ /* 0x0001e2000c101116 */
[----:B------:R-:W-:Y:S01]  /*df50*/  ISETP.LT.AND P5, PT, R242, UR18, !P2 ;  /* 0x00000012f2007c0c */ /* 0x000fe2000d7a1270 */
[----:B------:R-:W1:Y:S01]  /*df60*/  LDCU UR18, c[0x0][0x398] ;  /* 0x00007300ff1277ac */ /* 0x000e620008000800 */
[----:B------:R-:W-:Y:S02]  /*df70*/  F2FP.SATFINITE.E4M3.F32.PACK_AB_MERGE_C R134, R135, R134, RZ ;  /* 0x000000868786723e */ /* 0x000fe400048070ff */
[----:B------:R-:W-:Y:S02]  /*df80*/  F2FP.SATFINITE.E4M3.F32.PACK_AB_MERGE_C R70, R71, R70, RZ ;  /* 0x000000464746723e */ /* 0x000fe400048070ff */
[----:B------:R-:W-:Y:S01]  /*df90*/  F2FP.SATFINITE.E4M3.F32.PACK_AB_MERGE_C R7, R7, R6, RZ ;  /* 0x000000060707723e */ /* 0x000fe200048070ff */
[----:B------:R-:W-:Y:S01]  /*dfa0*/  VIADD R6, R249, 0x7 ;  /* 0x00000007f9067836 */ /* 0x000fe20000000000 */
[----:B------:R-:W-:Y:S01]  /*dfb0*/  ISETP.LT.AND P2, PT, R241, UR16, !P2 ;  /* 0x00000010f1007c0c */ /* 0x000fe2000d741270 */
[----:B------:R-:W1:Y:S01]  /*dfc0*/  LDCU UR16, c[0x0][0x398] ;  /* 0x00007300ff1077ac */ /* 0x000e620008000800 */
[----:B0-----:R-:W-:Y:S01]  /*dfd0*/  VIADD R201, R249, 0x6 ;  /* 0x00000006f9c97836 */ /* 0x001fe20000000000 */
[----:B---3--:R-:W-:-:S02]  /*dfe0*/  F2FP.SATFINITE.E4M3.F32.PACK_AB_MERGE_C R238, R238, R252, RZ ;  /* 0x000000fceeee723e */ /* 0x008fc400048070ff */
[----:B------:R-:W4:Y:S04]  /*dff0*/  LDL.LU R252, [R1+0x298] ;  /* 0x0002980001fc7983 */ /* 0x000f280000300800 */
[----:B------:R0:W-:Y:S04]  /*e000*/  @P3 STG.E.U8 desc[UR22][R132.64], R238 ;  /* 0x000000ee84003986 */ /* 0x0001e8000c101116 */
[----:B------:R3:W-:Y:S04]  /*e010*/  @P4 STG.E.U8 desc[UR22][R68.64], R134 ;  /* 0x0000008644004986 */ /* 0x0007e8000c101116 */
[----:B------:R1:W-:Y:S01]  /*e020*/  @P5 STG.E.U8 desc[UR22][R214.64], R70 ;  /* 0x00000046d6005986 */ /* 0x0003e2000c101116 */
[----:B0-----:R-:W-:-:S03]  /*e030*/  IADD3 R132, P4, PT, R4, R196, RZ ;  /* 0x000000c404847210 */ /* 0x001fc60007f9e0ff */
[----:B------:R-:W4:Y:S01]  /*e040*/  LDL.LU R239, [R1+0xb4] ;  /* 0x0000b40001ef7983 */ /* 0x000f220000300800 */
[----:B------:R-:W-:Y:S02]  /*e050*/  PRMT R238, R238, 0x9910, RZ ;  /* 0x00009910eeee7816 */ /* 0x000fe400000000ff */
[----:B------:R-:W-:Y:S01]  /*e060*/  ISETP.LT.AND P5, PT, R246, UR28, !P0 ;  /* 0x0000001cf6007c0c */ /* 0x000fe2000c7a1270 */
[----:B------:R-:W-:Y:S01]  /*e070*/  IMAD.X R133, R5, 0x1, R3, P4 ;  /* 0x0000000105857824 */ /* 0x000fe200020e0603 */
[----:B------:R-:W4:Y:S01]  /*e080*/  LDL.LU R204, [R1+0xc0] ;  /* 0x0000c00001cc7983 */ /* 0x000f220000300800 */
[----:B------:R-:W-:Y:S01]  /*e090*/  ISETP.GE.AND P4, PT, R6, UR4, PT ;  /* 0x0000000406007c0c */ /* 0x000fe2000bf86270 */
[----:B------:R-:W-:Y:S01]  /*e0a0*/  IMAD.MOV.U32 R6, RZ, RZ, R238 ;  /* 0x000000ffff067224 */ /* 0x000fe200078e00ee */
[----:B--2---:R-:W-:Y:S01]  /*e0b0*/  ISETP.GE.AND P3, PT, R201, UR6, PT ;  /* 0x00000006c9007c0c */ /* 0x004fe2000bf66270 */
[----:B------:R-:W2:Y:S01]  /*e0c0*/  LDL.LU R205, [R1+0xc4] ;  /* 0x0000c40001cd7983 */ /* 0x000ea20000300800 */
[----:B---3--:R-:W-:Y:S01]  /*e0d0*/  PRMT R134, R134, 0x9910, RZ ;  /* 0x0000991086867816 */ /* 0x008fe200000000ff */
[----:B------:R-:W0:Y:S02]  /*e0e0*/  LDCU UR6, c[0x0][0x398] ;  /* 0x00007300ff0677ac */ /* 0x000e240008000800 */
[----:B------:R-:W3:Y:S01]  /*e0f0*/  LDL.LU R202, [R1+0x94] ;  /* 0x0000940001ca7983 */ /* 0x000ee20000300800 */
[----:B------:R-:W-:Y:S01]  /*e100*/  SHF.R.S32.HI R6, RZ, 0x8, R6 ;  /* 0x00000008ff067819 */ /* 0x000fe20000011406 */
[----:B------:R-:W0:Y:S02]  /*e110*/  LDCU UR4, c[0x0][0x39c] ;  /* 0x00007380ff0477ac */ /* 0x000e240008000800 */
[----:B------:R-:W4:Y:S04]  /*e120*/  LDL.LU R203, [R1+0xb0] ;  /* 0x0000b00001cb7983 */ /* 0x000f280000300800 */
[----:B------:R-:W3:Y:S04]  /*e130*/  LDL.LU R201, [R1+0x90] ;  /* 0x0000900001c97983 */ /* 0x000ee80000300800 */
[----:B------:R-:W2:Y:S04]  /*e140*/  LDL.LU R135, [R1+0x14] ;  /* 0x0000140001877983 */ /* 0x000ea80000300800 */
[----:B------:R-:W2:Y:S04]  /*e150*/  LDL.LU R71, [R1+0x10] ;  /* 0x0000100001477983 */ /* 0x000ea80000300800 */
[----:B-1----:R-:W2:Y:S04]  /*e160*/  LDL.LU R214, [R1+0x80] ;  /* 0x0000800001d67983 */ /* 0x002ea80000300800 */
[----:B------:R-:W2:Y:S04]  /*e170*/  LDL.LU R215, [R1+0x84] ;  /* 0x0000840001d77983 */ /* 0x000ea80000300800 */
[----:B------:R-:W2:Y:S04]  /*e180*/  LDL.LU R238, [R1+0x64] ;  /* 0x0000640001ee7983 */ /* 0x000ea80000300800 */
[----:B------:R1:W-:Y:S04]  /*e190*/  @P2 STG.E.U8 desc[UR22][R212.64], R7 ;  /* 0x00000007d4002986 */ /* 0x0003e8000c101116 */
[----:B------:R0:W-:Y:S04]  /*e1a0*/  @P5 STG.E.U8 desc[UR22][R210.64], R6 ;  /* 0x00000006d2005986 */ /* 0x0001e8000c101116 */
[----:B-1----:R-:W2:Y:S04]  /*e1b0*/  LDL.LU R212, [R1+0x54] ;  /* 0x0000540001d47983 */ /* 0x002ea80000300800 */
[----:B------:R-:W2:Y:S01]  /*e1c0*/  LDL.LU R213, [R1+0x60] ;  /* 0x0000600001d57983 */ /* 0x000ea20000300800 */
[----:B0-----:R-:W-:-:S03]  /*e1d0*/  IMAD.MOV.U32 R6, RZ, RZ, R134 ;  /* 0x000000ffff067224 */ /* 0x001fc600078e0086 */
[----:B------:R-:W2:Y:S04]  /*e1e0*/  LDL.LU R210, [R1+0x1c] ;  /* 0x00001c0001d27983 */ /* 0x000ea80000300800 */
[----:B------:R-:W2:Y:S04]  /*e1f0*/  LDL.LU R211, [R1+0x50] ;  /* 0x0000500001d37983 */ /* 0x000ea80000300800 */
[----:B------:R-:W2:Y:S01]  /*e200*/  LDL.LU R134, [R1+0x18] ;  /* 0x0000180001867983 */ /* 0x000ea20000300800 */
[----:B------:R-:W-:Y:S02]  /*e210*/  ISETP.LT.AND P2, PT, R245, UR32, !P0 ;  /* 0x00000020f5007c0c */ /* 0x000fe4000c741270 */
[----:B------:R-:W-:-:S02]  /*e220*/  SHF.R.S32.HI R6, RZ, 0x8, R6 ;  /* 0x00000008ff067819 */ /* 0x000fc40000011406 */
[----:B------:R-:W-:-:S09]  /*e230*/  F2FP.SATFINITE.E4M3.F32.PACK_AB_MERGE_C R9, R9, R8, RZ ;  /* 0x000000080909723e */ /* 0x000fd200048070ff */
[----:B------:R0:W-:Y:S04]  /*e240*/  @P2 STG.E.U8 desc[UR22][R208.64], R6 ;  /* 0x00000006d0002986 */ /* 0x0001e8000c101116 */
[----:B0-----:R-:W3:Y:S01]  /*e250*/  LDL.LU R209, [R1+0x20] ;  /* 0x0000200001d17983 */ /* 0x001ee20000300800 */
[----:B------:R-:W-:Y:S02]  /*e260*/  ISETP.LT.AND P5, PT, R242, UR34, !P0 ;  /* 0x00000022f2007c0c */ /* 0x000fe4000c7a1270 */
[----:B------:R-:W-:Y:S02]  /*e270*/  PRMT R68, R70, 0x9910, RZ ;  /* 0x0000991046447816 */ /* 0x000fe400000000ff */
[----:B------:R-:W-:Y:S01]  /*e280*/  ISETP.LT.AND P0, PT, R241, UR6, !P0 ;  /* 0x00000006f1007c0c */ /* 0x000fe2000c701270 */
[----:B------:R-:W0:Y:S01]  /*e290*/  LDCU UR6, c[0x0][0x39c] ;  /* 0x00007380ff0677ac */ /* 0x000e220008000800 */
[----:B------:R-:W-:-:S02]  /*e2a0*/  ISETP.LT.AND P2, PT, R246, UR9, !P1 ;  /* 0x00000009f6007c0c */ /* 0x000fc4000cf41270 */
[----:B------:R-:W-:Y:S01]  /*e2b0*/  SHF.R.S32.HI R6, RZ, 0x8, R68 ;  /* 0x00000008ff067819 */ /* 0x000fe20000011444 */
[----:B------:R-:W1:Y:S01]  /*e2c0*/  LDCU UR9, c[0x0][0x398] ;  /* 0x00007300ff0977ac */ /* 0x000e620008000800 */
[----:B------:R-:W-:-:S03]  /*e2d0*/  PRMT R7, R7, 0x9910, RZ ;  /* 0x0000991007077816 */ /* 0x000fc600000000ff */
[----:B------:R0:W-:Y:S01]  /*e2e0*/  @P5 STG.E.U8 desc[UR22][R206.64], R6 ;  /* 0x00000006ce005986 */ /* 0x0001e2000c101116 */
[----:B------:R-:W-:Y:S02]  /*e2f0*/  SHF.R.S32.HI R7, RZ, 0x8, R7 ;  /* 0x00000008ff077819 */ /* 0x000fe40000011407 */
[C---:B------:R-:W-:Y:S01]  /*e300*/  IADD3 R70, P5, PT, R4.reuse, R198, RZ ;  /* 0x000000c604467210 */ /* 0x040fe20007fbe0ff */
[----:B------:R-:W-:Y:S02]  /*e310*/  VIADD R4, R4, UR30 ;  /* 0x0000001e04047c36 */ /* 0x000fe40008000000 */
[----:B------:R1:W-:Y:S03]  /*e320*/  @P0 STG.E.U8 desc[UR22][R222.64], R7 ;  /* 0x00000007de000986 */ /* 0x0003e6000c101116 */
[----:B------:R-:W-:Y:S01]  /*e330*/  IADD3 R68, P0, PT, R4, R0, RZ ;  /* 0x0000000004447210 */ /* 0x000fe20007f1e0ff */
[----:B0-----:R-:W-:Y:S01]  /*e340*/  VIADD R6, R249, 0x8 ;  /* 0x00000008f9067836 */ /* 0x001fe20000000000 */
[----:B------:R-:W-:-:S02]  /*e350*/  F2FP.SATFINITE.E4M3.F32.PACK_AB_MERGE_C R136, R137, R136, RZ ;  /* 0x000000888988723e */ /* 0x000fc400048070ff */
[----:B------:R-:W-:Y:S02]  /*e360*/  F2FP.SATFINITE.E4M3.F32.PACK_AB_MERGE_C R72, R73, R72, RZ ;  /* 0x000000484948723e */ /* 0x000fe400048070ff */
[----:B--2---:R-:W-:Y:S02]  /*e370*/  F2FP.SATFINITE.E4M3.F32.PACK_AB_MERGE_C R8, R210, R134, RZ ;  /* 0x00000086d208723e */ /* 0x004fe400048070ff */
[----:B------:R-:W3:Y:S01]  /*e380*/  LDL.LU R210, [R1+0x24] ;  /* 0x0000240001d27983 */ /* 0x000ee20000300800 */
[----:B------:R-:W-:Y:S01]  /*e390*/  F2FP.SATFINITE.E4M3.F32.PACK_AB_MERGE_C R135, R135, R71, RZ ;  /* 0x000000478787723e */ /* 0x000fe200048070ff */
[----:B------:R-:W-:Y:S01]  /*e3a0*/  IMAD.X R71, R5, 0x1, R197, P5 ;  /* 0x0000000105477824 */ /* 0x000fe200028e06c5 */
[----:B------:R-:W-:Y:S02]  /*e3b0*/  SHF.R.S32.HI R5, RZ, 0x1f, R4 ;  /* 0x0000001fff057819 */ /* 0x000fe40000011404 */
[----:B------:R-:W-:Y:S01]  /*e3c0*/  ISETP.LT.AND P5, PT, R245, UR10, !P1 ;  /* 0x0000000af5007c0c */ /* 0x000fe2000cfa1270 */
[----:B------:R-:W0:Y:S02]  /*e3d0*/  LDCU UR10, c[0x0][0x398] ;  /* 0x00007300ff0a77ac */ /* 0x000e240008000800 */
[----:B------:R-:W-:Y:S01]  /*e3e0*/  IMAD.X R69, R5, 0x1, R200, P0 ;  /* 0x0000000105457824 */ /* 0x000fe200000e06c8 */
[----:B-1----:R-:W-:Y:S01]  /*e3f0*/  ISETP.LT.AND P0, PT, R242, UR9, !P1 ;  /* 0x00000009f2007c0c */ /* 0x002fe2000cf01270 */
[----:B------:R-:W-:Y:S01]  /*e400*/  @P2 STG.E.U8 desc[UR22][R236.64], R135 ;  /* 0x00000087ec002986 */ /* 0x000fe2000c101116 */
[----:B------:R-:W-:Y:S01]  /*e410*/  ISETP.LT.AND P1, PT, R241, UR12, !P1 ;  /* 0x0000000cf1007c0c */ /* 0x000fe2000cf21270 */
[----:B------:R-:W1:Y:S01]  /*e420*/  LDCU UR9, c[0x0][0x398] ;  /* 0x00007300ff0977ac */ /* 0x000e620008000800 */
[----:B------:R-:W-:Y:S01]  /*e430*/  ISETP.GE.AND P2, PT, R6, UR4, PT ;  /* 0x0000000406007c0c */ /* 0x000fe2000bf46270 */
[----:B------:R-:W-:Y:S01]  /*e440*/  VIADD R6, R249, 0x9 ;  /* 0x00000009f9067836 */ /* 0x000fe20000000000 */
[----:B------:R-:W-:Y:S01]  /*e450*/  PRMT R7, R135, 0x9910, RZ ;  /* 0x0000991087077816 */ /* 0x000fe200000000ff */
[----:B------:R-:W2:Y:S02]  /*e460*/  LDCU UR12, c[0x0][0x398] ;  /* 0x00007300ff0c77ac */ /* 0x000ea40008000800 */
[----:B------:R-:W-:Y:S01]  /*e470*/  @P5 STG.E.U8 desc[UR22][R234.64], R136 ;  /* 0x00000088ea005986 */ /* 0x000fe2000c101116 */
[----:B------:R-:W-:Y:S01]  /*e480*/  ISETP.LT.AND P5, PT, R246, UR14, !P6 ;  /* 0x0000000ef6007c0c */ /* 0x000fe2000f7a1270 */
[----:B------:R-:W2:Y:S02]  /*e490*/  LDCU UR4, c[0x0][0x39c] ;  /* 0x00007380ff0477ac */ /* 0x000ea40008000800 */
[----:B------:R-:W-:Y:S01]  /*e4a0*/  @P0 STG.E.U8 desc[UR22][R232.64], R72 ;  /* 0x00000048e8000986 */ /* 0x000fe2000c101116 */
[----:B------:R-:W-:Y:S01]  /*e4b0*/  ISETP.GE.AND P0, PT, R6, UR6, PT ;  /* 0x0000000606007c0c */ /* 0x000fe2000bf06270 */
[----:B------:R-:W-:Y:S01]  /*e4c0*/  IMAD.MOV.U32 R6, RZ, RZ, R7 ;  /* 0x000000ffff067224 */ /* 0x000fe200078e0007 */
[----:B------:R-:W4:Y:S01]  /*e4d0*/  LDCU UR6, c[0x0][0x398] ;  /* 0x00007300ff0677ac */ /* 0x000f220008000800 */
[----:B------:R2:W-:Y:S01]  /*e4e0*/  @P1 STG.E.U8 desc[UR22][R230.64], R9 ;  /* 0x00000009e6001986 */ /* 0x0005e2000c101116 */
[----:B0-----:R-:W-:-:S02]  /*e4f0*/  ISETP.LT.AND P1, PT, R245, UR10, !P6 ;  /* 0x0000000af5007c0c */ /* 0x001fc4000f721270 */
[----:B------:R-:W-:Y:S01]  /*e500*/  SHF.R.S32.HI R6, RZ, 0x8, R6 ;  /* 0x00000008ff067819 */ /* 0x000fe20000011406 */
[----:B------:R-:W0:Y:S01]  /*e510*/  LDCU UR10, c[0x0][0x398] ;  /* 0x00007300ff0a77ac */ /* 0x000e220008000800 */
[----:B------:R-:W-:-:S03]  /*e520*/  PRMT R7, R136, 0x9910, RZ ;  /* 0x0000991088077816 */ /* 0x000fc600000000ff */
[----:B------:R4:W-:Y:S01]  /*e530*/  @P5 STG.E.U8 desc[UR22][R228.64], R6 ;  /* 0x00000006e4005986 */ /* 0x0009e2000c101116 */
[----:B-1----:R-:W-:Y:S01]  /*e540*/  ISETP.LT.AND P5, PT, R242, UR9, !P6 ;  /* 0x00000009f2007c0c */ /* 0x002fe2000f7a1270 */
[----:B------:R-:W1:Y:S01]  /*e550*/  LDCU UR9, c[0x0][0x398] ;  /* 0x00007300ff0977ac */ /* 0x000e620008000800 */
[----:B------:R-:W-:Y:S02]  /*e560*/  SHF.R.S32.HI R7, RZ, 0x8, R7 ;  /* 0x00000008ff077819 */ /* 0x000fe40000011407 */
[----:B--2---:R-:W-:Y:S01]  /*e570*/  PRMT R9, R9, 0x9910, RZ ;  /* 0x0000991009097816 */ /* 0x004fe200000000ff */
[----:B------:R-:W2:Y:S01]  /*e580*/  LDCU UR14, c[0x0][0x398] ;  /* 0x00007300ff0e77ac */ /* 0x000ea20008000800 */
[----:B------:R-:W-:Y:S01]  /*e590*/  ISETP.LT.AND P6, PT, R241, UR12, !P6 ;  /* 0x0000000cf1007c0c */ /* 0x000fe2000f7c1270 */
[----:B------:R0:W-:Y:S01]  /*e5a0*/  @P1 STG.E.U8 desc[UR22][R226.64], R7 ;  /* 0x00000007e2001986 */ /* 0x0001e2000c101116 */
[----:B----4-:R-:W-:Y:S01]  /*e5b0*/  PRMT R6, R72, 0x9910, RZ ;  /* 0x0000991048067816 */ /* 0x010fe200000000ff */
[----:B------:R-:W4:Y:S01]  /*e5c0*/  LDCU UR12, c[0x0][0x398] ;  /* 0x00007300ff0c77ac */ /* 0x000f220008000800 */
[----:B------:R-:W-:-:S02]  /*e5d0*/  ISETP.LT.AND P1, PT, R246, UR6, !P3 ;  /* 0x00000006f6007c0c */ /* 0x000fc4000df21270 */
[----:B------:R-:W-:Y:S01]  /*e5e0*/  SHF.R.S32.HI R6, RZ, 0x8, R6 ;  /* 0x00000008ff067819 */ /* 0x000fe20000011406 */
[----:B------:R-:W1:Y:S01]  /*e5f0*/  LDCU UR6, c[0x0][0x398] ;  /* 0x00007300ff0677ac */ /* 0x000e620008000800 */
[----:B0-----:R-:W-:-:S03]  /*e600*/  IMAD.MOV.U32 R7, RZ, RZ, R9 ;  /* 0x000000ffff077224 */ /* 0x001fc600078e0009 */
[----:B------:R0:W-:Y:S01]  /*e610*/  @P5 STG.E.U8 desc[UR22][R224.64], R6 ;  /* 0x00000006e0005986 */ /* 0x0001e2000c101116 */
[----:B------:R-:W-:Y:S01]  /*e620*/  ISETP.LT.AND P5, PT, R245, UR10, !P3 ;  /* 0x0000000af5007c0c */ /* 0x000fe2000dfa1270 */
[----:B------:R-:W2:Y:S01]  /*e630*/  LDCU UR10, c[0x0][0x398] ;  /* 0x00007300ff0a77ac */ /* 0x000ea20008000800 */
[----:B0-----:R-:W-:-:S05]  /*e640*/  SHF.R.S32.HI R6, RZ, 0x8, R7 ;  /* 0x00000008ff067819 */ /* 0x001fca0000011407 */
[----:B------:R0:W-:Y:S01]  /*e650*/  @P6 STG.E.U8 desc[UR22][R220.64], R6 ;  /* 0x00000006dc006986 */ /* 0x0001e2000c101116 */
[----:B-1----:R-:W-:Y:S01]  /*e660*/  ISETP.LT.AND P6, PT, R242, UR9, !P3 ;  /* 0x00000009f2007c0c */ /* 0x002fe2000dfc1270 */
[----:B------:R-:W1:Y:S01]  /*e670*/  LDCU UR9, c[0x0][0x398] ;  /* 0x00007300ff0977ac */ /* 0x000e620008000800 */
[----:B------:R-:W-:Y:S02]  /*e680*/  F2FP.SATFINITE.E4M3.F32.PACK_AB_MERGE_C R138, R139, R138, RZ ;  /* 0x0000008a8b8a723e */ /* 0x000fe400048070ff */
[----:B------:R-:W-:Y:S01]  /*e690*/  ISETP.LT.AND P3, PT, R241, UR6, !P3 ;  /* 0x00000006f1007c0c */ /* 0x000fe2000df61270 */
[----:B------:R1:W-:Y:S01]  /*e6a0*/  @P1 STG.E.U8 desc[UR22][R218.64], R8 ;  /* 0x00000008da001986 */ /* 0x0003e2000c101116 */
[----:B------:R-:W-:Y:S02]  /*e6b0*/  F2FP.SATFINITE.E4M3.F32.PACK_AB_MERGE_C R75, R75, R74, RZ ;  /* 0x0000004a4b4b723e */ /* 0x000fe400048070ff */
[----:B------:R-:W-:Y:S01]  /*e6c0*/  F2FP.SATFINITE.E4M3.F32.PACK_AB_MERGE_C R134, R11, R10, RZ ;  /* 0x0000000a0b86723e */ /* 0x000fe200048070ff */
[----:B0-----:R-:W-:Y:S01]  /*e6d0*/  VIADD R6, R249, 0xa ;  /* 0x0000000af9067836 */ /* 0x001fe20000000000 */
[----:B------:R-:W-:Y:S01]  /*e6e0*/  @P5 STG.E.U8 desc[UR22][R216.64], R138 ;  /* 0x0000008ad8005986 */ /* 0x000fe2000c101116 */
[----:B------:R-:W-:Y:S01]  /*e6f0*/  PRMT R9, R8, 0x9910, RZ ;  /* 0x0000991008097816 */ /* 0x000fe200000000ff */
[----:B------:R-:W-:Y:S01]  /*e700*/  VIADD R72, R4, UR30 ;  /* 0x0000001e04487c36 */ /* 0x000fe20008000000 */
[----:B------:R-:W0:Y:S01]  /*e710*/  LDCU UR6, c[0x0][0x39c] ;  /* 0x00007380ff0677ac */ /* 0x000e220008000800 */
[----:B------:R-:W-:-:S02]  /*e720*/  ISETP.GE.AND P1, PT, R6, UR4, PT ;  /* 0x0000000406007c0c */ /* 0x000fc4000bf26270 */
[----:B------:R-:W-:Y:S01]  /*e730*/  IADD3 R6, P5, PT, R4, R2, RZ ;  /* 0x0000000204067210 */ /* 0x000fe20007fbe0ff */
[----:B------:R-:W-:Y:S01]  /*e740*/  @P6 STG.E.U8 desc[UR22][R132.64], R75 ;  /* 0x0000004b84006986 */ /* 0x000fe2000c101116 */
[----:B-1----:R-:W-:Y:S01]  /*e750*/  ISETP.LT.AND P6, PT, R245, UR9, !P4 ;  /* 0x00000009f5007c0c */ /* 0x002fe2000e7c1270 */
[----:B------:R-:W1:Y:S02]  /*e760*/  LDCU UR4, c[0x0][0x39c] ;  /* 0x00007380ff0477ac */ /* 0x000e640008000800 */
[----:B------:R-:W-:Y:S01]  /*e770*/  IMAD.X R7, R5, 0x1, R199, P5 ;  /* 0x0000000105077824 */ /* 0x000fe200028e06c7 */
[----:B--2---:R-:W-:Y:S01]  /*e780*/  ISETP.LT.AND P5, PT, R246, UR10, !P4 ;  /* 0x0000000af6007c0c */ /* 0x004fe2000e7a1270 */
[----:B------:R2:W-:Y:S01]  /*e790*/  @P3 STG.E.U8 desc[UR22][R70.64], R134 ;  /* 0x0000008646003986 */ /* 0x0005e2000c101116 */
[----:B------:R-:W-:Y:S01]  /*e7a0*/  PRMT R8, R138, 0x9910, RZ ;  /* 0x000099108a087816 */ /* 0x000fe200000000ff */
[----:B------:R-:W-:Y:S01]  /*e7b0*/  VIADD R74, R249, 0xb ;  /* 0x0000000bf94a7836 */ /* 0x000fe20000000000 */
[----:B------:R-:W-:Y:S01]  /*e7c0*/  SHF.R.S32.HI R9, RZ, 0x8, R9 ;  /* 0x00000008ff097819 */ /* 0x000fe20000011409 */
[----:B------:R-:W0:Y:S01]  /*e7d0*/  LDCU UR10, c[0x0][0x398] ;  /* 0x00007300ff0a77ac */ /* 0x000e220008000800 */
[----:B------:R-:W-:Y:S01]  /*e7e0*/  SHF.R.S32.HI R73, RZ, 0x1f, R72 ;  /* 0x0000001fff497819 */ /* 0x000fe20000011448 */
[----:B------:R-:W0:Y:S01]  /*e7f0*/  LDCU UR9, c[0x0][0x398] ;  /* 0x00007300ff0977ac */ /* 0x000e220008000800 */
[----:B--2---:R-:W-:-:S02]  /*e800*/  IADD3 R70, P3, PT, R4, R196, RZ ;  /* 0x000000c404467210 */ /* 0x004fc40007f7e0ff */
[----:B------:R-:W-:-:S03]  /*e810*/  SHF.R.S32.HI R133, RZ, 0x8, R8 ;  /* 0x00000008ff857819 */ /* 0x000fc60000011408 */
[----:B------:R-:W-:Y:S01]  /*e820*/  IMAD.X R71, R5, 0x1, R3, P3 ;  /* 0x0000000105477824 */ /* 0x000fe200018e0603 */
[C---:B------:R-:W-:Y:S01]  /*e830*/  IADD3 R10, P3, PT, R72.reuse, R0, RZ ;  /* 0x00000000480a7210 */ /* 0x040fe20007f7e0ff */
[----:B------:R-:W-:Y:S04]  /*e840*/  @P5 STG.E.U8 desc[UR22][R68.64], R9 ;  /* 0x0000000944005986 */ /* 0x000fe8000c101116 */
[----:B------:R2:W-:Y:S01]  /*e850*/  @P6 STG.E.U8 desc[UR22][R6.64], R133 ;  /* 0x0000008506006986 */ /* 0x0005e2000c101116 */
[----:B------:R-:W-:Y:S01]  /*e860*/  IMAD.X R11, R73, 0x1, R200, P3 ;  /* 0x00000001490b7824 */ /* 0x000fe200018e06c8 */
[----:B--2---:R-:W-:Y:S02]  /*e870*/  IADD3 R6, P3, PT, R72, R196, RZ ;  /* 0x000000c448067210 */ /* 0x004fe40007f7e0ff */
[----:B------:R-:W-:-:S03]  /*e880*/  IADD3 R68, P5, PT, R4, R198, RZ ;  /* 0x000000c604447210 */ /* 0x000fc60007fbe0ff */
[----:B------:R-:W-:Y:S01]  /*e890*/  IMAD.X R7, R73, 0x1, R3, P3 ;  /* 0x0000000149077824 */ /* 0x000fe200018e0603 */
[----:B------:R-:W-:Y:S01]  /*e8a0*/  IADD3 R4, P3, PT, R72, R198, RZ ;  /* 0x000000c648047210 */ /* 0x000fe20007f7e0ff */
[----:B------:R-:W-:-:S04]  /*e8b0*/  IMAD.X R69, R5, 0x1, R197, P5 ;  /* 0x0000000105457824 */ /* 0x000fc800028e06c5 */
[----:B------:R-:W-:Y:S01]  /*e8c0*/  IMAD.X R5, R73, 0x1, R197, P3 ;  /* 0x0000000149057824 */ /* 0x000fe200018e06c5 */
[----:B-1----:R-:W-:Y:S02]  /*e8d0*/  ISETP.GE.AND P3, PT, R74, UR4, PT ;  /* 0x000000044a007c0c */ /* 0x002fe4000bf66270 */
[----:B------:R-:W-:Y:S01]  /*e8e0*/  PRMT R75, R75, 0x9910, RZ ;  /* 0x000099104b4b7816 */ /* 0x000fe200000000ff */
[----:B------:R-:W-:Y:S01]  /*e8f0*/  VIADD R132, R249, 0xc ;  /* 0x0000000cf9847836 */ /* 0x000fe20000000000 */
[----:B------:R-:W-:Y:S01]  /*e900*/  IADD3 R8, P5, PT, R72, R2, RZ ;  /* 0x0000000248087210 */ /* 0x000fe20007fbe0ff */
[----:B------:R-:W1:Y:S01]  /*e910*/  LDCU UR4, c[0x0][0x39c] ;  /* 0x00007380ff0477ac */ /* 0x000e620008000800 */
[----:B---3--:R-:W-:Y:S02]  /*e920*/  F2FP.SATFINITE.E4M3.F32.PACK_AB_MERGE_C R74, R210, R209, RZ ;  /* 0x000000d1d24a723e */ /* 0x008fe400048070ff */
[----:B------:R-:W2:Y:S04]  /*e930*/  LDL.LU R209, [R1+0x28] ;  /* 0x0000280001d17983 */ /* 0x000ea80000300800 */
[----:B------:R-:W2:Y:S01]  /*e940*/  LDL.LU R210, [R1+0x2c] ;  /* 0x00002c0001d27983 */ /* 0x000ea20000300800 */
[----:B------:R-:W-:Y:S01]  /*e950*/  IMAD.X R9, R73, 0x1, R199, P5 ;  /* 0x0000000149097824 */ /* 0x000fe200028e06c7 */
[----:B------:R-:W-:-:S02]  /*e960*/  PRMT R134, R134, 0x9910, RZ ;  /* 0x0000991086867816 */ /* 0x000fc400000000ff */
[----:B0-----:R-:W-:Y:S01]  /*e970*/  ISETP.LT.AND P5, PT, R242, UR10, !P4 ;  /* 0x0000000af2007c0c */ /* 0x001fe2000e7a1270 */
[----:B------:R-:W0:Y:S01]  /*e980*/  LDCU UR10, c[0x0][0x398] ;  /* 0x00007300ff0a77ac */ /* 0x000e220008000800 */
[----:B------:R-:W-:Y:S02]  /*e990*/  ISETP.LT.AND P4, PT, R241, UR9, !P4 ;  /* 0x00000009f1007c0c */ /* 0x000fe4000e781270 */
[----:B----4-:R-:W-:Y:S01]  /*e9a0*/  ISETP.LT.AND P6, PT, R246, UR12, !P2 ;  /* 0x0000000cf6007c0c */ /* 0x010fe2000d7c1270 */
[----:B------:R-:W3:Y:S01]  /*e9b0*/  LDCU UR9, c[0x0][0x398] ;  /* 0x00007300ff0977ac */ /* 0x000ee20008000800 */
[----:B------:R-:W-:Y:S01]  /*e9c0*/  SHF.R.S32.HI R73, RZ, 0x8, R75 ;  /* 0x00000008ff497819 */ /* 0x000fe2000001144b */
[----:B------:R-:W-:Y:S01]  /*e9d0*/  IMAD.MOV.U32 R75, RZ, RZ, R134 ;  /* 0x000000ffff4b7224 */ /* 0x000fe200078e0086 */
[----:B------:R-:W-:Y:S01]  /*e9e0*/  F2FP.SATFINITE.E4M3.F32.PACK_AB_MERGE_C R141, R141, R140, RZ ;  /* 0x0000008c8d8d723e */ /* 0x000fe200048070ff */
[----:B------:R-:W4:Y:S03]  /*e9f0*/  LDCU UR12, c[0x0][0x398] ;  /* 0x00007300ff0c77ac */ /* 0x000f260008000800 */
[----:B------:R-:W-:Y:S01]  /*ea00*/  SHF.R.S32.HI R75, RZ, 0x8, R75 ;  /* 0x00000008ff4b7819 */ /* 0x000fe2000001144b */
[----:B------:R0:W-:Y:S04]  /*ea10*/  @P5 STG.E.U8 desc[UR22][R70.64], R73 ;  /* 0x0000004946005986 */ /* 0x0001e8000c101116 */
[----:B------:R-:W-:Y:S04]  /*ea20*/  @P4 STG.E.U8 desc[UR22][R68.64], R75 ;  /* 0x0000004b44004986 */ /* 0x000fe8000c101116 */
[----:B------:R1:W-:Y:S01]  /*ea30*/  @P6 STG.E.U8 desc[UR22][R10.64], R74 ;  /* 0x0000004a0a006986 */ /* 0x0003e2000c101116 */
[----:B------:R-:W-:Y:S01]  /*ea40*/  ISETP.GE.AND P6, PT, R132, UR6, PT ;  /* 0x0000000684007c0c */ /* 0x000fe2000bfc6270 */
[----:B------:R-:W2:Y:S01]  /*ea50*/  LDCU UR6, c[0x0][0x39c] ;  /* 0x00007380ff0677ac */ /* 0x000ea20008000800 */
[----:B------:R-:W-:-:S02]  /*ea60*/  ISETP.LT.AND P5, PT, R245, UR14, !P2 ;  /* 0x0000000ef5007c0c */ /* 0x000fc4000d7a1270 */
[----:B------:R-:W-:Y:S01]  /*ea70*/  ISETP.LT.AND P4, PT, R242, UR16, !P2 ;  /* 0x00000010f2007c0c */ /* 0x000fe2000d781270 */
[----:B0-----:R-:W-:Y:S01]  /*ea80*/  VIADD R71, R72, UR30 ;  /* 0x0000001e48477c36 */ /* 0x001fe20008000000 */
[----:B------:R-:W-:Y:S01]  /*ea90*/  F2FP.SATFINITE.E4M3.F32.PACK_AB_MERGE_C R77, R77, R76, RZ ;  /* 0x0000004c4d4d723e */ /* 0x000fe200048070ff */
[----:B------:R-:W0:Y:S01]  /*eaa0*/  LDCU UR14, c[0x0][0x398] ;  /* 0x00007300ff0e77ac */ /* 0x000e220008000800 */
[----:B---3--:R-:W-:Y:S02]  /*eab0*/  ISETP.LT.AND P2, PT, R241, UR9, !P2 ;  /* 0x00000009f1007c0c */ /* 0x008fe4000d741270 */
[----:B------:R-:W-:Y:S01]  /*eac0*/  SHF.R.S32.HI R70, RZ, 0x1f, R71 ;  /* 0x0000001fff467819 */ /* 0x000fe20000011447 */
[----:B------:R-:W3:Y:S04]  /*ead0*/  LDCU UR9, c[0x0][0x398] ;  /* 0x00007300ff0977ac */ /* 0x000ee80008000800 */
[----:B------:R-:W-:Y:S01]  /*eae0*/  @P5 STG.E.U8 desc[UR22][R8.64], R141 ;  /* 0x0000008d08005986 */ /* 0x000fe2000c101116 */
[----:B-1----:R-:W-:Y:S01]  /*eaf0*/  F2FP.SATFINITE.E4M3.F32.PACK_AB_MERGE_C R11, R13, R12, RZ ;  /* 0x0000000c0d0b723e */ /* 0x002fe200048070ff */
[----:B------:R-:W1:Y:S02]  /*eb00*/  LDCU UR16, c[0x0][0x398] ;  /* 0x00007300ff1077ac */ /* 0x000e640008000800 */
[----:B------:R0:W-:Y:S01]  /*eb10*/  @P4 STG.E.U8 desc[UR22][R6.64], R77 ;  /* 0x0000004d06004986 */ /* 0x0001e2000c101116 */
[----:B------:R-:W-:-:S02]  /*eb20*/  PRMT R75, R74, 0x9910, RZ ;  /* 0x000099104a4b7816 */ /* 0x000fc400000000ff */
[C---:B0-----:R-:W-:Y:S02]  /*eb30*/  IADD3 R6, P4, PT, R71.reuse, R2, RZ ;  /* 0x0000000247067210 */ /* 0x041fe40007f9e0ff */
[----:B------:R-:W-:-:S03]  /*eb40*/  IADD3 R8, P5, PT, R71, R0, RZ ;  /* 0x0000000047087210 */ /* 0x000fc60007fbe0ff */
[----:B------:R-:W-:Y:S01]  /*eb50*/  IMAD.X R7, R70, 0x1, R199, P4 ;  /* 0x0000000146077824 */ /* 0x000fe200020e06c7 */
[----:B------:R-:W-:Y:S01]  /*eb60*/  ISETP.LT.AND P4, PT, R246, UR10, !P0 ;  /* 0x0000000af6007c0c */ /* 0x000fe2000c781270 */
[----:B------:R-:W0:Y:S01]  /*eb70*/  LDCU UR10, c[0x0][0x398] ;  /* 0x00007300ff0a77ac */ /* 0x000e220008000800 */
[----:B------:R-:W-:Y:S01]  /*eb80*/  IMAD.X R9, R70, 0x1, R200, P5 ;  /* 0x0000000146097824 */ /* 0x000fe200028e06c8 */
[----:B----4-:R-:W-:Y:S01]  /*eb90*/  ISETP.LT.AND P5, PT, R245, UR12, !P0 ;  /* 0x0000000cf5007c0c */ /* 0x010fe2000c7a1270 */
[----:B------:R4:W-:Y:S01]  /*eba0*/  @P2 STG.E.U8 desc[UR22][R4.64], R11 ;  /* 0x0000000b04002986 */ /* 0x0009e2000c101116 */
[----:B------:R-:W-:Y:S01]  /*ebb0*/  SHF.R.S32.HI R75, RZ, 0x8, R75 ;  /* 0x00000008ff4b7819 */ /* 0x000fe2000001144b */
[C---:B------:R-:W-:Y:S01]  /*ebc0*/  VIADD R73, R71.reuse, UR30 ;  /* 0x0000001e47497c36 */ /* 0x040fe20008000000 */
[----:B------:R-:W-:Y:S01]  /*ebd0*/  IADD3 R68, P2, PT, R71, R196, RZ ;  /* 0x000000c447447210 */ /* 0x000fe20007f5e0ff */
[----:B------:R-:W0:Y:S01]  /*ebe0*/  LDCU UR12, c[0x0][0x398] ;  /* 0x00007300ff0c77ac */ /* 0x000e220008000800 */
[----:B------:R-:W-:-:S02]  /*ebf0*/  PRMT R133, R141, 0x9910, RZ ;  /* 0x000099108d857816 */ /* 0x000fc400000000ff */
[----:B------:R-:W-:Y:S01]  /*ec00*/  SHF.R.S32.HI R72, RZ, 0x1f, R73 ;  /* 0x0000001fff487819 */ /* 0x000fe20000011449 */
[----:B------:R-:W-:Y:S01]  /*ec10*/  IMAD.X R69, R70, 0x1, R3, P2 ;  /* 0x0000000146457824 */ /* 0x000fe200010e0603 */
[----:B------:R0:W-:Y:S01]  /*ec20*/  @P4 STG.E.U8 desc[UR22][R8.64], R75 ;  /* 0x0000004b08004986 */ /* 0x0001e2000c101116 */
[----:B------:R-:W-:Y:S02]  /*ec30*/  IADD3 R12, P4, PT, R71, R198, RZ ;  /* 0x000000c6470c7210 */ /* 0x000fe40007f9e0ff */
[----:B------:R-:W-:Y:S02]  /*ec40*/  SHF.R.S32.HI R133, RZ, 0x8, R133 ;  /* 0x00000008ff857819 */ /* 0x000fe40000011485 */
[----:B--2---:R-:W-:Y:S02]  /*ec50*/  F2FP.SATFINITE.E4M3.F32.PACK_AB_MERGE_C R132, R210, R209, RZ ;  /* 0x000000d1d284723e */ /* 0x004fe400048070ff */
[----:B------:R-:W2:Y:S04]  /*ec60*/  LDL.LU R209, [R1+0x30] ;  /* 0x0000300001d17983 */ /* 0x000ea80000300800 */
[----:B------:R-:W2:Y:S01]  /*ec70*/  LDL.LU R210, [R1+0x34] ;  /* 0x0000340001d27983 */ /* 0x000ea20000300800 */
[----:B----4-:R-:W-:Y:S01]  /*ec80*/  IADD3 R4, P2, PT, R73, R0, RZ ;  /* 0x0000000049047210 */ /* 0x010fe20007f5e0ff */
[----:B------:R-:W-:Y:S01]  /*ec90*/  IMAD.X R13, R70, 0x1, R197, P4 ;  /* 0x00000001460d7824 */ /* 0x000fe200020e06c5 */
[----:B---3--:R-:W-:Y:S01]  /*eca0*/  ISETP.LT.AND P4, PT, R242, UR9, !P0 ;  /* 0x00000009f2007c0c */ /* 0x008fe2000c781270 */
[----:B------:R3:W-:Y:S02]  /*ecb0*/  @P5 STG.E.U8 desc[UR22][R6.64], R133 ;  /* 0x0000008506005986 */ /* 0x0007e4000c101116 */
[----:B------:R-:W-:Y:S01]  /*ecc0*/  IMAD.X R5, R72, 0x1, R200, P2 ;  /* 0x0000000148057824 */ /* 0x000fe200010e06c8 */
[----:B0-----:R-:W-:-:S02]  /*ecd0*/  ISETP.LT.AND P2, PT, R241, UR10, !P0 ;  /* 0x0000000af1007c0c */ /* 0x001fc4000c741270 */
[----:B------:R-:W-:Y:S02]  /*ece0*/  PRMT R71, R77, 0x9910, RZ ;  /* 0x000099104d477816 */ /* 0x000fe400000000ff */
[----:B------:R-:W-:Y:S01]  /*ecf0*/  PRMT R75, R11, 0x9910, RZ ;  /* 0x000099100b4b7816 */ /* 0x000fe200000000ff */
[----:B------:R-:W-:Y:S01]  /*ed00*/  VIADD R70, R249, 0xd ;  /* 0x0000000df9467836 */ /* 0x000fe20000000000 */
[----:B------:R-:W-:Y:S01]  /*ed10*/  F2FP.SATFINITE.E4M3.F32.PACK_AB_MERGE_C R142, R143, R142, RZ ;  /* 0x0000008e8f8e723e */ /* 0x000fe200048070ff */
[----:B------:R-:W0:Y:S01]  /*ed20*/  LDCU UR9, c[0x0][0x398] ;  /* 0x00007300ff0977ac */ /* 0x000e220008000800 */
[----:B---3--:R-:W-:Y:S02]  /*ed30*/  IADD3 R6, P5, PT, R73, R2, RZ ;  /* 0x0000000249067210 */ /* 0x008fe40007fbe0ff */
[----:B------:R-:W-:Y:S02]  /*ed40*/  SHF.R.S32.HI R71, RZ, 0x8, R71 ;  /* 0x00000008ff477819 */ /* 0x000fe40000011447 */
[----:B------:R-:W-:Y:S01]  /*ed50*/  F2FP.SATFINITE.E4M3.F32.PACK_AB_MERGE_C R135, R79, R78, RZ ;  /* 0x0000004e4f87723e */ /* 0x000fe200048070ff */
[C---:B------:R-:W-:Y:S01]  /*ed60*/  IMAD.X R7, R72.reuse, 0x1, R199, P5 ;  /* 0x0000000148077824 */ /* 0x040fe200028e06c7 */
[----:B------:R-:W-:Y:S01]  /*ed70*/  IADD3 R8, P5, PT, R73, R196, RZ ;  /* 0x000000c449087210 */ /* 0x000fe20007fbe0ff */
[----:B------:R-:W-:Y:S01]  /*ed80*/  VIADD R136, R249, 0xf ;  /* 0x0000000ff9887836 */ /* 0x000fe20000000000 */
[----:B------:R-:W-:Y:S01]  /*ed90*/  SHF.R.S32.HI R75, RZ, 0x8, R75 ;  /* 0x00000008ff4b7819 */ /* 0x000fe2000001144b */
[----:B------:R-:W-:Y:S01]  /*eda0*/  @P4 STG.E.U8 desc[UR22][R68.64], R71 ;  /* 0x0000004744004986 */ /* 0x000fe2000c101116 */
[----:B------:R-:W-:Y:S01]  /*edb0*/  F2FP.SATFINITE.E4M3.F32.PACK_AB_MERGE_C R133, R15, R14, RZ ;  /* 0x0000000e0f85723e */ /* 0x000fe200048070ff */
[----:B------:R-:W-:Y:S01]  /*edc0*/  IMAD.X R9, R72, 0x1, R3, P5 ;  /* 0x0000000148097824 */ /* 0x000fe200028e0603 */
[----:B------:R-:W-:Y:S01]  /*edd0*/  ISETP.LT.AND P5, PT, R246, UR12, !P1 ;  /* 0x0000000cf6007c0c */ /* 0x000fe2000cfa1270 */
[----:B------:R3:W-:Y:S01]  /*ede0*/  @P2 STG.E.U8 desc[UR22][R12.64], R75 ;  /* 0x0000004b0c002986 */ /* 0x0007e2000c101116 */
[----:B------:R-:W-:Y:S01]  /*edf0*/  ISETP.LT.AND P4, PT, R245, UR14, !P1 ;  /* 0x0000000ef5007c0c */ /* 0x000fe2000cf81270 */
[----:B------:R-:W4:Y:S01]  /*ee00*/  LDCU UR10, c[0x0][0x398] ;  /* 0x00007300ff0a77ac */ /* 0x000f220008000800 */
[----:B-1----:R-:W-:-:S02]  /*ee10*/  ISETP.LT.AND P2, PT, R242, UR16, !P1 ;  /* 0x00000010f2007c0c */ /* 0x002fc4000cf41270 */
[----:B------:R-:W-:Y:S01]  /*ee20*/  ISETP.LT.AND P1, PT, R241, UR18, !P1 ;  /* 0x00000012f1007c0c */ /* 0x000fe2000cf21270 */
[----:B------:R-:W1:Y:S01]  /*ee30*/  LDCU UR12, c[0x0][0x398] ;  /* 0x00007300ff0c77ac */ /* 0x000e620008000800 */
[C---:B------:R-:W-:Y:S01]  /*ee40*/  IADD3 R10, P0, PT, R73.reuse, R198, RZ ;  /* 0x000000c6490a7210 */ /* 0x040fe20007f1e0ff */
[----:B------:R-:W-:Y:S01]  /*ee50*/  VIADD R73, R73, UR30 ;  /* 0x0000001e49497c36 */ /* 0x000fe20008000000 */
[----:B------:R-:W0:Y:S03]  /*ee60*/  LDCU UR14, c[0x0][0x398] ;  /* 0x00007300ff0e77ac */ /* 0x000e260008000800 */
[----:B------:R-:W-:Y:S01]  /*ee70*/  IMAD.X R11, R72, 0x1, R197, P0 ;  /* 0x00000001480b7824 */ /* 0x000fe200000e06c5 */
[----:B------:R-:W-:Y:S01]  /*ee80*/  ISETP.GE.AND P0, PT, R70, UR4, PT ;  /* 0x0000000446007c0c */ /* 0x000fe2000bf06270 */
[----:B------:R-:W-:Y:S01]  /*ee90*/  VIADD R70, R249, 0xe ;  /* 0x0000000ef9467836 */ /* 0x000fe20000000000 */
[----:B------:R0:W-:Y:S01]  /*eea0*/  @P5 STG.E.U8 desc[UR22][R4.64], R132 ;  /* 0x0000008404005986 */ /* 0x0001e2000c101116 */
[----:B---3--:R-:W-:Y:S01]  /*eeb0*/  SHF.R.S32.HI R12, RZ, 0x1f, R73 ;  /* 0x0000001fff0c7819 */ /* 0x008fe20000011449 */
[C---:B------:R-:W-:Y:S01]  /*eec0*/  VIADD R15, R73.reuse, UR30 ;  /* 0x0000001e490f7c36 */ /* 0x040fe20008000000 */
[----:B------:R-:W3:Y:S01]  /*eed0*/  LDCU UR4, c[0x0][0x39c] ;  /* 0x00007380ff0477ac */ /* 0x000ee20008000800 */
[----:B------:R1:W-:Y:S01]  /*eee0*/  @P4 STG.E.U8 desc[UR22][R6.64], R142 ;  /* 0x0000008e06004986 */ /* 0x0003e2000c101116 */
[----:B------:R-:W-:Y:S01]  /*eef0*/  ISETP.GE.AND P5, PT, R70, UR6, PT ;  /* 0x0000000646007c0c */ /* 0x000fe2000bfa6270 */
[----:B------:R-:W3:Y:S02]  /*ef00*/  LDCU UR6, c[0x0][0x398] ;  /* 0x00007300ff0677ac */ /* 0x000ee40008000800 */
[----:B------:R-:W-:Y:S01]  /*ef10*/  @P2 STG.E.U8 desc[UR22][R8.64], R135 ;  /* 0x0000008708002986 */ /* 0x000fe2000c101116 */
[----:B------:R-:W-:-:S02]  /*ef20*/  IADD3 R74, P2, PT, R73, R2, RZ ;  /* 0x00000002494a7210 */ /* 0x000fc40007f5e0ff */
[----:B------:R-:W-:Y:S01]  /*ef30*/  F2FP.SATFINITE.E4M3.F32.PACK_AB_MERGE_C R145, R145, R144, RZ ;  /* 0x000000909191723e */ /* 0x000fe200048070ff */
[----:B------:R3:W-:Y:S01]  /*ef40*/  @P1 STG.E.U8 desc[UR22][R10.64], R133 ;  /* 0x000000850a001986 */ /* 0x0007e2000c101116 */
[C---:B------:R-:W-:Y:S01]  /*ef50*/  IADD3 R70, P1, PT, R73.reuse, R0, RZ ;  /* 0x0000000049467210 */ /* 0x040fe20007f3e0ff */
[C---:B------:R-:W-:Y:S01]  /*ef60*/  IMAD.X R75, R12.reuse, 0x1, R199, P2 ;  /* 0x000000010c4b7824 */ /* 0x040fe200010e06c7 */
[C---:B0-----:R-:W-:Y:S01]  /*ef70*/  IADD3 R4, P2, PT, R73.reuse, R198, RZ ;  /* 0x000000c649047210 */ /* 0x041fe20007f5e0ff */
[----:B------:R-:W0:Y:S02]  /*ef80*/  LDCU UR16, c[0x0][0x398] ;  /* 0x00007300ff1077ac */ /* 0x000e240008000800 */
[C---:B------:R-:W-:Y:S01]  /*ef90*/  IMAD.X R71, R12.reuse, 0x1, R200, P1 ;  /* 0x000000010c477824 */ /* 0x040fe200008e06c8 */
[----:B------:R-:W-:Y:S01]  /*efa0*/  IADD3 R72, P1, PT, R73, R196, RZ ;  /* 0x000000c449487210 */ /* 0x000fe20007f3e0ff */
[----:B------:R-:W-:Y:S01]  /*efb0*/  IMAD.X R5, R12, 0x1, R197, P2 ;  /* 0x000000010c057824 */ /* 0x000fe200010e06c5 */
[----:B-1----:R-:W-:-:S03]  /*efc0*/  SHF.R.S32.HI R6, RZ, 0x1f, R15 ;  /* 0x0000001fff067819 */ /* 0x002fc6000001140f */
[----:B------:R-:W-:Y:S01]  /*efd0*/  IMAD.X R73, R12, 0x1, R3, P1 ;  /* 0x000000010c497824 */ /* 0x000fe200008e0603 */
[C---:B------:R-:W-:Y:S02]  /*efe0*/  IADD3 R78, P1, PT, R15.reuse, R0, RZ ;  /* 0x000000000f4e7210 */ /* 0x040fe40007f3e0ff */
[C---:B------:R-:W-:Y:S01]  /*eff0*/  IADD3 R76, P2, PT, R15.reuse, R2, RZ ;  /* 0x000000020f4c7210 */ /* 0x040fe20007f5e0ff */
[C---:B------:R-:W-:Y:S02]  /*f000*/  VIADD R137, R15.reuse, UR30 ;  /* 0x0000001e0f897c36 */ /* 0x040fe40008000000 */
[C---:B------:R-:W-:Y:S01]  /*f010*/  IMAD.X R79, R6.reuse, 0x1, R200, P1 ;  /* 0x00000001064f7824 */ /* 0x040fe200008e06c8 */
[C---:B------:R-:W-:Y:S01]  /*f020*/  IADD3 R68, P1, PT, R15.reuse, R196, RZ ;  /* 0x000000c40f447210 */ /* 0x040fe20007f3e0ff */
[C---:B------:R-:W-:Y:S01]  /*f030*/  IMAD.X R77, R6.reuse, 0x1, R199, P2 ;  /* 0x00000001064d7824 */ /* 0x040fe200010e06c7 */
[----:B------:R-:W-:Y:S02]  /*f040*/  IADD3 R14, P2, PT, R15, R198, RZ ;  /* 0x000000c60f0e7210 */ /* 0x000fe40007f5e0ff */
[----:B------:R-:W-:Y:S01]  /*f050*/  SHF.R.S32.HI R134, RZ, 0x1f, R137 ;  /* 0x0000001fff867819 */ /* 0x000fe20000011489 */
[C---:B------:R-:W-:Y:S01]  /*f060*/  IMAD.X R69, R6.reuse, 0x1, R3, P1 ;  /* 0x0000000106457824 */ /* 0x040fe200008e0603 */
[C---:B------:R-:W-:Y:S01]  /*f070*/  IADD3 R12, P1, PT, R137.reuse, R0, RZ ;  /* 0x00000000890c7210 */ /* 0x040fe20007f3e0ff */
[----:B------:R-:W-:Y:S01]  /*f080*/  IMAD.X R15, R6, 0x1, R197, P2 ;  /* 0x00000001060f7824 */ /* 0x000fe200010e06c5 */
[----:B---3--:R-:W-:-:S02]  /*f090*/  IADD3 R10, P2, PT, R137, R2, RZ ;  /* 0x00000002890a7210 */ /* 0x008fc40007f5e0ff */
[C---:B------:R-:W-:Y:S01]  /*f0a0*/  IADD3 R6, P4, PT, R137.reuse, R198, RZ ;  /* 0x000000c689067210 */ /* 0x040fe20007f9e0ff */
[C---:B------:R-:W-:Y:S01]  /*f0b0*/  IMAD.X R13, R134.reuse, 0x1, R200, P1 ;  /* 0x00000001860d7824 */ /* 0x040fe200008e06c8 */
[----:B------:R-:W-:Y:S01]  /*f0c0*/  IADD3 R8, P1, PT, R137, R196, RZ ;  /* 0x000000c489087210 */ /* 0x000fe20007f3e0ff */
[----:B------:R-:W-:Y:S01]  /*f0d0*/  IMAD.X R11, R134, 0x1, R199, P2 ;  /* 0x00000001860b7824 */ /* 0x000fe200010e06c7 */
[----:B------:R-:W-:Y:S01]  /*f0e0*/  ISETP.LT.AND P2, PT, R246, UR6, !P3 ;  /* 0x00000006f6007c0c */ /* 0x000fe2000df41270 */
[C---:B------:R-:W-:Y:S01]  /*f0f0*/  IMAD.X R7, R134.reuse, 0x1, R197, P4 ;  /* 0x0000000186077824 */ /* 0x040fe200020e06c5 */
[----:B------:R-:W-:Y:S01]  /*f100*/  ISETP.LT.AND P4, PT, R245, UR9, !P3 ;  /* 0x00000009f5007c0c */ /* 0x000fe2000df81270 */
[----:B------:R-:W-:Y:S01]  /*f110*/  IMAD.X R9, R134, 0x1, R3, P1 ;  /* 0x0000000186097824 */ /* 0x000fe200008e0603 */
[----:B------:R-:W-:Y:S01]  /*f120*/  PRMT R132, R132, 0x9910, RZ ;  /* 0x0000991084847816 */ /* 0x000fe200000000ff */
[----:B------:R-:W1:Y:S01]  /*f130*/  LDCU UR6, c[0x0][0x398] ;  /* 0x00007300ff0677ac */ /* 0x000e620008000800 */
[----:B------:R-:W-:-:S02]  /*f140*/  PRMT R134, R142, 0x9910, RZ ;  /* 0x000099108e867816 */ /* 0x000fc400000000ff */
[----:B------:R-:W-:Y:S01]  /*f150*/  SHF.R.S32.HI R139, RZ, 0x8, R132 ;  /* 0x00000008ff8b7819 */ /* 0x000fe20000011484 */
[----:B------:R-:W-:Y:S01]  /*f160*/  VIADD R132, R137, UR30 ;  /* 0x0000001e89847c36 */ /* 0x000fe20008000000 */
[----:B------:R-:W-:Y:S01]  /*f170*/  SHF.R.S32.HI R137, RZ, 0x8, R134 ;  /* 0x00000008ff897819 */ /* 0x000fe20000011486 */
[----:B------:R-:W3:Y:S02]  /*f180*/  LDCU UR9, c[0x0][0x398] ;  /* 0x00007300ff0977ac */ /* 0x000ee40008000800 */
[----:B------:R-:W-:Y:S04]  /*f190*/  @P2 STG.E.U8 desc[UR22][R70.64], R139 ;  /* 0x0000008b46002986 */ /* 0x000fe8000c101116 */
[----:B------:R2:W-:Y:S02]  /*f1a0*/  @P4 STG.E.U8 desc[UR22][R74.64], R137 ;  /* 0x000000894a004986 */ /* 0x0005e4000c101116 */
[----:B--2---:R-:W-:-:S02]  /*f1b0*/  F2FP.SATFINITE.E4M3.F32.PACK_AB_MERGE_C R75, R210, R209, RZ ;  /* 0x000000d1d24b723e */ /* 0x004fc400048070ff */
[----:B------:R-:W2:Y:S04]  /*f1c0*/  LDL.LU R209, [R1+0x38] ;  /* 0x0000380001d17983 */ /* 0x000ea80000300800 */
[----:B------:R-:W2:Y:S01]  /*f1d0*/  LDL.LU R210, [R1+0x3c] ;  /* 0x00003c0001d27983 */ /* 0x000ea20000300800 */
[----:B------:R-:W-:Y:S01]  /*f1e0*/  ISETP.GE.AND P1, PT, R136, UR4, PT ;  /* 0x0000000488007c0c */ /* 0x000fe2000bf26270 */
[----:B------:R-:W0:Y:S01]  /*f1f0*/  LDCU UR4, c[0x0][0x398] ;  /* 0x00007300ff0477ac */ /* 0x000e220008000800 */
[----:B------:R-:W-:Y:S02]  /*f200*/  SHF.R.S32.HI R134, RZ, 0x1f, R132 ;  /* 0x0000001fff867819 */ /* 0x000fe40000011484 */
[----:B------:R-:W-:Y:S02]  /*f210*/  IADD3 R70, P2, PT, R132, R0, RZ ;  /* 0x0000000084467210 */ /* 0x000fe40007f5e0ff */
[----:B------:R-:W-:-:S02]  /*f220*/  PRMT R135, R135, 0x9910, RZ ;  /* 0x0000991087877816 */ /* 0x000fc400000000ff */
[----:B------:R-:W-:Y:S01]  /*f230*/  PRMT R136, R133, 0x9910, RZ ;  /* 0x0000991085887816 */ /* 0x000fe200000000ff */
[----:B------:R-:W-:Y:S01]  /*f240*/  IMAD.X R71, R134, 0x1, R200, P2 ;  /* 0x0000000186477824 */ /* 0x000fe200010e06c8 */
[----:B----4-:R-:W-:Y:S02]  /*f250*/  ISETP.LT.AND P2, PT, R242, UR10, !P3 ;  /* 0x0000000af2007c0c */ /* 0x010fe4000df41270 */
[----:B-1----:R-:W-:Y:S01]  /*f260*/  ISETP.LT.AND P4, PT, R241, UR6, !P3 ;  /* 0x00000006f1007c0c */ /* 0x002fe2000df81270 */
[----:B------:R-:W-:Y:S01]  /*f270*/  IMAD.MOV.U32 R133, RZ, RZ, R135 ;  /* 0x000000ffff857224 */ /* 0x000fe200078e0087 */
[----:B------:R-:W1:Y:S01]  /*f280*/  LDCU UR10, c[0x0][0x398] ;  /* 0x00007300ff0a77ac */ /* 0x000e620008000800 */
[----:B------:R-:W-:Y:S01]  /*f290*/  IMAD.MOV.U32 R135, RZ, RZ, R136 ;  /* 0x000000ffff877224 */ /* 0x000fe200078e0088 */
[----:B------:R-:W4:Y:S01]  /*f2a0*/  LDCU UR6, c[0x0][0x39c] ;  /* 0x00007380ff0677ac */ /* 0x000f220008000800 */
[----:B0-----:R-:W-:Y:S02]  /*f2b0*/  ISETP.LT.AND P3, PT, R246, UR4, !P6 ;  /* 0x00000004f6007c0c */ /* 0x001fe4000f761270 */
[----:B------:R-:W-:Y:S01]  /*f2c0*/  SHF.R.S32.HI R133, RZ, 0x8, R133 ;  /* 0x00000008ff857819 */ /* 0x000fe20000011485 */
[----:B------:R-:W0:Y:S01]  /*f2d0*/  LDCU UR4, c[0x0][0x39c] ;  /* 0x00007380ff0477ac */ /* 0x000e220008000800 */
[----:B------:R-:W-:-:S03]  /*f2e0*/  SHF.R.S32.HI R135, RZ, 0x8, R135 ;  /* 0x00000008ff877819 */ /* 0x000fc60000011487 */
[----:B------:R1:W-:Y:S04]  /*f2f0*/  @P2 STG.E.U8 desc[UR22][R72.64], R133 ;  /* 0x0000008548002986 */ /* 0x0003e8000c101116 */
[----:B------:R-:W-:Y:S04]  /*f300*/  @P4 STG.E.U8 desc[UR22][R4.64], R135 ;  /* 0x0000008704004986 */ /* 0x000fe8000c101116 */
[----:B------:R2:W-:Y:S01]  /*f310*/  @P3 STG.E.U8 desc[UR22][R78.64], R75 ;  /* 0x0000004b4e003986 */ /* 0x0005e2000c101116 */
[----:B-1----:R-:W-:Y:S02]  /*f320*/  F2FP.SATFINITE.E4M3.F32.PACK_AB_MERGE_C R133, R17, R16, RZ ;  /* 0x000000101185723e */ /* 0x002fe400048070ff */
[----:B------:R-:W-:-:S02]  /*f330*/  PRMT R17, R75, 0x9910, RZ ;  /* 0x000099104b117816 */ /* 0x000fc400000000ff */
[----:B---3--:R-:W-:Y:S01]  /*f340*/  ISETP.LT.AND P4, PT, R245, UR9, !P6 ;  /* 0x00000009f5007c0c */ /* 0x008fe2000f781270 */
[----:B------:R-:W1:Y:S01]  /*f350*/  LDCU UR9, c[0x0][0x398] ;  /* 0x00007300ff0977ac */ /* 0x000e620008000800 */
[----:B------:R-:W-:Y:S02]  /*f360*/  ISETP.LT.AND P3, PT, R242, UR10, !P6 ;  /* 0x0000000af2007c0c */ /* 0x000fe4000f761270 */
[----:B------:R-:W-:Y:S01]  /*f370*/  ISETP.LT.AND P6, PT, R241, UR12, !P6 ;  /* 0x0000000cf1007c0c */ /* 0x000fe2000f7c1270 */
[----:B------:R-:W3:Y:S01]  /*f380*/  LDCU UR10, c[0x0][0x398] ;  /* 0x00007300ff0a77ac */ /* 0x000ee20008000800 */
[----:B------:R-:W-:Y:S01]  /*f390*/  F2FP.SATFINITE.E4M3.F32.PACK_AB_MERGE_C R81, R81, R80, RZ ;  /* 0x000000505151723e */ /* 0x000fe200048070ff */
[C---:B------:R-:W-:Y:S01]  /*f3a0*/  VIADD R16, R249.reuse, 0x11 ;  /* 0x00000011f9107836 */ /* 0x040fe20000000000 */
[----:B------:R-:W0:Y:S05]  /*f3b0*/  LDCU UR12, c[0x0][0x398] ;  /* 0x00007300ff0c77ac */ /* 0x000e2a0008000800 */
[----:B------:R-:W-:Y:S01]  /*f3c0*/  @P4 STG.E.U8 desc[UR22][R76.64], R145 ;  /* 0x000000914c004986 */ /* 0x000fe2000c101116 */
[----:B------:R-:W-:Y:S01]  /*f3d0*/  ISETP.LT.AND P4, PT, R246, UR14, !P0 ;  /* 0x0000000ef6007c0c */ /* 0x000fe2000c781270 */
[----:B------:R-:W-:Y:S01]  /*f3e0*/  VIADD R74, R249, 0x10 ;  /* 0x00000010f94a7836 */ /* 0x000fe20000000000 */
[----:B------:R-:W-:Y:S01]  /*f3f0*/  IADD3 R72, P2, PT, R132, R2, RZ ;  /* 0x0000000284487210 */ /* 0x000fe20007f5e0ff */
[----:B------:R0:W-:Y:S01]  /*f400*/  @P3 STG.E.U8 desc[UR22][R68.64], R81 ;  /* 0x0000005144003986 */ /* 0x0001e2000c101116 */
[----:B----4-:R-:W-:Y:S01]  /*f410*/  ISETP.GE.AND P3, PT, R16, UR6, PT ;  /* 0x0000000610007c0c */ /* 0x010fe2000bf66270 */
[----:B------:R-:W4:Y:S01]  /*f420*/  LDCU UR6, c[0x0][0x398] ;  /* 0x00007300ff0677ac */ /* 0x000f220008000800 */
[----:B--2---:R-:W-:Y:S01]  /*f430*/  F2FP.SATFINITE.E4M3.F32.PACK_AB_MERGE_C R75, R210, R209, RZ ;  /* 0x000000d1d24b723e */ /* 0x004fe200048070ff */
[----:B------:R-:W2:Y:S01]  /*f440*/  LDCU UR14, c[0x0][0x398] ;  /* 0x00007300ff0e77ac */ /* 0x000ea20008000800 */
[----:B------:R-:W2:Y:S04]  /*f450*/  LDL.LU R209, [R1+0x40] ;  /* 0x0000400001d17983 */ /* 0x000ea80000300800 */
[----:B------:R-:W2:Y:S01]  /*f460*/  LDL.LU R210, [R1+0x44] ;  /* 0x0000440001d27983 */ /* 0x000ea20000300800 */
[----:B------:R-:W-:-:S03]  /*f470*/  SHF.R.S32.HI R17, RZ, 0x8, R17 ;  /* 0x00000008ff117819 */ /* 0x000fc60000011411 */
[----:B------:R4:W-:Y:S01]  /*f480*/  @P6 STG.E.U8 desc[UR22][R14.64], R133 ;  /* 0x000000850e006986 */ /* 0x0009e2000c101116 */
[----:B-1----:R-:W-:Y:S01]  /*f490*/  ISETP.LT.AND P6, PT, R245, UR9, !P0 ;  /* 0x00000009f5007c0c */ /* 0x002fe2000c7c1270 */
[----:B------:R-:W-:Y:S01]  /*f4a0*/  IMAD.X R73, R134, 0x1, R199, P2 ;  /* 0x0000000186497824 */ /* 0x000fe200010e06c7 */
[----:B------:R-:W-:Y:S02]  /*f4b0*/  IADD3 R4, P2, PT, R132, R196, RZ ;  /* 0x000000c484047210 */ /* 0x000fe40007f5e0ff */
[----:B------:R-:W-:Y:S01]  /*f4c0*/  PRMT R16, R145, 0x9910, RZ ;  /* 0x0000991091107816 */ /* 0x000fe200000000ff */
[----:B------:R1:W-:Y:S01]  /*f4d0*/  @P4 STG.E.U8 desc[UR22][R12.64], R17 ;  /* 0x000000110c004986 */ /* 0x0003e2000c101116 */
[----:B0-----:R-:W-:Y:S01]  /*f4e0*/  PRMT R81, R81, 0x9910, RZ ;  /* 0x0000991051517816 */ /* 0x001fe200000000ff */
[----:B------:R-:W-:Y:S01]  /*f4f0*/  IMAD.X R5, R134, 0x1, R3, P2 ;  /* 0x0000000186057824 */ /* 0x000fe200010e0603 */
[----:B---3--:R-:W-:Y:S01]  /*f500*/  ISETP.LT.AND P4, PT, R242, UR10, !P0 ;  /* 0x0000000af2007c0c */ /* 0x008fe2000c781270 */
[----:B------:R-:W0:Y:S01]  /*f510*/  LDCU UR9, c[0x0][0x398] ;  /* 0x00007300ff0977ac */ /* 0x000e220008000800 */
[----:B------:R-:W-:-:S02]  /*f520*/  ISETP.GE.AND P2, PT, R74, UR4, PT ;  /* 0x000000044a007c0c */ /* 0x000fc4000bf46270 */
[----:B----4-:R-:W-:Y:S01]  /*f530*/  SHF.R.S32.HI R15, RZ, 0x8, R16 ;  /* 0x00000008ff0f7819 */ /* 0x010fe20000011410 */
[----:B------:R-:W3:Y:S01]  /*f540*/  LDCU UR4, c[0x0][0x39c] ;  /* 0x00007380ff0477ac */ /* 0x000ee20008000800 */
[----:B------:R-:W-:Y:S01]  /*f550*/  IMAD.MOV.U32 R14, RZ, RZ, R81 ;  /* 0x000000ffff0e7224 */ /* 0x000fe200078e0051 */
[----:B------:R-:W-:Y:S02]  /*f560*/  ISETP.LT.AND P0, PT, R241, UR12, !P0 ;  /* 0x0000000cf1007c0c */ /* 0x000fe4000c701270 */
[----:B------:R4:W-:Y:S01]  /*f570*/  @P6 STG.E.U8 desc[UR22][R10.64], R15 ;  /* 0x0000000f0a006986 */ /* 0x0009e2000c101116 */
[----:B------:R-:W-:Y:S01]  /*f580*/  ISETP.LT.AND P6, PT, R246, UR6, !P5 ;  /* 0x00000006f6007c0c */ /* 0x000fe2000efc1270 */
[----:B------:R-:W2:Y:S01]  /*f590*/  LDCU UR10, c[0x0][0x398] ;  /* 0x00007300ff0a77ac */ /* 0x000ea20008000800 */
[----:B-1----:R-:W-:Y:S02]  /*f5a0*/  SHF.R.S32.HI R17, RZ, 0x8, R14 ;  /* 0x00000008ff117819 */ /* 0x002fe4000001140e */
[----:B------:R-:W-:Y:S01]  /*f5b0*/  PRMT R69, R133, 0x9910, RZ ;  /* 0x0000991085457816 */ /* 0x000fe200000000ff */
[----:B------:R-:W1:Y:S02]  /*f5c0*/  LDCU UR6, c[0x0][0x398] ;  /* 0x00007300ff0677ac */ /* 0x000e640008000800 */
[----:B------:R-:W-:Y:S01]  /*f5d0*/  @P4 STG.E.U8 desc[UR22][R8.64], R17 ;  /* 0x0000001108004986 */ /* 0x000fe2000c101116 */
[----:B------:R-:W-:Y:S01]  /*f5e0*/  SHF.R.S32.HI R69, RZ, 0x8, R69 ;  /* 0x00000008ff457819 */ /* 0x000fe20000011445 */
[----:B------:R-:W1:Y:S01]  /*f5f0*/  LDCU UR12, c[0x0][0x398] ;  /* 0x00007300ff0c77ac */ /* 0x000e620008000800 */
[----:B------:R-:W-:Y:S01]  /*f600*/  IADD3 R12, P4, PT, R132, R198, RZ ;  /* 0x000000c6840c7210 */ /* 0x000fe20007f9e0ff */
[----:B----4-:R-:W-:-:S02]  /*f610*/  VIADD R10, R249, 0x12 ;  /* 0x00000012f90a7836 */ /* 0x010fc40000000000 */
[----:B------:R4:W-:Y:S01]  /*f620*/  @P0 STG.E.U8 desc[UR22][R6.64], R69 ;  /* 0x0000004506000986 */ /* 0x0009e2000c101116 */
[----:B--2---:R-:W-:Y:S01]  /*f630*/  ISETP.LT.AND P0, PT, R245, UR14, !P5 ;  /* 0x0000000ef5007c0c */ /* 0x004fe2000ef01270 */
[----:B------:R-:W-:Y:S01]  /*f640*/  IMAD.X R13, R134, 0x1, R197, P4 ;  /* 0x00000001860d7824 */ /* 0x000fe200020e06c5 */
[----:B0-----:R-:W-:Y:S01]  /*f650*/  ISETP.LT.AND P4, PT, R242, UR9, !P5 ;  /* 0x00000009f2007c0c */ /* 0x001fe2000ef81270 */
[----:B------:R-:W-:Y:S01]  /*f660*/  @P6 STG.E.U8 desc[UR22][R70.64], R75 ;  /* 0x0000004b46006986 */ /* 0x000fe2000c101116 */
[----:B---3--:R-:W-:Y:S01]  /*f670*/  ISETP.GE.AND P6, PT, R10, UR4, PT ;  /* 0x000000040a007c0c */ /* 0x008fe2000bfc6270 */
[----:B------:R-:W0:Y:S01]  /*f680*/  LDCU UR4, c[0x0][0x398] ;  /* 0x00007300ff0477ac */ /* 0x000e220008000800 */
[----:B------:R-:W-:Y:S01]  /*f690*/  F2FP.SATFINITE.E4M3.F32.PACK_AB_MERGE_C R147, R147, R146, RZ ;  /* 0x000000929393723e */ /* 0x000fe200048070ff */
[----:B------:R-:W-:Y:S01]  /*f6a0*/  VIADD R15, R132, UR30 ;  /* 0x0000001e840f7c36 */ /* 0x000fe20008000000 */
[----:B------:R-:W-:Y:S01]  /*f6b0*/  F2FP.SATFINITE.E4M3.F32.PACK_AB_MERGE_C R83, R83, R82, RZ ;  /* 0x000000525353723e */ /* 0x000fe200048070ff */
[----:B------:R-:W2:Y:S03]  /*f6c0*/  LDCU UR9, c[0x0][0x398] ;  /* 0x00007300ff0977ac */ /* 0x000ea60008000800 */
[----:B------:R-:W-:Y:S01]  /*f6d0*/  SHF.R.S32.HI R14, RZ, 0x1f, R15 ;  /* 0x0000001fff0e7819 */ /* 0x000fe2000001140f */
[----:B------:R-:W-:Y:S01]  /*f6e0*/  @P0 STG.E.U8 desc[UR22][R72.64], R147 ;  /* 0x0000009348000986 */ /* 0x000fe2000c101116 */
[C---:B------:R-:W-:Y:S01]  /*f6f0*/  IADD3 R10, P0, PT, R15.reuse, R0, RZ ;  /* 0x000000000f0a7210 */ /* 0x040fe20007f1e0ff */
[----:B------:R-:W3:Y:S02]  /*f700*/  LDCU UR14, c[0x0][0x398] ;  /* 0x00007300ff0e77ac */ /* 0x000ee40008000800 */
[----:B------:R3:W-:Y:S01]  /*f710*/  @P4 STG.E.U8 desc[UR22][R4.64], R83 ;  /* 0x0000005304004986 */ /* 0x0007e2000c101116 */
[----:B----4-:R-:W-:Y:S01]  /*f720*/  IADD3 R6, P4, PT, R15, R2, RZ ;  /* 0x000000020f067210 */ /* 0x010fe20007f9e0ff */
[----:B------:R-:W-:Y:S01]  /*f730*/  IMAD.X R11, R14, 0x1, R200, P0 ;  /* 0x000000010e0b7824 */ /* 0x000fe200000e06c8 */
[----:B------:R-:W-:Y:S01]  /*f740*/  ISETP.LT.AND P5, PT, R241, UR10, !P5 ;  /* 0x0000000af1007c0c */ /* 0x000fe2000efa1270 */
[----:B------:R-:W4:Y:S01]  /*f750*/  LDCU UR10, c[0x0][0x398] ;  /* 0x00007300ff0a77ac */ /* 0x000f220008000800 */
[----:B-1----:R-:W-:Y:S01]  /*f760*/  ISETP.LT.AND P0, PT, R246, UR6, !P1 ;  /* 0x00000006f6007c0c */ /* 0x002fe2000cf01270 */
[----:B------:R-:W-:Y:S01]  /*f770*/  IMAD.X R7, R14, 0x1, R199, P4 ;  /* 0x000000010e077824 */ /* 0x000fe200020e06c7 */
[----:B0-----:R-:W-:Y:S01]  /*f780*/  ISETP.LT.AND P4, PT, R245, UR4, !P1 ;  /* 0x00000004f5007c0c */ /* 0x001fe2000cf81270 */
[----:B------:R-:W0:Y:S01]  /*f790*/  LDCU UR6, c[0x0][0x398] ;  /* 0x00007300ff0677ac */ /* 0x000e220008000800 */
[----:B------:R-:W-:-:S02]  /*f7a0*/  PRMT R17, R147, 0x9910, RZ ;  /* 0x0000991093117816 */ /* 0x000fc400000000ff */
[----:B---3--:R-:W-:Y:S01]  /*f7b0*/  PRMT R5, R75, 0x9910, RZ ;  /* 0x000099104b057816 */ /* 0x008fe200000000ff */
[----:B------:R-:W1:Y:S01]  /*f7c0*/  LDCU UR4, c[0x0][0x39c] ;  /* 0x00007380ff0477ac */ /* 0x000e620008000800 */
[----:B------:R-:W-:Y:S02]  /*f7d0*/  F2FP.SATFINITE.E4M3.F32.PACK_AB_MERGE_C R69, R19, R18, RZ ;  /* 0x000000121345723e */ /* 0x000fe400048070ff */
[----:B------:R-:W-:Y:S02]  /*f7e0*/  SHF.R.S32.HI R5, RZ, 0x8, R5 ;  /* 0x00000008ff057819 */ /* 0x000fe40000011405 */
[----:B------:R-:W-:Y:S01]  /*f7f0*/  SHF.R.S32.HI R17, RZ, 0x8, R17 ;  /* 0x00000008ff117819 */ /* 0x000fe20000011411 */
[----:B------:R3:W-:Y:S04]  /*f800*/  @P5 STG.E.U8 desc[UR22][R12.64], R69 ;  /* 0x000000450c005986 */ /* 0x0007e8000c101116 */
[----:B------:R-:W-:Y:S04]  /*f810*/  @P0 STG.E.U8 desc[UR22][R10.64], R5 ;  /* 0x000000050a000986 */ /* 0x000fe8000c101116 */
[----:B------:R0:W-:Y:S01]  /*f820*/  @P4 STG.E.U8 desc[UR22][R6.64], R17 ;  /* 0x0000001106004986 */ /* 0x0001e2000c101116 */
[----:B------:R-:W-:-:S05]  /*f830*/  IADD3 R8, P5, PT, R15, R196, RZ ;  /* 0x000000c40f087210 */ /* 0x000fca0007fbe0ff */
[----:B------:R-:W-:Y:S01]  /*f840*/  IMAD.X R9, R14, 0x1, R3, P5 ;  /* 0x000000010e097824 */ /* 0x000fe200028e0603 */
[----:B--2---:R-:W-:Y:S02]  /*f850*/  ISETP.LT.AND P5, PT, R242, UR9, !P1 ;  /* 0x00000009f2007c0c */ /* 0x004fe4000cfa1270 */
[----:B------:R-:W-:Y:S01]  /*f860*/  PRMT R19, R83, 0x9910, RZ ;  /* 0x0000991053137816 */ /* 0x000fe200000000ff */
[----:B---3--:R-:W-:Y:S01]  /*f870*/  VIADD R13, R15, UR30 ;  /* 0x0000001e0f0d7c36 */ /* 0x008fe20008000000 */
[----:B------:R-:W-:Y:S01]  /*f880*/  PRMT R69, R69, 0x9910, RZ ;  /* 0x0000991045457816 */ /* 0x000fe200000000ff */
[----:B------:R-:W2:Y:S01]  /*f890*/  LDCU UR9, c[0x0][0x398] ;  /* 0x00007300ff0977ac */ /* 0x000ea20008000800 */
[----:B------:R-:W-:Y:S02]  /*f8a0*/  SHF.R.S32.HI R19, RZ, 0x8, R19 ;  /* 0x00000008ff137819 */ /* 0x000fe40000011413 */
[----:B----4-:R-:W-:Y:S01]  /*f8b0*/  ISETP.LT.AND P1, PT, R241, UR10, !P1 ;  /* 0x0000000af1007c0c */ /* 0x010fe2000cf21270 */
[----:B------:R-:W3:Y:S01]  /*f8c0*/  LDCU UR10, c[0x0][0x398] ;  /* 0x00007300ff0a77ac */ /* 0x000ee20008000800 */
[----:B------:R-:W-:-:S02]  /*f8d0*/  ISETP.LT.AND P0, PT, R246, UR12, !P2 ;  /* 0x0000000cf6007c0c */ /* 0x000fc4000d701270 */
[----:B------:R-:W-:Y:S01]  /*f8e0*/  IADD3 R4, P4, PT, R15, R198, RZ ;  /* 0x000000c60f047210 */ /* 0x000fe20007f9e0ff */
[----:B------:R4:W-:Y:S01]  /*f8f0*/  @P5 STG.E.U8 desc[UR22][R8.64], R19 ;  /* 0x0000001308005986 */ /* 0x0009e2000c101116 */
[----:B------:R-:W-:Y:S01]  /*f900*/  IMAD.MOV.U32 R15, RZ, RZ, R69 ;  /* 0x000000ffff0f7224 */ /* 0x000fe200078e0045 */
[----:B------:R-:W-:Y:S01]  /*f910*/  SHF.R.S32.HI R12, RZ, 0x1f, R13 ;  /* 0x0000001fff0c7819 */ /* 0x000fe2000001140d */
[----:B------:R-:W1:Y:S01]  /*f920*/  LDCU UR12, c[0x0][0x398] ;  /* 0x00007300ff0c77ac */ /* 0x000e620008000800 */
[----:B0-----:R-:W-:Y:S01]  /*f930*/  IADD3 R6, P5, PT, R13, R0, RZ ;  /* 0x000000000d067210 */ /* 0x001fe20007fbe0ff */
[----:B------:R-:W-:Y:S01]  /*f940*/  IMAD.X R5, R14, 0x1, R197, P4 ;  /* 0x000000010e057824 */ /* 0x000fe200020e06c5 */
[----:B------:R-:W-:-:S03]  /*f950*/  SHF.R.S32.HI R15, RZ, 0x8, R15 ;  /* 0x00000008ff0f7819 */ /* 0x000fc6000001140f */
[C---:B------:R-:W-:Y:S02]  /*f960*/  IMAD.X R7, R12.reuse, 0x1, R200, P5 ;  /* 0x000000010c077824 */ /* 0x040fe400028e06c8 */
[----:B------:R-:W-:Y:S01]  /*f970*/  @P1 STG.E.U8 desc[UR22][R4.64], R15 ;  /* 0x0000000f04001986 */ /* 0x000fe2000c101116 */
[----:B----4-:R-:W-:Y:S02]  /*f980*/  IADD3 R8, P5, PT, R13, R2, RZ ;  /* 0x000000020d087210 */ /* 0x010fe40007fbe0ff */
[----:B------:R-:W-:Y:S01]  /*f990*/  ISETP.LT.AND P1, PT, R245, UR14, !P2 ;  /* 0x0000000ef5007c0c */ /* 0x000fe2000d721270 */
[----:B------:R-:W0:Y:S02]  /*f9a0*/  LDCU UR14, c[0x0][0x398] ;  /* 0x00007300ff0e77ac */ /* 0x000e240008000800 */
[----:B------:R-:W-:Y:S01]  /*f9b0*/  IMAD.X R9, R12, 0x1, R199, P5 ;  /* 0x000000010c097824 */ /* 0x000fe200028e06c7 */
[----:B------:R-:W-:Y:S02]  /*f9c0*/  IADD3 R10, P5, PT, R13, R196, RZ ;  /* 0x000000c40d0a7210 */ /* 0x000fe40007fbe0ff */
[----:B------:R-:W-:-:S02]  /*f9d0*/  F2FP.SATFINITE.E4M3.F32.PACK_AB_MERGE_C R149, R149, R148, RZ ;  /* 0x000000949595723e */ /* 0x000fc400048070ff */
[----:B------:R-:W-:Y:S01]  /*f9e0*/  F2FP.SATFINITE.E4M3.F32.PACK_AB_MERGE_C R85, R85, R84, RZ ;  /* 0x000000545555723e */ /* 0x000fe200048070ff */
[----:B------:R-:W-:Y:S01]  /*f9f0*/  IMAD.X R11, R12, 0x1, R3, P5 ;  /* 0x000000010c0b7824 */ /* 0x000fe200028e0603 */
[----:B------:R-:W-:Y:S02]  /*fa00*/  F2FP.SATFINITE.E4M3.F32.PACK_AB_MERGE_C R17, R210, R209, RZ ;  /* 0x000000d1d211723e */ /* 0x000fe400048070ff */
[----:B------:R-:W4:Y:S04]  /*fa10*/  LDL.LU R209, [R1+0x48] ;  /* 0x0000480001d17983 */ /* 0x000f280000300800 */
[----:B------:R-:W4:Y:S04]  /*fa20*/  LDL.LU R210, [R1+0x4c] ;  /* 0x00004c0001d27983 */ /* 0x000f280000300800 */
[----:B------:R0:W-:Y:S01]  /*fa30*/  @P0 STG.E.U8 desc[UR22][R6.64], R17 ;  /* 0x0000001106000986 */ /* 0x0001e2000c101116 */
[----:B------:R-:W-:Y:S01]  /*fa40*/  ISETP.LT.AND P0, PT, R242, UR6, !P2 ;  /* 0x00000006f2007c0c */ /* 0x000fe2000d701270 */
[----:B------:R-:W1:Y:S02]  /*fa50*/  LDCU UR6, c[0x0][0x39c] ;  /* 0x00007380ff0677ac */ /* 0x000e640008000800 */
[----:B------:R-:W-:Y:S01]  /*fa60*/  @P1 STG.E.U8 desc[UR22][R8.64], R149 ;  /* 0x0000009508001986 */ /* 0x000fe2000c101116 */
[----:B0-----:R-:W-:-:S09]  /*fa70*/  PRMT R17, R17, 0x9910, RZ ;  /* 0x0000991011117816 */ /* 0x001fd200000000ff */
[----:B------:R0:W-:Y:S02]  /*fa80*/  @P0 STG.E.U8 desc[UR22][R10.64], R85 ;  /* 0x000000550a000986 */ /* 0x0001e4000c101116 */
[----:B0-----:R-:W-:Y:S01]  /*fa90*/  IMAD.MOV.U32 R11, RZ, RZ, R17 ;  /* 0x000000ffff0b7224 */ /* 0x001fe200078e0011 */
[----:B------:R-:W-:Y:S02]  /*faa0*/  F2FP.SATFINITE.E4M3.F32.PACK_AB_MERGE_C R17, R212, R211, RZ ;  /* 0x000000d3d411723e */ /* 0x000fe400048070ff */
[----:B------:R-:W4:Y:S04]  /*fab0*/  LDL.LU R211, [R1+0x58] ;  /* 0x0000580001d37983 */ /* 0x000f280000300800 */
[----:B------:R-:W4:Y:S01]  /*fac0*/  LDL.LU R212, [R1+0x5c] ;  /* 0x00005c0001d47983 */ /* 0x000f220000300800 */
[----:B------:R-:W-:-:S03]  /*fad0*/  F2FP.SATFINITE.E4M3.F32.PACK_AB_MERGE_C R19, R238, R213, RZ ;  /* 0x000000d5ee13723e */ /* 0x000fc600048070ff */
[----:B------:R-:W4:Y:S04]  /*fae0*/  LDL.LU R213, [R1+0x68] ;  /* 0x0000680001d57983 */ /* 0x000f280000300800 */
[----:B------:R-:W4:Y:S01]  /*faf0*/  LDL.LU R238, [R1+0x6c] ;  /* 0x00006c0001ee7983 */ /* 0x000f220000300800 */
[----:B--2---:R-:W-:Y:S01]  /*fb00*/  ISETP.LT.AND P2, PT, R241, UR9, !P2 ;  /* 0x00000009f1007c0c */ /* 0x004fe2000d741270 */
[----:B------:R-:W0:Y:S01]  /*fb10*/  LDCU UR9, c[0x0][0x398] ;  /* 0x00007300ff0977ac */ /* 0x000e220008000800 */
[C---:B------:R-:W-:Y:S01]  /*fb20*/  IADD3 R4, P5, PT, R13.reuse, R198, RZ ;  /* 0x000000c60d047210 */ /* 0x040fe20007fbe0ff */
[----:B------:R-:W-:Y:S01]  /*fb30*/  VIADD R13, R13, UR30 ;  /* 0x0000001e0d0d7c36 */ /* 0x000fe20008000000 */
[----:B------:R-:W-:-:S03]  /*fb40*/  F2FP.SATFINITE.E4M3.F32.PACK_AB_MERGE_C R21, R21, R20, RZ ;  /* 0x000000141515723e */ /* 0x000fc600048070ff */
[----:B------:R-:W-:Y:S01]  /*fb50*/  IMAD.X R5, R12, 0x1, R197, P5 ;  /* 0x000000010c057824 */ /* 0x000fe200028e06c5 */
[----:B---3--:R-:W-:Y:S02]  /*fb60*/  ISETP.LT.AND P0, PT, R246, UR10, !P3 ;  /* 0x0000000af6007c0c */ /* 0x008fe4000df01270 */
[----:B------:R-:W-:Y:S01]  /*fb70*/  PRMT R15, R149, 0x9910, RZ ;  /* 0x00009910950f7816 */ /* 0x000fe200000000ff */
[----:B------:R-:W-:Y:S01]  /*fb80*/  VIADD R9, R249, 0x15 ;  /* 0x00000015f9097836 */ /* 0x000fe20000000000 */
[----:B-1----:R-:W-:Y:S01]  /*fb90*/  ISETP.LT.AND P1, PT, R245, UR12, !P3 ;  /* 0x0000000cf5007c0c */ /* 0x002fe2000df21270 */
[----:B------:R1:W-:Y:S01]  /*fba0*/  @P2 STG.E.U8 desc[UR22][R4.64], R21 ;  /* 0x0000001504002986 */ /* 0x0003e2000c101116 */
[----:B------:R-:W-:Y:S01]  /*fbb0*/  SHF.R.S32.HI R12, RZ, 0x1f, R13 ;  /* 0x0000001fff0c7819 */ /* 0x000fe2000001140d */
[----:B------:R-:W-:Y:S01]  /*fbc0*/  VIADD R16, R249, 0x13 ;  /* 0x00000013f9107836 */ /* 0x000fe20000000000 */
[----:B------:R-:W-:Y:S01]  /*fbd0*/  IADD3 R6, P2, PT, R13, R0, RZ ;  /* 0x000000000d067210 */ /* 0x000fe20007f5e0ff */
[----:B------:R-:W2:Y:S01]  /*fbe0*/  LDCU UR10, c[0x0][0x398] ;  /* 0x00007300ff0a77ac */ /* 0x000ea20008000800 */
[----:B------:R-:W-:-:S02]  /*fbf0*/  SHF.R.S32.HI R11, RZ, 0x8, R11 ;  /* 0x00000008ff0b7819 */ /* 0x000fc4000001140b */
[----:B------:R-:W-:Y:S01]  /*fc00*/  SHF.R.S32.HI R15, RZ, 0x8, R15 ;  /* 0x00000008ff0f7819 */ /* 0x000fe2000001140f */
[C---:B------:R-:W-:Y:S01]  /*fc10*/  IMAD.X R7, R12.reuse, 0x1, R200, P2 ;  /* 0x000000010c077824 */ /* 0x040fe200010e06c8 */
[----:B------:R-:W-:Y:S01]  /*fc20*/  PRMT R10, R85, 0x9910, RZ ;  /* 0x00009910550a7816 */ /* 0x000fe200000000ff */
[----:B------:R-:W-:Y:S01]  /*fc30*/  VIADD R14, R249, 0x14 ;  /* 0x00000014f90e7836 */ /* 0x000fe20000000000 */
[----:B------:R-:W-:Y:S01]  /*fc40*/  F2FP.SATFINITE.E4M3.F32.PACK_AB_MERGE_C R151, R151, R150, RZ ;  /* 0x000000969797723e */ /* 0x000fe200048070ff */
[----:B------:R-:W3:Y:S01]  /*fc50*/  LDCU UR12, c[0x0][0x398] ;  /* 0x00007300ff0c77ac */ /* 0x000ee20008000800 */
[C---:B-1----:R-:W-:Y:S01]  /*fc60*/  IADD3 R4, P5, PT, R13.reuse, R2, RZ ;  /* 0x000000020d047210 */ /* 0x042fe20007fbe0ff */
[----:B------:R1:W-:Y:S04]  /*fc70*/  @P0 STG.E.U8 desc[UR22][R6.64], R11 ;  /* 0x0000000b06000986 */ /* 0x0003e8000c101116 */
[----:B------:R-:W-:Y:S01]  /*fc80*/  IMAD.X R5, R12, 0x1, R199, P5 ;  /* 0x000000010c057824 */ /* 0x000fe200028e06c7 */
[----:B------:R-:W-:-:S04]  /*fc90*/  IADD3 R8, P5, PT, R13, R196, RZ ;  /* 0x000000c40d087210 */ /* 0x000fc80007fbe0ff */
[----:B------:R2:W-:Y:S01]  /*fca0*/  @P1 STG.E.U8 desc[UR22][R4.64], R15 ;  /* 0x0000000f04001986 */ /* 0x0005e2000c101116 */
[----:B0-----:R-:W-:Y:S01]  /*fcb0*/  ISETP.LT.AND P1, PT, R242, UR9, !P3 ;  /* 0x00000009f2007c0c */ /* 0x001fe2000df21270 */
[----:B------:R-:W0:Y:S01]  /*fcc0*/  LDCU UR9, c[0x0][0x398] ;  /* 0x00007300ff0977ac */ /* 0x000e220008000800 */
[----:B------:R-:W-:Y:S01]  /*fcd0*/  ISETP.GE.AND P0, PT, R9, UR6, PT ;  /* 0x0000000609007c0c */ /* 0x000fe2000bf06270 */
[----:B------:R-:W-:Y:S01]  /*fce0*/  IMAD.X R9, R12, 0x1, R3, P5 ;  /* 0x000000010c097824 */ /* 0x000fe200028e0603 */
[----:B-1----:R-:W-:Y:S01]  /*fcf0*/  SHF.R.S32.HI R11, RZ, 0x8, R10 ;  /* 0x00000008ff0b7819 */ /* 0x002fe2000001140a */
[----:B------:R-:W1:Y:S01]  /*fd00*/  LDCU UR6, c[0x0][0x398] ;  /* 0x00007300ff0677ac */ /* 0x000e620008000800 */
[----:B------:R-:W-:Y:S02]  /*fd10*/  ISETP.GE.AND P4, PT, R16, UR4, PT ;  /* 0x0000000410007c0c */ /* 0x000fe4000bf86270 */
[----:B------:R-:W-:Y:S01]  /*fd20*/  ISETP.LT.AND P3, PT, R241, UR14, !P3 ;  /* 0x0000000ef1007c0c */ /* 0x000fe2000df61270 */
[----:B------:R-:W1:Y:S01]  /*fd30*/  LDCU UR4, c[0x0][0x39c] ;  /* 0x00007380ff0477ac */ /* 0x000e620008000800 */
[----:B--2---:R-:W-:-:S03]  /*fd40*/  PRMT R15, R21, 0x9910, RZ ;  /* 0x00009910150f7816 */ /* 0x004fc600000000ff */
[----:B------:R2:W-:Y:S01]  /*fd50*/  @P1 STG.E.U8 desc[UR22][R8.64], R11 ;  /* 0x0000000b08001986 */ /* 0x0005e2000c101116 */
[C---:B------:R-:W-:Y:S01]  /*fd60*/  IADD3 R4, P1, PT, R13.reuse, R198, RZ ;  /* 0x000000c60d047210 */ /* 0x040fe20007f3e0ff */
[----:B------:R-:W-:Y:S01]  /*fd70*/  VIADD R13, R13, UR30 ;  /* 0x0000001e0d0d7c36 */ /* 0x000fe20008000000 */
[----:B------:R-:W-:Y:S01]  /*fd80*/  SHF.R.S32.HI R15, RZ, 0x8, R15 ;  /* 0x00000008ff0f7819 */ /* 0x000fe2000001140f */
[----:B------:R-:W3:Y:S02]  /*fd90*/  LDCU UR14, c[0x0][0x398] ;  /* 0x00007300ff0e77ac */ /* 0x000ee40008000800 */
[----:B------:R-:W-:Y:S01]  /*fda0*/  IMAD.X R5, R12, 0x1, R197, P1 ;  /* 0x000000010c057824 */ /* 0x000fe200008e06c5 */
[----:B------:R-:W-:Y:S02]  /*fdb0*/  SHF.R.S32.HI R10, RZ, 0x1f, R13 ;  /* 0x0000001fff0a7819 */ /* 0x000fe4000001140d */
[----:B------:R-:W-:Y:S02]  /*fdc0*/  IADD3 R6, P5, PT, R13, R0, RZ ;  /* 0x000000000d067210 */ /* 0x000fe40007fbe0ff */
[----:B0-----:R-:W-:Y:S01]  /*fdd0*/  ISETP.LT.AND P1, PT, R246, UR9, !P6 ;  /* 0x00000009f6007c0c */ /* 0x001fe2000f721270 */
[----:B------:R0:W-:Y:S01]  /*fde0*/  @P3 STG.E.U8 desc[UR22][R4.64], R15 ;  /* 0x0000000f04003986 */ /* 0x0001e2000c101116 */
[----:B------:R-:W-:Y:S01]  /*fdf0*/  ISETP.LT.AND P3, PT, R245, UR10, !P6 ;  /* 0x0000000af5007c0c */ /* 0x000fe2000f761270 */
[----:B------:R-:W-:Y:S01]  /*fe00*/  IMAD.X R7, R10, 0x1, R200, P5 ;  /* 0x000000010a077824 */ /* 0x000fe200028e06c8 */
[----:B-1----:R-:W-:Y:S01]  /*fe10*/  ISETP.GE.AND P2, PT, R14, UR4, PT ;  /* 0x000000040e007c0c */ /* 0x002fe2000bf46270 */
[----:B------:R-:W1:Y:S01]  /*fe20*/  LDCU UR4, c[0x0][0x39c] ;  /* 0x00007380ff0477ac */ /* 0x000e620008000800 */
[----:B--2---:R-:W-:Y:S01]  /*fe30*/  IADD3 R8, P5, PT, R13, R2, RZ ;  /* 0x000000020d087210 */ /* 0x004fe20007fbe0ff */
[----:B------:R-:W2:Y:S04]  /*fe40*/  LDCU UR9, c[0x0][0x398] ;  /* 0x00007300ff0977ac */ /* 0x000ea80008000800 */
[----:B------:R-:W-:Y:S01]  /*fe50*/  IMAD.X R9, R10, 0x1, R199, P5 ;  /* 0x000000010a097824 */ /* 0x000fe200028e06c7 */
[----:B------:R-:W-:Y:S01]  /*fe60*/  ISETP.LT.AND P5, PT, R242, UR6, !P6 ;  /* 0x00000006f2007c0c */ /* 0x000fe2000f7a1270 */
[----:B------:R-:W1:Y:S01]  /*fe70*/  LDCU UR10, c[0x0][0x398] ;  /* 0x00007300ff0a77ac */ /* 0x000e620008000800 */
[----:B------:R-:W-:Y:S01]  /*fe80*/  VIADD R12, R249, 0x16 ;  /* 0x00000016f90c7836 */ /* 0x000fe20000000000 */
[----:B------:R-:W-:Y:S01]  /*fe90*/  F2FP.SATFINITE.E4M3.F32.PACK_AB_MERGE_C R87, R87, R86, RZ ;  /* 0x000000565757723e */ /* 0x000fe200048070ff */
[----:B------:R-:W1:Y:S01]  /*fea0*/  LDCU UR6, c[0x0][0x398] ;  /* 0x00007300ff0677ac */ /* 0x000e620008000800 */
[----:B------:R-:W-:-:S02]  /*feb0*/  F2FP.SATFINITE.E4M3.F32.PACK_AB_MERGE_C R23, R23, R22, RZ ;  /* 0x000000161717723e */ /* 0x000fc400048070ff */
[----:B--2---:R-:W-:Y:S01]  /*fec0*/  ISETP.LT.AND P6, PT, R241, UR9, !P6 ;  /* 0x00000009f1007c0c */ /* 0x004fe2000f7c1270 */
[----:B------:R-:W2:Y:S01]  /*fed0*/  LDCU UR9, c[0x0][0x398] ;  /* 0x00007300ff0977ac */ /* 0x000ea20008000800 */
[----:B0-----:R-:W-:-:S04]  /*fee0*/  PRMT R15, R151, 0x9910, RZ ;  /* 0x00009910970f7816 */ /* 0x001fc800000000ff */
[----:B------:R-:W-:Y:S02]  /*fef0*/  SHF.R.S32.HI R15, RZ, 0x8, R15 ;  /* 0x00000008ff0f7819 */ /* 0x000fe4000001140f */
[----:B------:R-:W-:Y:S02]  /*ff00*/  F2FP.SATFINITE.E4M3.F32.PACK_AB_MERGE_C R153, R153, R152, RZ ;  /* 0x000000989999723e */ /* 0x000fe400048070ff */
[----:B------:R-:W-:Y:S02]  /*ff10*/  F2FP.SATFINITE.E4M3.F32.PACK_AB_MERGE_C R89, R89, R88, RZ ;  /* 0x000000585959723e */ /* 0x000fe400048070ff */
[----:B------:R-:W-:Y:S02]  /*ff20*/  F2FP.SATFINITE.E4M3.F32.PACK_AB_MERGE_C R25, R25, R24, RZ ;  /* 0x000000181919723e */ /* 0x000fe400048070ff */
[----:B------:R-:W-:Y:S02]  /*ff30*/  F2FP.SATFINITE.E4M3.F32.PACK_AB_MERGE_C R155, R155, R154, RZ ;  /* 0x0000009a9b9b723e */ /* 0x000fe400048070ff */
[----:B------:R-:W-:-:S02]  /*ff40*/  F2FP.SATFINITE.E4M3.F32.PACK_AB_MERGE_C R91, R91, R90, RZ ;  /* 0x0000005a5b5b723e */ /* 0x000fc400048070ff */
[----:B----4-:R-:W-:-:S05]  /*ff50*/  F2FP.SATFINITE.E4M3.F32.PACK_AB_MERGE_C R11, R210, R209, RZ ;  /* 0x000000d1d20b723e */ /* 0x010fca00048070ff */
[----:B------:R0:W-:Y:S04]  /*ff60*/  @P1 STG.E.U8 desc[UR22][R6.64], R11 ;  /* 0x0000000b06001986 */ /* 0x0001e8000c101116 */
[----:B------:R4:W-:Y:S01]  /*ff70*/  @P3 STG.E.U8 desc[UR22][R8.64], R151 ;  /* 0x0000009708003986 */ /* 0x0009e2000c101116 */
[C---:B------:R-:W-:Y:S02]  /*ff80*/  IADD3 R4, P3, PT, R13.reuse, R196, RZ ;  /* 0x000000c40d047210 */ /* 0x040fe40007f7e0ff */
[----:B-1----:R-:W-:Y:S01]  /*ff90*/  ISETP.GE.AND P1, PT, R12, UR4, PT ;  /* 0x000000040c007c0c */ /* 0x002fe2000bf26270 */
[----:B------:R-:W1:Y:S02]  /*ffa0*/  LDCU UR4, c[0x0][0x398] ;  /* 0x00007300ff0477ac */ /* 0x000e640008000800 */
[----:B------:R-:W-:Y:S01]  /*ffb0*/  IMAD.X R5, R10, 0x1, R3, P3 ;  /* 0x000000010a057824 */ /* 0x000fe200018e0603 */
[----:B------:R-:W-:Y:S01]  /*ffc0*/  ISETP.LT.AND P3, PT, R246, UR10, !P4 ;  /* 0x0000000af6007c0c */ /* 0x000fe2000e761270 */
[----:B------:R-:W1:Y:S03]  /*ffd0*/  LDCU UR10, c[0x0][0x398] ;  /* 0x00007300ff0a77ac */ /* 0x000e660008000800 */
[----:B------:R1:W-:Y:S01]  /*ffe0*/  @P5 STG.E.U8 desc[UR22][R4.64], R87 ;  /* 0x0000005704005986 */ /* 0x0003e2000c101116 */
[C---:B0-----:R-:W-:Y:S01]  /*fff0*/  IADD3 R6, P5, PT, R13.reuse, R198, RZ ;  /* 0x000000c60d067210 */ /* 0x041fe20007fbe0ff */
[----:B------:R-:W-:Y:S01]  /*10000*/  VIADD R13, R13, UR30 ;  /* 0x0000001e0d0d7c36 */ /* 0x000fe20008000000 */
[----:B------:R-:W-:-:S03]  /*10010*/  PRMT R11, R11, 0x9910, RZ ;  /* 0x000099100b0b7816 */ /* 0x000fc600000000ff */
[----:B------:R-:W-:Y:S01]  /*10020*/  IMAD.X R7, R10, 0x1, R197, P5 ;  /* 0x000000010a077824 */ /* 0x000fe200028e06c5 */
[----:B------:R-:W-:Y:S02]  /*10030*/  SHF.R.S32.HI R12, RZ, 0x1f, R13 ;  /* 0x0000001fff0c7819 */ /* 0x000fe4000001140d */
[C---:B----4-:R-:W-:Y:S02]  /*10040*/  IADD3 R8, P5, PT, R13.reuse, R0, RZ ;  /* 0x000000000d087210 */ /* 0x050fe40007fbe0ff */
[----:B------:R-:W-:Y:S01]  /*10050*/  SHF.R.S32.HI R11, RZ, 0x8, R11 ;  /* 0x00000008ff0b7819 */ /* 0x000fe2000001140b */
[----:B------:R0:W-:Y:S02]  /*10060*/  @P6 STG.E.U8 desc[UR22][R6.64], R23 ;  /* 0x0000001706006986 */ /* 0x0001e4000c101116 */
[----:B------:R-:W-:Y:S01]  /*10070*/  IMAD.X R9, R12, 0x1, R200, P5 ;  /* 0x000000010c097824 */ /* 0x000fe200028e06c8 */
[----:B-1----:R-:W-:Y:S02]  /*10080*/  IADD3 R4, P6, PT, R13, R2, RZ ;  /* 0x000000020d047210 */ /* 0x002fe40007fde0ff */
[----:B------:R-:W-:Y:S01]  /*10090*/  ISETP.LT.AND P5, PT, R245, UR4, !P4 ;  /* 0x00000004f5007c0c */ /* 0x000fe2000e7a1270 */
[----:B------:R-:W1:Y:S01]  /*100a0*/  LDCU UR4, c[0x0][0x39c] ;  /* 0x00007380ff0477ac */ /* 0x000e620008000800 */
[----:B------:R4:W-:Y:S01]  /*100b0*/  @P3 STG.E.U8 desc[UR22][R8.64], R11 ;  /* 0x0000000b08003986 */ /* 0x0009e2000c101116 */
[----:B------:R-:W-:Y:S01]  /*100c0*/  ISETP.LT.AND P3, PT, R242, UR6, !P4 ;  /* 0x00000006f2007c0c */ /* 0x000fe2000e761270 */
[----:B------:R-:W-:Y:S01]  /*100d0*/  IMAD.X R5, R12, 0x1, R199, P6 ;  /* 0x000000010c057824 */ /* 0x000fe200030e06c7 */
[----:B------:R-:W-:Y:S01]  /*100e0*/  PRMT R10, R87, 0x9910, RZ ;  /* 0x00009910570a7816 */ /* 0x000fe200000000ff */
[----:B------:R-:W1:Y:S01]  /*100f0*/  LDCU UR6, c[0x0][0x39c] ;  /* 0x00007380ff0677ac */ /* 0x000e620008000800 */
[----:B0-----:R-:W-:-:S05]  /*10100*/  IADD3 R6, P6, PT, R13, R196, RZ ;  /* 0x000000c40d067210 */ /* 0x001fca0007fde0ff */
[----:B------:R-:W-:Y:S01]  /*10110*/  IMAD.X R7, R12, 0x1, R3, P6 ;  /* 0x000000010c077824 */ /* 0x000fe200030e0603 */
[----:B----4-:R-:W-:Y:S01]  /*10120*/  SHF.R.S32.HI R11, RZ, 0x8, R10 ;  /* 0x00000008ff0b7819 */ /* 0x010fe2000001140a */
[----:B------:R0:W-:Y:S01]  /*10130*/  @P5 STG.E.U8 desc[UR22][R4.64], R15 ;  /* 0x0000000f04005986 */ /* 0x0001e2000c101116 */
[----:B--2---:R-:W-:Y:S01]  /*10140*/  ISETP.LT.AND P6, PT, R241, UR9, !P4 ;  /* 0x00000009f1007c0c */ /* 0x004fe2000e7c1270 */
[----:B------:R-:W2:Y:S02]  /*10150*/  LDCU UR9, c[0x0][0x398] ;  /* 0x00007300ff0977ac */ /* 0x000ea40008000800 */
[----:B------:R4:W-:Y:S01]  /*10160*/  @P3 STG.E.U8 desc[UR22][R6.64], R11 ;  /* 0x0000000b06003986 */ /* 0x0009e2000c101116 */
[----:B------:R-:W-:Y:S02]  /*10170*/  IADD3 R8, P3, PT, R13, R198, RZ ;  /* 0x000000c60d087210 */ /* 0x000fe40007f7e0ff */
[----:B------:R-:W-:Y:S01]  /*10180*/  PRMT R10, R23, 0x9910, RZ ;  /* 0x00009910170a7816 */ /* 0x000fe200000000ff */
[----:B------:R-:W-:-:S02]  /*10190*/  VIADD R13, R13, UR30 ;  /* 0x0000001e0d0d7c36 */ /* 0x000fc40008000000 */
[----:B------:R-:W-:Y:S01]  /*101a0*/  IMAD.X R9, R12, 0x1, R197, P3 ;  /* 0x000000010c097824 */ /* 0x000fe200018e06c5 */
[----:B0-----:R-:W-:Y:S02]  /*101b0*/  SHF.R.S32.HI R15, RZ, 0x8, R10 ;  /* 0x00000008ff0f7819 */ /* 0x001fe4000001140a */
[----:B------:R-:W-:Y:S02]  /*101c0*/  ISETP.LT.AND P4, PT, R246, UR10, !P2 ;  /* 0x0000000af6007c0c */ /* 0x000fe4000d781270 */
[----:B---3--:R-:W-:Y:S01]  /*101d0*/  ISETP.LT.AND P3, PT, R245, UR12, !P2 ;  /* 0x0000000cf5007c0c */ /* 0x008fe2000d761270 */
[----:B------:R0:W-:Y:S01]  /*101e0*/  @P6 STG.E.U8 desc[UR22][R8.64], R15 ;  /* 0x0000000f08006986 */ /* 0x0001e2000c101116 */
[----:B------:R-:W-:Y:S02]  /*101f0*/  SHF.R.S32.HI R12, RZ, 0x1f, R13 ;  /* 0x0000001fff0c7819 */ /* 0x000fe4000001140d */
[----:B------:R-:W-:Y:S01]  /*10200*/  IADD3 R4, P5, PT, R13, R0, RZ ;  /* 0x000000000d047210 */ /* 0x000fe20007fbe0ff */
[----:B------:R-:W-:Y:S01]  /*10210*/  VIADD R10, R249, 0x17 ;  /* 0x00000017f90a7836 */ /* 0x000fe20000000000 */
[----:B----4-:R-:W-:Y:S01]  /*10220*/  IADD3 R6, P6, PT, R13, R2, RZ ;  /* 0x000000020d067210 */ /* 0x010fe20007fde0ff */
[----:B------:R-:W-:Y:S01]  /*10230*/  VIADD R11, R249, 0x18 ;  /* 0x00000018f90b7836 */ /* 0x000fe20000000000 */
[----:B------:R-:W3:Y:S01]  /*10240*/  LDCU UR10, c[0x0][0x398] ;  /* 0x00007300ff0a77ac */ /* 0x000ee20008000800 */
[----:B------:R-:W-:-:S02]  /*10250*/  IMAD.X R5, R12, 0x1, R200, P5 ;  /* 0x000000010c057824 */ /* 0x000fc400028e06c8 */
[----:B------:R-:W-:Y:S01]  /*10260*/  IMAD.X R7, R12, 0x1, R199, P6 ;  /* 0x000000010c077824 */ /* 0x000fe200030e06c7 */
[----:B------:R-:W-:Y:S01]  /*10270*/  ISETP.LT.AND P5, PT, R242, UR14, !P2 ;  /* 0x0000000ef2007c0c */ /* 0x000fe2000d7a1270 */
[----:B------:R-:W4:Y:S01]  /*10280*/  LDCU UR12, c[0x0][0x398] ;  /* 0x00007300ff0c77ac */ /* 0x000f220008000800 */
[----:B------:R2:W-:Y:S01]  /*10290*/  @P4 STG.E.U8 desc[UR22][R4.64], R17 ;  /* 0x0000001104004986 */ /* 0x0005e2000c101116 */
[----:B-1----:R-:W-:Y:S02]  /*102a0*/  ISETP.GE.AND P4, PT, R10, UR4, PT ;  /* 0x000000040a007c0c */ /* 0x002fe4000bf86270 */
[----:B0-----:R-:W-:Y:S01]  /*102b0*/  PRMT R8, R17, 0x9910, RZ ;  /* 0x0000991011087816 */ /* 0x001fe200000000ff */
[----:B------:R0:W-:Y:S01]  /*102c0*/  @P3 STG.E.U8 desc[UR22][R6.64], R153 ;  /* 0x0000009906003986 */ /* 0x0001e2000c101116 */
[----:B------:R-:W-:Y:S01]  /*102d0*/  ISETP.GE.AND P3, PT, R11, UR6, PT ;  /* 0x000000060b007c0c */ /* 0x000fe2000bf66270 */
[----:B------:R-:W1:Y:S01]  /*102e0*/  LDCU UR6, c[0x0][0x398] ;  /* 0x00007300ff0677ac */ /* 0x000e620008000800 */
[----:B------:R-:W-:-:S02]  /*102f0*/  IADD3 R10, P6, PT, R13, R196, RZ ;  /* 0x000000c40d0a7210 */ /* 0x000fc40007fde0ff */
[----:B------:R-:W-:Y:S01]  /*10300*/  ISETP.LT.AND P2, PT, R241, UR16, !P2 ;  /* 0x00000010f1007c0c */ /* 0x000fe2000d741270 */
[----:B------:R-:W3:Y:S02]  /*10310*/  LDCU UR4, c[0x0][0x39c] ;  /* 0x00007380ff0477ac */ /* 0x000ee40008000800 */
[----:B------:R-:W-:Y:S01]  /*10320*/  IMAD.X R11, R12, 0x1, R3, P6 ;  /* 0x000000010c0b7824 */ /* 0x000fe200030e0603 */
[C---:B--2---:R-:W-:Y:S01]  /*10330*/  IADD3 R4, P6, PT, R13.reuse, R198, RZ ;  /* 0x000000c60d047210 */ /* 0x044fe20007fde0ff */
[----:B------:R-:W-:Y:S01]  /*10340*/  VIADD R13, R13, UR30 ;  /* 0x0000001e0d0d7c36 */ /* 0x000fe20008000000 */
[----:B------:R-:W-:Y:S01]  /*10350*/  PRMT R15, R153, 0x9910, RZ ;  /* 0x00009910990f7816 */ /* 0x000fe200000000ff */
[----:B------:R-:W2:Y:S01]  /*10360*/  LDCU UR14, c[0x0][0x398] ;  /* 0x00007300ff0e77ac */ /* 0x000ea20008000800 */
[----:B------:R3:W-:Y:S01]  /*10370*/  @P5 STG.E.U8 desc[UR22][R10.64], R89 ;  /* 0x000000590a005986 */ /* 0x0007e2000c101116 */
[----:B------:R-:W-:Y:S01]  /*10380*/  ISETP.LT.AND P5, PT, R246, UR9, !P0 ;  /* 0x00000009f6007c0c */ /* 0x000fe2000c7a1270 */
[----:B------:R-:W-:Y:S01]  /*10390*/  IMAD.X R5, R12, 0x1, R197, P6 ;  /* 0x000000010c057824 */ /* 0x000fe200030e06c5 */
[----:B------:R-:W-:Y:S01]  /*103a0*/  SHF.R.S32.HI R12, RZ, 0x1f, R13 ;  /* 0x0000001fff0c7819 */ /* 0x000fe2000001140d */
[----:B------:R-:W2:Y:S01]  /*103b0*/  LDCU UR9, c[0x0][0x398] ;  /* 0x00007300ff0977ac */ /* 0x000ea20008000800 */
[----:B0-----:R-:W-:-:S02]  /*103c0*/  IADD3 R6, P6, PT, R13, R0, RZ ;  /* 0x000000000d067210 */ /* 0x001fc40007fde0ff */
[----:B------:R0:W-:Y:S01]  /*103d0*/  @P2 STG.E.U8 desc[UR22][R4.64], R25 ;  /* 0x0000001904002986 */ /* 0x0001e2000c101116 */
[----:B-1----:R-:W-:Y:S01]  /*103e0*/  ISETP.LT.AND P2, PT, R245, UR6, !P0 ;  /* 0x00000006f5007c0c */ /* 0x002fe2000c741270 */
[----:B------:R-:W1:Y:S01]  /*103f0*/  LDCU UR6, c[0x0][0x398] ;  /* 0x00007300ff0677ac */ /* 0x000e620008000800 */
[----:B------:R-:W-:Y:S01]  /*10400*/  IMAD.X R7, R12, 0x1, R200, P6 ;  /* 0x000000010c077824 */ /* 0x000fe200030e06c8 */
[----:B---3--:R-:W-:Y:S01]  /*10410*/  SHF.R.S32.HI R11, RZ, 0x8, R8 ;  /* 0x00000008ff0b7819 */ /* 0x008fe20000011408 */
[----:B------:R-:W3:Y:S01]  /*10420*/  LDCU UR16, c[0x0][0x398] ;  /* 0x00007300ff1077ac */ /* 0x000ee20008000800 */
[----:B------:R-:W-:-:S03]  /*10430*/  IADD3 R8, P6, PT, R13, R2, RZ ;  /* 0x000000020d087210 */ /* 0x000fc60007fde0ff */
[----:B------:R1:W-:Y:S01]  /*10440*/  @P5 STG.E.U8 desc[UR22][R6.64], R11 ;  /* 0x0000000b06005986 */ /* 0x0003e2000c101116 */
[----:B------:R-:W-:Y:S01]  /*10450*/  ISETP.LT.AND P5, PT, R242, UR10, !P0 ;  /* 0x0000000af2007c0c */ /* 0x000fe2000c7a1270 */
[C---:B------:R-:W-:Y:S01]  /*10460*/  IMAD.X R9, R12.reuse, 0x1, R199, P6 ;  /* 0x000000010c097824 */ /* 0x040fe200030e06c7 */
[----:B------:R-:W-:Y:S01]  /*10470*/  SHF.R.S32.HI R15, RZ, 0x8, R15 ;  /* 0x00000008ff0f7819 */ /* 0x000fe2000001140f */
[----:B0-----:R-:W-:Y:S01]  /*10480*/  VIADD R5, R249, 0x19 ;  /* 0x00000019f9057836 */ /* 0x001fe20000000000 */
[----:B------:R-:W-:Y:S01]  /*10490*/  IADD3 R4, P6, PT, R13, R196, RZ ;  /* 0x000000c40d047210 */ /* 0x000fe20007fde0ff */
[----:B------:R-:W0:Y:S01]  /*104a0*/  LDCU UR10, c[0x0][0x398] ;  /* 0x00007300ff0a77ac */ /* 0x000e220008000800 */
[----:B------:R-:W-:Y:S01]  /*104b0*/  PRMT R10, R89, 0x9910, RZ ;  /* 0x00009910590a7816 */ /* 0x000fe200000000ff */
[----:B------:R3:W-:Y:S01]  /*104c0*/  @P2 STG.E.U8 desc[UR22][R8.64], R15 ;  /* 0x0000000f08002986 */ /* 0x0007e2000c101116 */
[----:B------:R-:W-:Y:S01]  /*104d0*/  ISETP.GE.AND P2, PT, R5, UR4, PT ;  /* 0x0000000405007c0c */ /* 0x000fe2000bf46270 */
[----:B------:R-:W-:Y:S01]  /*104e0*/  IMAD.X R5, R12, 0x1, R3, P6 ;  /* 0x000000010c057824 */ /* 0x000fe200030e0603 */
[----:B--2---:R-:W-:Y:S01]  /*104f0*/  ISETP.LT.AND P0, PT, R241, UR9, !P0 ;  /* 0x00000009f1007c0c */ /* 0x004fe2000c701270 */
[----:B------:R-:W2:Y:S01]  /*10500*/  LDCU UR9, c[0x0][0x398] ;  /* 0x00007300ff0977ac */ /* 0x000ea20008000800 */
[----:B-1----:R-:W-:-:S02]  /*10510*/  SHF.R.S32.HI R11, RZ, 0x8, R10 ;  /* 0x00000008ff0b7819 */ /* 0x002fc4000001140a */
[----:B------:R-:W-:Y:S01]  /*10520*/  PRMT R7, R25, 0x9910, RZ ;  /* 0x0000991019077816 */ /* 0x000fe200000000ff */
[----:B------:R-:W1:Y:S01]  /*10530*/  LDCU UR4, c[0x0][0x39c] ;  /* 0x00007380ff0477ac */ /* 0x000e620008000800 */
[C---:B------:R-:W-:Y:S01]  /*10540*/  IADD3 R6, P6, PT, R13.reuse, R198, RZ ;  /* 0x000000c60d067210 */ /* 0x040fe20007fde0ff */
[----:B------:R-:W-:Y:S01]  /*10550*/  VIADD R13, R13, UR30 ;  /* 0x0000001e0d0d7c36 */ /* 0x000fe20008000000 */
[----:B------:R0:W-:Y:S01]  /*10560*/  @P5 STG.E.U8 desc[UR22][R4.64], R11 ;  /* 0x0000000b04005986 */ /* 0x0001e2000c101116 */
[----:B------:R-:W-:Y:S01]  /*10570*/  ISETP.LT.AND P5, PT, R246, UR6, !P1 ;  /* 0x00000006f6007c0c */ /* 0x000fe2000cfa1270 */
[----:B------:R-:W1:Y:S01]  /*10580*/  LDCU UR6, c[0x0][0x398] ;  /* 0x00007300ff0677ac */ /* 0x000e620008000800 */
[----:B---3--:R-:W-:Y:S01]  /*10590*/  SHF.R.S32.HI R15, RZ, 0x8, R7 ;  /* 0x00000008ff0f7819 */ /* 0x008fe20000011407 */
[----:B------:R-:W-:Y:S01]  /*105a0*/  IMAD.X R7, R12, 0x1, R197, P6 ;  /* 0x000000010c077824 */ /* 0x000fe200030e06c5 */
[----:B------:R-:W-:Y:S02]  /*105b0*/  SHF.R.S32.HI R12, RZ, 0x1f, R13 ;  /* 0x0000001fff0c7819 */ /* 0x000fe4000001140d */
[----:B------:R-:W-:-:S02]  /*105c0*/  IADD3 R8, P6, PT, R13, R0, RZ ;  /* 0x000000000d087210 */ /* 0x000fc40007fde0ff */
[----:B------:R-:W-:-:S03]  /*105d0*/  F2FP.SATFINITE.E4M3.F32.PACK_AB_MERGE_C R17, R212, R211, RZ ;  /* 0x000000d3d411723e */ /* 0x000fc600048070ff */
[----:B------:R-:W-:Y:S01]  /*105e0*/  IMAD.X R9, R12, 0x1, R200, P6 ;  /* 0x000000010c097824 */ /* 0x000fe200030e06c8 */
[----:B------:R3:W-:Y:S01]  /*105f0*/  @P0 STG.E.U8 desc[UR22][R6.64], R15 ;  /* 0x0000000f06000986 */ /* 0x0007e2000c101116 */
[----:B0-----:R-:W-:Y:S01]  /*10600*/  ISETP.LT.AND P0, PT, R245, UR10, !P1 ;  /* 0x0000000af5007c0c */ /* 0x001fe2000cf01270 */
[----:B------:R-:W0:Y:S02]  /*10610*/  LDCU UR10, c[0x0][0x398] ;  /* 0x00007300ff0a77ac */ /* 0x000e240008000800 */
[----:B------:R-:W-:Y:S01]  /*10620*/  @P5 STG.E.U8 desc[UR22][R8.64], R17 ;  /* 0x0000001108005986 */ /* 0x000fe2000c101116 */
[----:B--2---:R-:W-:Y:S01]  /*10630*/  ISETP.LT.AND P5, PT, R242, UR9, !P1 ;  /* 0x00000009f2007c0c */ /* 0x004fe2000cfa1270 */
[----:B------:R-:W2:Y:S01]  /*10640*/  LDCU UR9, c[0x0][0x398] ;  /* 0x00007300ff0977ac */ /* 0x000ea20008000800 */
[----:B------:R-:W-:-:S05]  /*10650*/  IADD3 R4, P6, PT, R13, R2, RZ ;  /* 0x000000020d047210 */ /* 0x000fca0007fde0ff */
[----:B------:R-:W-:Y:S01]  /*10660*/  IMAD.X R5, R12, 0x1, R199, P6 ;  /* 0x000000010c057824 */ /* 0x000fe200030e06c7 */
[----:B------:R-:W-:Y:S01]  /*10670*/  IADD3 R10, P6, PT, R13, R196, RZ ;  /* 0x000000c40d0a7210 */ /* 0x000fe20007fde0ff */
[----:B---3--:R-:W-:-:S03]  /*10680*/  VIADD R6, R249, 0x1a ;  /* 0x0000001af9067836 */ /* 0x008fc60000000000 */
[----:B------:R3:W-:Y:S01]  /*10690*/  @P0 STG.E.U8 desc[UR22][R4.64], R155 ;  /* 0x0000009b04000986 */ /* 0x0007e2000c101116 */
[----:B------:R-:W-:Y:S01]  /*106a0*/  IMAD.X R11, R12, 0x1, R3, P6 ;  /* 0x000000010c0b7824 */ /* 0x000fe200030e0603 */
[----:B-1----:R-:W-:Y:S01]  /*106b0*/  ISETP.GE.AND P0, PT, R6, UR4, PT ;  /* 0x0000000406007c0c */ /* 0x002fe2000bf06270 */
[----:B------:R-:W1:Y:S01]  /*106c0*/  LDCU UR4, c[0x0][0x398] ;  /* 0x00007300ff0477ac */ /* 0x000e620008000800 */
[C---:B------:R-:W-:Y:S01]  /*106d0*/  IADD3 R6, P6, PT, R13.reuse, R198, RZ ;  /* 0x000000c60d067210 */ /* 0x040fe20007fde0ff */
[----:B------:R-:W-:Y:S01]  /*106e0*/  VIADD R15, R13, UR30 ;  /* 0x0000001e0d0f7c36 */ /* 0x000fe20008000000 */
[----:B------:R0:W-:Y:S01]  /*106f0*/  @P5 STG.E.U8 desc[UR22][R10.64], R91 ;  /* 0x0000005b0a005986 */ /* 0x0001e2000c101116 */
[----:B------:R-:W-:Y:S01]  /*10700*/  ISETP.LT.AND P1, PT, R241, UR6, !P1 ;  /* 0x00000006f1007c0c */ /* 0x000fe2000cf21270 */
[----:B------:R-:W0:Y:S01]  /*10710*/  LDCU UR6, c[0x0][0x398] ;  /* 0x00007300ff0677ac */ /* 0x000e220008000800 */
[----:B--2---:R-:W-:Y:S01]  /*10720*/  ISETP.LT.AND P5, PT, R246, UR9, !P4 ;  /* 0x00000009f6007c0c */ /* 0x004fe2000e7a1270 */
[----:B------:R-:W-:Y:S01]  /*10730*/  IMAD.X R7, R12, 0x1, R197, P6 ;  /* 0x000000010c077824 */ /* 0x000fe200030e06c5 */
[----:B------:R-:W-:Y:S01]  /*10740*/  SHF.R.S32.HI R14, RZ, 0x1f, R15 ;  /* 0x0000001fff0e7819 */ /* 0x000fe2000001140f */
[----:B------:R-:W2:Y:S01]  /*10750*/  LDCU UR9, c[0x0][0x398] ;  /* 0x00007300ff0977ac */ /* 0x000ea20008000800 */
[----:B---3--:R-:W-:-:S02]  /*10760*/  IADD3 R4, P6, PT, R15, R0, RZ ;  /* 0x000000000f047210 */ /* 0x008fc40007fde0ff */
[----:B------:R-:W-:Y:S02]  /*10770*/  PRMT R13, R17, 0x9910, RZ ;  /* 0x00009910110d7816 */ /* 0x000fe400000000ff */
[----:B------:R-:W-:Y:S01]  /*10780*/  F2FP.SATFINITE.E4M3.F32.PACK_AB_MERGE_C R27, R27, R26, RZ ;  /* 0x0000001a1b1b723e */ /* 0x000fe200048070ff */
[----:B------:R-:W-:Y:S01]  /*10790*/  IMAD.X R5, R14, 0x1, R200, P6 ;  /* 0x000000010e057824 */ /* 0x000fe200030e06c8 */
[----:B------:R-:W-:-:S03]  /*107a0*/  SHF.R.S32.HI R13, RZ, 0x8, R13 ;  /* 0x00000008ff0d7819 */ /* 0x000fc6000001140d */
[----:B------:R3:W-:Y:S01]  /*107b0*/  @P1 STG.E.U8 desc[UR22][R6.64], R27 ;  /* 0x0000001b06001986 */ /* 0x0007e2000c101116 */
[----:B------:R-:W-:-:S03]  /*107c0*/  IADD3 R8, P6, PT, R15, R2, RZ ;  /* 0x000000020f087210 */ /* 0x000fc60007fde0ff */
[----:B------:R2:W-:Y:S01]  /*107d0*/  @P5 STG.E.U8 desc[UR22][R4.64], R13 ;  /* 0x0000000d04005986 */ /* 0x0005e2000c101116 */
[----:B-1----:R-:W-:Y:S02]  /*107e0*/  ISETP.LT.AND P5, PT, R245, UR4, !P4 ;  /* 0x00000004f5007c0c */ /* 0x002fe4000e7a1270 */
[----:B0-----:R-:W-:Y:S02]  /*107f0*/  PRMT R91, R91, 0x9910, RZ ;  /* 0x000099105b5b7816 */ /* 0x001fe400000000ff */
[----:B------:R-:W-:Y:S01]  /*10800*/  ISETP.LT.AND P1, PT, R242, UR10, !P4 ;  /* 0x0000000af2007c0c */ /* 0x000fe2000e721270 */
[C---:B------:R-:W-:Y:S01]  /*10810*/  IMAD.X R9, R14.reuse, 0x1, R199, P6 ;  /* 0x000000010e097824 */ /* 0x040fe200030e06c7 */
[----:B------:R-:W-:Y:S01]  /*10820*/  PRMT R11, R155, 0x9910, RZ ;  /* 0x000099109b0b7816 */ /* 0x000fe200000000ff */
[----:B---3--:R-:W-:Y:S01]  /*10830*/  IMAD.MOV.U32 R6, RZ, RZ, R91 ;  /* 0x000000ffff067224 */ /* 0x008fe200078e005b */
[C---:B------:R-:W-:Y:S01]  /*10840*/  IADD3 R10, P6, PT, R15.reuse, R196, RZ ;  /* 0x000000c40f0a7210 */ /* 0x040fe20007fde0ff */
[----:B------:R-:W-:Y:S01]  /*10850*/  VIADD R17, R15, UR30 ;  /* 0x0000001e0f117c36 */ /* 0x000fe20008000000 */
[----:B------:R-:W-:Y:S01]  /*10860*/  SHF.R.S32.HI R7, RZ, 0x8, R11 ;  /* 0x00000008ff077819 */ /* 0x000fe2000001140b */
[----:B------:R-:W0:Y:S01]  /*10870*/  LDCU UR10, c[0x0][0x398] ;  /* 0x00007300ff0a77ac */ /* 0x000e220008000800 */
[----:B--2---:R-:W-:Y:S01]  /*10880*/  SHF.R.S32.HI R13, RZ, 0x8, R6 ;  /* 0x00000008ff0d7819 */ /* 0x004fe20000011406 */
[----:B------:R-:W-:Y:S01]  /*10890*/  IMAD.X R11, R14, 0x1, R3, P6 ;  /* 0x000000010e0b7824 */ /* 0x000fe200030e0603 */
[----:B------:R-:W-:Y:S01]  /*108a0*/  PRMT R27, R27, 0x9910, RZ ;  /* 0x000099101b1b7816 */ /* 0x000fe200000000ff */
[----:B------:R1:W-:Y:S01]  /*108b0*/  @P5 STG.E.U8 desc[UR22][R8.64], R7 ;  /* 0x0000000708005986 */ /* 0x0003e2000c101116 */
[----:B------:R-:W-:Y:S01]  /*108c0*/  IADD3 R4, P5, PT, R15, R198, RZ ;  /* 0x000000c60f047210 */ /* 0x000fe20007fbe0ff */
[----:B------:R-:W2:Y:S01]  /*108d0*/  LDCU UR4, c[0x0][0x39c] ;  /* 0x00007380ff0477ac */ /* 0x000ea20008000800 */
[----:B------:R-:W-:Y:S01]  /*108e0*/  ISETP.LT.AND P4, PT, R241, UR6, !P4 ;  /* 0x00000006f1007c0c */ /* 0x000fe2000e781270 */
[----:B------:R3:W-:Y:S01]  /*108f0*/  @P1 STG.E.U8 desc[UR22][R10.64], R13 ;  /* 0x0000000d0a001986 */ /* 0x0007e2000c101116 */
[----:B------:R-:W-:-:S02]  /*10900*/  ISETP.LT.AND P1, PT, R246, UR9, !P3 ;  /* 0x00000009f6007c0c */ /* 0x000fc4000df21270 */
[----:B------:R-:W-:Y:S02]  /*10910*/  SHF.R.S32.HI R16, RZ, 0x1f, R17 ;  /* 0x0000001fff107819 */ /* 0x000fe40000011411 */
[----:B------:R-:W-:Y:S01]  /*10920*/  IADD3 R6, P6, PT, R17, R0, RZ ;  /* 0x0000000011067210 */ /* 0x000fe20007fde0ff */
[----:B------:R-:W-:Y:S01]  /*10930*/  IMAD.MOV.U32 R15, RZ, RZ, R27 ;  /* 0x000000ffff0f7224 */ /* 0x000fe200078e001b */
[----:B------:R-:W-:Y:S01]  /*10940*/  F2FP.SATFINITE.E4M3.F32.PACK_AB_MERGE_C R157, R157, R156, RZ ;  /* 0x0000009c9d9d723e */ /* 0x000fe200048070ff */
[----:B------:R-:W-:Y:S01]  /*10950*/  IMAD.X R5, R14, 0x1, R197, P5 ;  /* 0x000000010e057824 */ /* 0x000fe200028e06c5 */
[----:B----4-:R-:W-:Y:S01]  /*10960*/  ISETP.LT.AND P5, PT, R245, UR12, !P3 ;  /* 0x0000000cf5007c0c */ /* 0x010fe2000dfa1270 */
[C---:B-1----:R-:W-:Y:S01]  /*10970*/  IMAD.X R7, R16.reuse, 0x1, R200, P6 ;  /* 0x0000000110077824 */ /* 0x042fe200030e06c8 */
[----:B------:R-:W-:Y:S01]  /*10980*/  IADD3 R8, P6, PT, R17, R2, RZ ;  /* 0x0000000211087210 */ /* 0x000fe20007fde0ff */
[----:B---3--:R-:W-:Y:S01]  /*10990*/  VIADD R10, R249, 0x1b ;  /* 0x0000001bf90a7836 */ /* 0x008fe20000000000 */
[----:B------:R-:W-:Y:S01]  /*109a0*/  SHF.R.S32.HI R15, RZ, 0x8, R15 ;  /* 0x00000008ff0f7819 */ /* 0x000fe2000001140f */
[----:B------:R-:W1:Y:S02]  /*109b0*/  LDCU UR6, c[0x0][0x39c] ;  /* 0x00007380ff0677ac */ /* 0x000e640008000800 */
[----:B------:R-:W-:-:S02]  /*109c0*/  IMAD.X R9, R16, 0x1, R199, P6 ;  /* 0x0000000110097824 */ /* 0x000fc400030e06c7 */
[----:B------:R-:W-:Y:S01]  /*109d0*/  @P4 STG.E.U8 desc[UR22][R4.64], R15 ;  /* 0x0000000f04004986 */ /* 0x000fe2000c101116 */
[----:B--2---:R-:W-:Y:S01]  /*109e0*/  ISETP.GE.AND P4, PT, R10, UR4, PT ;  /* 0x000000040a007c0c */ /* 0x004fe2000bf86270 */
[----:B------:R-:W2:Y:S02]  /*109f0*/  LDCU UR4, c[0x0][0x398] ;  /* 0x00007300ff0477ac */ /* 0x000ea40008000800 */
[----:B------:R3:W-:Y:S01]  /*10a00*/  @P1 STG.E.U8 desc[UR22][R6.64], R19 ;  /* 0x0000001306001986 */ /* 0x0007e2000c101116 */
[----:B0-----:R-:W-:Y:S01]  /*10a10*/  ISETP.LT.AND P1, PT, R242, UR10, !P3 ;  /* 0x0000000af2007c0c */ /* 0x001fe2000df21270 */
[----:B------:R-:W0:Y:S02]  /*10a20*/  LDCU UR9, c[0x0][0x398] ;  /* 0x00007300ff0977ac */ /* 0x000e240008000800 */
[----:B------:R-:W-:Y:S01]  /*10a30*/  @P5 STG.E.U8 desc[UR22][R8.64], R157 ;  /* 0x0000009d08005986 */ /* 0x000fe2000c101116 */
[----:B------:R-:W-:Y:S02]  /*10a40*/  IADD3 R10, P5, PT, R17, R196, RZ ;  /* 0x000000c4110a7210 */ /* 0x000fe40007fbe0ff */
[----:B------:R-:W-:Y:S01]  /*10a50*/  F2FP.SATFINITE.E4M3.F32.PACK_AB_MERGE_C R93, R93, R92, RZ ;  /* 0x0000005c5d5d723e */ /* 0x000fe200048070ff */
[----:B------:R-:W-:Y:S01]  /*10a60*/  VIADD R13, R249, 0x1c ;  /* 0x0000001cf90d7836 */ /* 0x000fe20000000000 */
[----:B------:R-:W-:Y:S01]  /*10a70*/  IADD3 R12, P6, PT, R17, R198, RZ ;  /* 0x000000c6110c7210 */ /* 0x000fe20007fde0ff */
[----:B------:R-:W-:Y:S01]  /*10a80*/  IMAD.X R11, R16, 0x1, R3, P5 ;  /* 0x00000001100b7824 */ /* 0x000fe200028e0603 */
[----:B------:R-:W-:Y:S01]  /*10a90*/  F2FP.SATFINITE.E4M3.F32.PACK_AB_MERGE_C R29, R29, R28, RZ ;  /* 0x0000001c1d1d723e */ /* 0x000fe200048070ff */
[----:B------:R-:W4:Y:S01]  /*10aa0*/  LDCU UR10, c[0x0][0x398] ;  /* 0x00007300ff0a77ac */ /* 0x000f220008000800 */
[----:B---3--:R-:W-:-:S02]  /*10ab0*/  PRMT R19, R19, 0x9910, RZ ;  /* 0x0000991013137816 */ /* 0x008fc400000000ff */
[----:B------:R3:W-:Y:S01]  /*10ac0*/  @P1 STG.E.U8 desc[UR22][R10.64], R93 ;  /* 0x0000005d0a001986 */ /* 0x0007e2000c101116 */
[----:B------:R-:W0:Y:S02]  /*10ad0*/  LDCU UR12, c[0x0][0x398] ;  /* 0x00007300ff0c77ac */ /* 0x000e240008000800 */
[----:B---3--:R-:W-:Y:S01]  /*10ae0*/  IMAD.MOV.U32 R11, RZ, RZ, R19 ;  /* 0x000000ffff0b7224 */ /* 0x008fe200078e0013 */
[----:B------:R-:W-:Y:S02]  /*10af0*/  F2FP.SATFINITE.E4M3.F32.PACK_AB_MERGE_C R19, R238, R213, RZ ;  /* 0x000000d5ee13723e */ /* 0x000fe400048070ff */
[----:B------:R-:W3:Y:S04]  /*10b00*/  LDL.LU R213, [R1+0x70] ;  /* 0x0000700001d57983 */ /* 0x000ee80000300800 */
[----:B------:R-:W3:Y:S01]  /*10b10*/  LDL.LU R238, [R1+0x74] ;  /* 0x0000740001ee7983 */ /* 0x000ee20000300800 */
[----:B------:R-:W-:Y:S01]  /*10b20*/  ISETP.LT.AND P3, PT, R241, UR14, !P3 ;  /* 0x0000000ef1007c0c */ /* 0x000fe2000df61270 */
[----:B------:R-:W-:Y:S01]  /*10b30*/  VIADD R17, R17, UR30 ;  /* 0x0000001e11117c36 */ /* 0x000fe20008000000 */
[----:B-1----:R-:W-:Y:S01]  /*10b40*/  ISETP.GE.AND P5, PT, R13, UR6, PT ;  /* 0x000000060d007c0c */ /* 0x002fe2000bfa6270 */
[----:B------:R-:W-:Y:S01]  /*10b50*/  IMAD.X R13, R16, 0x1, R197, P6 ;  /* 0x00000001100d7824 */ /* 0x000fe200030e06c5 */
[----:B------:R-:W1:Y:S02]  /*10b60*/  LDCU UR6, c[0x0][0x398] ;  /* 0x00007300ff0677ac */ /* 0x000e640008000800 */
[----:B------:R-:W-:-:S02]  /*10b70*/  SHF.R.S32.HI R14, RZ, 0x1f, R17 ;  /* 0x0000001fff0e7819 */ /* 0x000fc40000011411 */
[----:B------:R-:W-:Y:S01]  /*10b80*/  IADD3 R4, P6, PT, R17, R0, RZ ;  /* 0x0000000011047210 */ /* 0x000fe20007fde0ff */
[----:B------:R-:W1:Y:S01]  /*10b90*/  LDCU UR14, c[0x0][0x398] ;  /* 0x00007300ff0e77ac */ /* 0x000e620008000800 */
[----:B0-----:R-:W-:-:S03]  /*10ba0*/  ISETP.LT.AND P1, PT, R245, UR9, !P2 ;  /* 0x00000009f5007c0c */ /* 0x001fc6000d721270 */
[----:B------:R0:W-:Y:S01]  /*10bb0*/  @P3 STG.E.U8 desc[UR22][R12.64], R29 ;  /* 0x0000001d0c003986 */ /* 0x0001e2000c101116 */
[----:B--2---:R-:W-:Y:S01]  /*10bc0*/  ISETP.LT.AND P3, PT, R246, UR4, !P2 ;  /* 0x00000004f6007c0c */ /* 0x004fe2000d761270 */
[C---:B------:R-:W-:Y:S01]  /*10bd0*/  IMAD.X R5, R14.reuse, 0x1, R200, P6 ;  /* 0x000000010e057824 */ /* 0x040fe200030e06c8 */
[----:B------:R-:W-:Y:S01]  /*10be0*/  IADD3 R6, P6, PT, R17, R2, RZ ;  /* 0x0000000211067210 */ /* 0x000fe20007fde0ff */
[----:B------:R-:W2:Y:S01]  /*10bf0*/  LDCU UR9, c[0x0][0x398] ;  /* 0x00007300ff0977ac */ /* 0x000ea20008000800 */
[----:B------:R-:W-:Y:S02]  /*10c00*/  PRMT R15, R157, 0x9910, RZ ;  /* 0x000099109d0f7816 */ /* 0x000fe400000000ff */
[----:B------:R-:W-:Y:S01]  /*10c10*/  SHF.R.S32.HI R11, RZ, 0x8, R11 ;  /* 0x00000008ff0b7819 */ /* 0x000fe2000001140b */
[C---:B------:R-:W-:Y:S01]  /*10c20*/  IMAD.X R7, R14.reuse, 0x1, R199, P6 ;  /* 0x000000010e077824 */ /* 0x040fe200030e06c7 */
[C---:B------:R-:W-:Y:S01]  /*10c30*/  IADD3 R8, P6, PT, R17.reuse, R196, RZ ;  /* 0x000000c411087210 */ /* 0x040fe20007fde0ff */
[----:B------:R-:W2:Y:S01]  /*10c40*/  LDCU UR4, c[0x0][0x39c] ;  /* 0x00007380ff0477ac */ /* 0x000ea20008000800 */
[----:B------:R-:W-:Y:S01]  /*10c50*/  SHF.R.S32.HI R15, RZ, 0x8, R15 ;  /* 0x00000008ff0f7819 */ /* 0x000fe2000001140f */
[----:B0-----:R-:W-:Y:S01]  /*10c60*/  VIADD R13, R17, UR30 ;  /* 0x0000001e110d7c36 */ /* 0x001fe20008000000 */
[----:B------:R-:W-:Y:S01]  /*10c70*/  PRMT R29, R29, 0x9910, RZ ;  /* 0x000099101d1d7816 */ /* 0x000fe200000000ff */
[----:B------:R0:W-:Y:S01]  /*10c80*/  @P3 STG.E.U8 desc[UR22][R4.64], R11 ;  /* 0x0000000b04003986 */ /* 0x0001e2000c101116 */
[----:B------:R-:W-:-:S03]  /*10c90*/  IMAD.X R9, R14, 0x1, R3, P6 ;  /* 0x000000010e097824 */ /* 0x000fc600030e0603 */
[----:B------:R2:W-:Y:S01]  /*10ca0*/  @P1 STG.E.U8 desc[UR22][R6.64], R15 ;  /* 0x0000000f06001986 */ /* 0x0005e2000c101116 */
[----:B-1----:R-:W-:Y:S01]  /*10cb0*/  ISETP.LT.AND P1, PT, R242, UR6, !P2 ;  /* 0x00000006f2007c0c */ /* 0x002fe2000d721270 */
[----:B------:R-:W1:Y:S01]  /*10cc0*/  LDCU UR6, c[0x0][0x39c] ;  /* 0x00007380ff0677ac */ /* 0x000e620008000800 */
[----:B----4-:R-:W-:Y:S02]  /*10cd0*/  ISETP.LT.AND P2, PT, R241, UR10, !P2 ;  /* 0x0000000af1007c0c */ /* 0x010fe4000d741270 */
[----:B------:R-:W-:Y:S01]  /*10ce0*/  ISETP.LT.AND P3, PT, R246, UR12, !P0 ;  /* 0x0000000cf6007c0c */ /* 0x000fe2000c761270 */
[----:B------:R-:W4:Y:S01]  /*10cf0*/  LDCU UR10, c[0x0][0x398] ;  /* 0x00007300ff0a77ac */ /* 0x000f220008000800 */
[----:B0-----:R-:W-:Y:S01]  /*10d00*/  IADD3 R4, P6, PT, R17, R198, RZ ;  /* 0x000000c611047210 */ /* 0x001fe20007fde0ff */
[----:B------:R-:W-:Y:S01]  /*10d10*/  IMAD.MOV.U32 R17, RZ, RZ, R29 ;  /* 0x000000ffff117224 */ /* 0x000fe200078e001d */
[----:B------:R-:W-:Y:S02]  /*10d20*/  PRMT R10, R93, 0x9910, RZ ;  /* 0x000099105d0a7816 */ /* 0x000fe400000000ff */
[----:B------:R-:W-:Y:S01]  /*10d30*/  SHF.R.S32.HI R12, RZ, 0x1f, R13 ;  /* 0x0000001fff0c7819 */ /* 0x000fe2000001140d */
[----:B------:R-:W-:Y:S01]  /*10d40*/  IMAD.X R5, R14, 0x1, R197, P6 ;  /* 0x000000010e057824 */ /* 0x000fe200030e06c5 */
[----:B--2---:R-:W-:Y:S01]  /*10d50*/  IADD3 R6, P6, PT, R13, R0, RZ ;  /* 0x000000000d067210 */ /* 0x004fe20007fde0ff */
[----:B------:R-:W-:Y:S01]  /*10d60*/  VIADD R11, R249, 0x1d ;  /* 0x0000001df90b7836 */ /* 0x000fe20000000000 */
[----:B------:R-:W-:Y:S01]  /*10d70*/  SHF.R.S32.HI R15, RZ, 0x8, R10 ;  /* 0x00000008ff0f7819 */ /* 0x000fe2000001140a */
[----:B------:R-:W0:Y:S01]  /*10d80*/  LDCU UR12, c[0x0][0x398] ;  /* 0x00007300ff0c77ac */ /* 0x000e220008000800 */
[----:B------:R-:W-:Y:S01]  /*10d90*/  SHF.R.S32.HI R17, RZ, 0x8, R17 ;  /* 0x00000008ff117819 */ /* 0x000fe20000011411 */
[----:B------:R-:W-:-:S02]  /*10da0*/  IMAD.X R7, R12, 0x1, R200, P6 ;  /* 0x000000010c077824 */ /* 0x000fc400030e06c8 */
[----:B------:R2:W-:Y:S04]  /*10db0*/  @P1 STG.E.U8 desc[UR22][R8.64], R15 ;  /* 0x0000000f08001986 */ /* 0x0005e8000c101116 */
[----:B------:R0:W-:Y:S04]  /*10dc0*/  @P2 STG.E.U8 desc[UR22][R4.64], R17 ;  /* 0x0000001104002986 */ /* 0x0001e8000c101116 */
[----:B------:R0:W-:Y:S01]  /*10dd0*/  @P3 STG.E.U8 desc[UR22][R6.64], R19 ;  /* 0x0000001306003986 */ /* 0x0001e2000c101116 */
[----:B------:R-:W-:Y:S01]  /*10de0*/  ISETP.LT.AND P3, PT, R245, UR9, !P0 ;  /* 0x00000009f5007c0c */ /* 0x000fe2000c761270 */
[----:B------:R-:W4:Y:S01]  /*10df0*/  LDCU UR9, c[0x0][0x398] ;  /* 0x00007300ff0977ac */ /* 0x000f220008000800 */
[----:B------:R-:W-:-:S02]  /*10e00*/  IADD3 R10, P6, PT, R13, R2, RZ ;  /* 0x000000020d0a7210 */ /* 0x000fc40007fde0ff */
[----:B------:R-:W-:Y:S02]  /*10e10*/  ISETP.LT.AND P2, PT, R242, UR14, !P0 ;  /* 0x0000000ef2007c0c */ /* 0x000fe4000c741270 */
[----:B------:R-:W-:Y:S02]  /*10e20*/  F2FP.SATFINITE.E4M3.F32.PACK_AB_MERGE_C R159, R159, R158, RZ ;  /* 0x0000009e9f9f723e */ /* 0x000fe400048070ff */
[----:B------:R-:W-:Y:S01]  /*10e30*/  F2FP.SATFINITE.E4M3.F32.PACK_AB_MERGE_C R95, R95, R94, RZ ;  /* 0x0000005e5f5f723e */ /* 0x000fe200048070ff */
[----:B--2---:R-:W-:Y:S01]  /*10e40*/  VIADD R15, R13, UR30 ;  /* 0x0000001e0d0f7c36 */ /* 0x004fe20008000000 */
[----:B------:R-:W-:Y:S01]  /*10e50*/  ISETP.GE.AND P1, PT, R11, UR4, PT ;  /* 0x000000040b007c0c */ /* 0x000fe2000bf26270 */
[C---:B------:R-:W-:Y:S01]  /*10e60*/  IMAD.X R11, R12.reuse, 0x1, R199, P6 ;  /* 0x000000010c0b7824 */ /* 0x040fe200030e06c7 */
[----:B0-----:R-:W-:Y:S01]  /*10e70*/  IADD3 R4, P6, PT, R13, R196, RZ ;  /* 0x000000c40d047210 */ /* 0x001fe20007fde0ff */
[----:B------:R-:W-:Y:S01]  /*10e80*/  VIADD R6, R249, 0x1e ;  /* 0x0000001ef9067836 */ /* 0x000fe20000000000 */
[----:B------:R-:W0:Y:S02]  /*10e90*/  LDCU UR4, c[0x0][0x398] ;  /* 0x00007300ff0477ac */ /* 0x000e240008000800 */
[----:B------:R-:W-:Y:S01]  /*10ea0*/  @P3 STG.E.U8 desc[UR22][R10.64], R159 ;  /* 0x0000009f0a003986 */ /* 0x000fe2000c101116 */
[----:B------:R-:W-:Y:S01]  /*10eb0*/  IMAD.X R5, R12, 0x1, R3, P6 ;  /* 0x000000010c057824 */ /* 0x000fe200030e0603 */
[----:B-1----:R-:W-:Y:S01]  /*10ec0*/  ISETP.GE.AND P3, PT, R6, UR6, PT ;  /* 0x0000000606007c0c */ /* 0x002fe2000bf66270 */
[----:B------:R-:W1:Y:S01]  /*10ed0*/  LDCU UR6, c[0x0][0x398] ;  /* 0x00007300ff0677ac */ /* 0x000e620008000800 */
[----:B------:R-:W-:-:S02]  /*10ee0*/  IADD3 R6, P6, PT, R13, R198, RZ ;  /* 0x000000c60d067210 */ /* 0x000fc40007fde0ff */
[----:B------:R2:W-:Y:S01]  /*10ef0*/  @P2 STG.E.U8 desc[UR22][R4.64], R95 ;  /* 0x0000005f04002986 */ /* 0x0005e2000c101116 */
[----:B----4-:R-:W-:Y:S01]  /*10f00*/  ISETP.LT.AND P0, PT, R241, UR9, !P0 ;  /* 0x00000009f1007c0c */ /* 0x010fe2000c701270 */
[----:B------:R-:W4:Y:S01]  /*10f10*/  LDCU UR9, c[0x0][0x398] ;  /* 0x00007300ff0977ac */ /* 0x000f220008000800 */
[----:B------:R-:W-:Y:S01]  /*10f20*/  ISETP.LT.AND P2, PT, R246, UR10, !P4 ;  /* 0x0000000af6007c0c */ /* 0x000fe2000e741270 */
[----:B------:R-:W-:Y:S01]  /*10f30*/  IMAD.X R7, R12, 0x1, R197, P6 ;  /* 0x000000010c077824 */ /* 0x000fe200030e06c5 */
[----:B------:R-:W-:Y:S01]  /*10f40*/  SHF.R.S32.HI R14, RZ, 0x1f, R15 ;  /* 0x0000001fff0e7819 */ /* 0x000fe2000001140f */
[----:B------:R-:W4:Y:S01]  /*10f50*/  LDCU UR10, c[0x0][0x398] ;  /* 0x00007300ff0a77ac */ /* 0x000f220008000800 */
[----:B------:R-:W-:Y:S02]  /*10f60*/  IADD3 R8, P6, PT, R15, R0, RZ ;  /* 0x000000000f087210 */ /* 0x000fe40007fde0ff */
[----:B------:R-:W-:Y:S01]  /*10f70*/  PRMT R13, R19, 0x9910, RZ ;  /* 0x00009910130d7816 */ /* 0x000fe200000000ff */
[----:B------:R-:W3:Y:S01]  /*10f80*/  LDCU UR14, c[0x0][0x398] ;  /* 0x00007300ff0e77ac */ /* 0x000ee20008000800 */
[----:B------:R-:W-:Y:S01]  /*10f90*/  F2FP.SATFINITE.E4M3.F32.PACK_AB_MERGE_C R31, R31, R30, RZ ;  /* 0x0000001e1f1f723e */ /* 0x000fe200048070ff */
[----:B------:R-:W-:Y:S01]  /*10fa0*/  IMAD.X R9, R14, 0x1, R200, P6 ;  /* 0x000000010e097824 */ /* 0x000fe200030e06c8 */
[----:B------:R-:W-:-:S02]  /*10fb0*/  SHF.R.S32.HI R13, RZ, 0x8, R13 ;  /* 0x00000008ff0d7819 */ /* 0x000fc4000001140d */
[----:B--2---:R-:W-:Y:S01]  /*10fc0*/  IADD3 R4, P6, PT, R15, R2, RZ ;  /* 0x000000020f047210 */ /* 0x004fe20007fde0ff */
[----:B------:R-:W-:Y:S01]  /*10fd0*/  @P0 STG.E.U8 desc[UR22][R6.64], R31 ;  /* 0x0000001f06000986 */ /* 0x000fe2000c101116 */
[----:B-1----:R-:W-:Y:S01]  /*10fe0*/  ISETP.LT.AND P0, PT, R242, UR6, !P4 ;  /* 0x00000006f2007c0c */ /* 0x002fe2000e701270 */
[----:B------:R-:W1:Y:S02]  /*10ff0*/  LDCU UR6, c[0x0][0x398] ;  /* 0x00007300ff0677ac */ /* 0x000e640008000800 */
[----:B------:R2:W-:Y:S01]  /*11000*/  @P2 STG.E.U8 desc[UR22][R8.64], R13 ;  /* 0x0000000d08002986 */ /* 0x0005e2000c101116 */
[----:B0-----:R-:W-:Y:S01]  /*11010*/  ISETP.LT.AND P2, PT, R245, UR4, !P4 ;  /* 0x00000004f5007c0c */ /* 0x001fe2000e741270 */
[----:B------:R-:W-:Y:S01]  /*11020*/  IMAD.X R5, R14, 0x1, R199, P6 ;  /* 0x000000010e057824 */ /* 0x000fe200030e06c7 */
[----:B------:R-:W-:Y:S01]  /*11030*/  PRMT R11, R159, 0x9910, RZ ;  /* 0x000099109f0b7816 */ /* 0x000fe200000000ff */
[----:B------:R-:W0:Y:S01]  /*11040*/  LDCU UR4, c[0x0][0x39c] ;  /* 0x00007380ff0477ac */ /* 0x000e220008000800 */
[----:B------:R-:W-:-:S02]  /*11050*/  IADD3 R10, P6, PT, R15, R196, RZ ;  /* 0x000000c40f0a7210 */ /* 0x000fc40007fde0ff */
[----:B------:R-:W-:-:S04]  /*11060*/  PRMT R17, R95, 0x9910, RZ ;  /* 0x000099105f117816 */ /* 0x000fc800000000ff */
[----:B------:R-:W-:Y:S02]  /*11070*/  SHF.R.S32.HI R17, RZ, 0x8, R17 ;  /* 0x00000008ff117819 */ /* 0x000fe40000011411 */
[----:B--2---:R-:W-:Y:S01]  /*11080*/  SHF.R.S32.HI R9, RZ, 0x8, R11 ;  /* 0x00000008ff097819 */ /* 0x004fe2000001140b */
[----:B------:R-:W-:-:S04]  /*11090*/  IMAD.X R11, R14, 0x1, R3, P6 ;  /* 0x000000010e0b7824 */ /* 0x000fc800030e0603 */
[----:B------:R2:W-:Y:S04]  /*110a0*/  @P2 STG.E.U8 desc[UR22][R4.64], R9 ;  /* 0x0000000904002986 */ /* 0x0005e8000c101116 */
[----:B------:R0:W-:Y:S01]  /*110b0*/  @P0 STG.E.U8 desc[UR22][R10.64], R17 ;  /* 0x000000110a000986 */ /* 0x0001e2000c101116 */
[----:B------:R-:W-:Y:S01]  /*110c0*/  PRMT R31, R31, 0x9910, RZ ;  /* 0x000099101f1f7816 */ /* 0x000fe200000000ff */
[----:B------:R-:W-:Y:S01]  /*110d0*/  VIADD R13, R15, UR30 ;  /* 0x0000001e0f0d7c36 */ /* 0x000fe20008000000 */
[----:B----4-:R-:W-:Y:S01]  /*110e0*/  ISETP.LT.AND P0, PT, R241, UR9, !P4 ;  /* 0x00000009f1007c0c */ /* 0x010fe2000e701270 */
[----:B------:R-:W-:Y:S01]  /*110f0*/  VIADD R8, R249, 0x1f ;  /* 0x0000001ff9087836 */ /* 0x000fe20000000000 */
[----:B------:R-:W-:Y:S01]  /*11100*/  ISETP.LT.AND P2, PT, R246, UR10, !P5 ;  /* 0x0000000af6007c0c */ /* 0x000fe2000ef41270 */
[----:B------:R-:W4:Y:S01]  /*11110*/  LDCU UR9, c[0x0][0x398] ;  /* 0x00007300ff0977ac */ /* 0x000f220008000800 */
[----:B------:R-:W-:Y:S01]  /*11120*/  IADD3 R6, P4, PT, R15, R198, RZ ;  /* 0x000000c60f067210 */ /* 0x000fe20007f9e0ff */
[----:B------:R-:W-:Y:S01]  /*11130*/  IMAD.MOV.U32 R15, RZ, RZ, R31 ;  /* 0x000000ffff0f7224 */ /* 0x000fe200078e001f */
[----:B------:R-:W-:Y:S01]  /*11140*/  SHF.R.S32.HI R12, RZ, 0x1f, R13 ;  /* 0x0000001fff0c7819 */ /* 0x000fe2000001140d */
[----:B------:R-:W3:Y:S01]  /*11150*/  LDCU UR10, c[0x0][0x398] ;  /* 0x00007300ff0a77ac */ /* 0x000ee20008000800 */
[----:B--2---:R-:W-:Y:S01]  /*11160*/  IADD3 R4, P6, PT, R13, R0, RZ ;  /* 0x000000000d047210 */ /* 0x004fe20007fde0ff */
[----:B------:R-:W-:Y:S01]  /*11170*/  IMAD.X R7, R14, 0x1, R197, P4 ;  /* 0x000000010e077824 */ /* 0x000fe200020e06c5 */
[----:B------:R-:W-:-:S03]  /*11180*/  SHF.R.S32.HI R15, RZ, 0x8, R15 ;  /* 0x00000008ff0f7819 */ /* 0x000fc6000001140f */
[----:B------:R-:W-:Y:S01]  /*11190*/  IMAD.X R5, R12, 0x1, R200, P6 ;  /* 0x000000010c057824 */ /* 0x000fe200030e06c8 */
[----:B0-----:R-:W-:Y:S01]  /*111a0*/  ISETP.GE.AND P4, PT, R8, UR4, PT ;  /* 0x0000000408007c0c */ /* 0x001fe2000bf86270 */
[----:B------:R-:W-:Y:S01]  /*111b0*/  @P0 STG.E.U8 desc[UR22][R6.64], R15 ;  /* 0x0000000f06000986 */ /* 0x000fe2000c101116 */
[----:B------:R-:W-:Y:S01]  /*111c0*/  IADD3 R8, P6, PT, R13, R2, RZ ;  /* 0x000000020d087210 */ /* 0x000fe20007fde0ff */
[----:B------:R-:W0:Y:S01]  /*111d0*/  LDCU UR4, c[0x0][0x39c] ;  /* 0x00007380ff0477ac */ /* 0x000e220008000800 */
[----:B-1----:R-:W-:-:S03]  /*111e0*/  ISETP.LT.AND P0, PT, R242, UR6, !P5 ;  /* 0x00000006f2007c0c */ /* 0x002fc6000ef01270 */
[C---:B------:R-:W-:Y:S01]  /*111f0*/  IMAD.X R9, R12.reuse, 0x1, R199, P6 ;  /* 0x000000010c097824 */ /* 0x040fe200030e06c7 */
[----:B------:R-:W-:Y:S01]  /*11200*/  IADD3 R10, P6, PT, R13, R196, RZ ;  /* 0x000000c40d0a7210 */ /* 0x000fe20007fde0ff */
[----:B------:R-:W1:Y:S01]  /*11210*/  LDCU UR6, c[0x0][0x39c] ;  /* 0x00007380ff0677ac */ /* 0x000e620008000800 */
[----:B------:R-:W-:Y:S02]  /*11220*/  F2FP.SATFINITE.E4M3.F32.PACK_AB_MERGE_C R161, R161, R160, RZ ;  /* 0x000000a0a1a1723e */ /* 0x000fe400048070ff */
[----:B------:R-:W-:Y:S01]  /*11230*/  F2FP.SATFINITE.E4M3.F32.PACK_AB_MERGE_C R97, R97, R96, RZ ;  /* 0x000000606161723e */ /* 0x000fe200048070ff */
[----:B------:R-:W-:Y:S01]  /*11240*/  IMAD.X R11, R12, 0x1, R3, P6 ;  /* 0x000000010c0b7824 */ /* 0x000fe200030e0603 */
[----:B---3--:R-:W-:Y:S02]  /*11250*/  F2FP.SATFINITE.E4M3.F32.PACK_AB_MERGE_C R17, R238, R213, RZ ;  /* 0x000000d5ee11723e */ /* 0x008fe400048070ff */
[----:B------:R-:W2:Y:S04]  /*11260*/  LDL.LU R213, [R1+0x78] ;  /* 0x0000780001d57983 */ /* 0x000ea80000300800 */
[----:B------:R-:W2:Y:S04]  /*11270*/  LDL.LU R238, [R1+0x7c] ;  /* 0x00007c0001ee7983 */ /* 0x000ea80000300800 */
[----:B------:R3:W-:Y:S01]  /*11280*/  @P2 STG.E.U8 desc[UR22][R4.64], R17 ;  /* 0x0000001104002986 */ /* 0x0007e2000c101116 */
[----:B------:R-:W-:Y:S01]  /*11290*/  ISETP.LT.AND P2, PT, R245, UR12, !P5 ;  /* 0x0000000cf5007c0c */ /* 0x000fe2000ef41270 */
[----:B------:R-:W0:Y:S01]  /*112a0*/  LDCU UR12, c[0x0][0x398] ;  /* 0x00007300ff0c77ac */ /* 0x000e220008000800 */
[----:B---3--:R-:W-:-:S11]  /*112b0*/  PRMT R17, R17, 0x9910, RZ ;  /* 0x0000991011117816 */ /* 0x008fd600000000ff */
[----:B------:R-:W-:Y:S04]  /*112c0*/  @P2 STG.E.U8 desc[UR22][R8.64], R161 ;  /* 0x000000a108002986 */ /* 0x000fe8000c101116 */
[----:B------:R3:W-:Y:S02]  /*112d0*/  @P0 STG.E.U8 desc[UR22][R10.64], R97 ;  /* 0x000000610a000986 */ /* 0x0007e4000c101116 */
[----:B---3--:R-:W-:Y:S01]  /*112e0*/  IMAD.MOV.U32 R11, RZ, RZ, R17 ;  /* 0x000000ffff0b7224 */ /* 0x008fe200078e0011 */
[----:B------:R-:W-:Y:S02]  /*112f0*/  F2FP.SATFINITE.E4M3.F32.PACK_AB_MERGE_C R17, R215, R214, RZ ;  /* 0x000000d6d711723e */ /* 0x000fe400048070ff */
[----:B------:R-:W3:Y:S04]  /*11300*/  LDL.LU R214, [R1+0x88] ;  /* 0x0000880001d67983 */ /* 0x000ee80000300800 */
[----:B------:R-:W3:Y:S01]  /*11310*/  LDL.LU R215, [R1+0x8c] ;  /* 0x00008c0001d77983 */ /* 0x000ee20000300800 */
[----:B------:R-:W-:-:S03]  /*11320*/  F2FP.SATFINITE.E4M3.F32.PACK_AB_MERGE_C R19, R202, R201, RZ ;  /* 0x000000c9ca13723e */ /* 0x000fc600048070ff */
[----:B------:R-:W3:Y:S04]  /*11330*/  LDL.LU R201, [R1+0x98] ;  /* 0x0000980001c97983 */ /* 0x000ee80000300800 */
[----:B------:R-:W3:Y:S01]  /*11340*/  LDL.LU R202, [R1+0x9c] ;  /* 0x00009c0001ca7983 */ /* 0x000ee20000300800 */
[----:B------:R-:W-:Y:S01]  /*11350*/  ISETP.LT.AND P5, PT, R241, UR14, !P5 ;  /* 0x0000000ef1007c0c */ /* 0x000fe2000efa1270 */
[----:B------:R-:W0:Y:S01]  /*11360*/  LDCU UR14, c[0x0][0x398] ;  /* 0x00007300ff0e77ac */ /* 0x000e220008000800 */
[----:B------:R-:W-:Y:S02]  /*11370*/  IADD3 R4, P6, PT, R13, R198, RZ ;  /* 0x000000c60d047210 */ /* 0x000fe40007fde0ff */
[----:B------:R-:W-:-:S03]  /*11380*/  F2FP.SATFINITE.E4M3.F32.PACK_AB_MERGE_C R33, R33, R32, RZ ;  /* 0x000000202121723e */ /* 0x000fc600048070ff */
[----:B------:R-:W-:Y:S02]  /*11390*/  IMAD.X R5, R12, 0x1, R197, P6 ;  /* 0x000000010c057824 */ /* 0x000fe400030e06c5 */
[----:B------:R-:W-:Y:S01]  /*113a0*/  VIADD R13, R13, UR30 ;  /* 0x0000001e0d0d7c36 */ /* 0x000fe20008000000 */
[----:B----4-:R-:W-:Y:S02]  /*113b0*/  ISETP.LT.AND P0, PT, R246, UR9, !P1 ;  /* 0x00000009f6007c0c */ /* 0x010fe4000cf01270 */
[----:B------:R-:W-:Y:S01]  /*113c0*/  PRMT R15, R161, 0x9910, RZ ;  /* 0x00009910a10f7816 */ /* 0x000fe200000000ff */
[----:B------:R4:W-:Y:S01]  /*113d0*/  @P5 STG.E.U8 desc[UR22][R4.64], R33 ;  /* 0x0000002104005986 */ /* 0x0009e2000c101116 */
[----:B------:R-:W-:Y:S01]  /*113e0*/  ISETP.LT.AND P5, PT, R245, UR10, !P1 ;  /* 0x0000000af5007c0c */ /* 0x000fe2000cfa1270 */
[----:B------:R-:W-:Y:S01]  /*113f0*/  VIADD R9, R249, 0x21 ;  /* 0x00000021f9097836 */ /* 0x000fe20000000000 */
[----:B------:R-:W-:Y:S01]  /*11400*/  SHF.R.S32.HI R12, RZ, 0x1f, R13 ;  /* 0x0000001fff0c7819 */ /* 0x000fe2000001140d */
[----:B------:R-:W0:Y:S01]  /*11410*/  LDCU UR9, c[0x0][0x398] ;  /* 0x00007300ff0977ac */ /* 0x000e220008000800 */
[----:B------:R-:W-:-:S02]  /*11420*/  IADD3 R6, P2, PT, R13, R0, RZ ;  /* 0x000000000d067210 */ /* 0x000fc40007f5e0ff */
[----:B------:R-:W-:Y:S01]  /*11430*/  SHF.R.S32.HI R11, RZ, 0x8, R11 ;  /* 0x00000008ff0b7819 */ /* 0x000fe2000001140b */
[----:B------:R-:W1:Y:S01]  /*11440*/  LDCU UR10, c[0x0][0x398] ;  /* 0x00007300ff0a77ac */ /* 0x000e620008000800 */
[----:B----4-:R-:W-:Y:S01]  /*11450*/  IADD3 R4, P6, PT, R13, R2, RZ ;  /* 0x000000020d047210 */ /* 0x010fe20007fde0ff */
[----:B------:R-:W-:Y:S01]  /*11460*/  IMAD.X R7, R12, 0x1, R200, P2 ;  /* 0x000000010c077824 */ /* 0x000fe200010e06c8 */
[----:B------:R-:W-:-:S03]  /*11470*/  SHF.R.S32.HI R15, RZ, 0x8, R15 ;  /* 0x00000008ff0f7819 */ /* 0x000fc6000001140f */
[----:B------:R-:W-:Y:S01]  /*11480*/  IMAD.X R5, R12, 0x1, R199, P6 ;  /* 0x000000010c057824 */ /* 0x000fe200030e06c7 */
[----:B------:R-:W-:Y:S04]  /*11490*/  @P0 STG.E.U8 desc[UR22][R6.64], R11 ;  /* 0x0000000b06000986 */ /* 0x000fe8000c101116 */
[----:B------:R4:W-:Y:S01]  /*114a0*/  @P5 STG.E.U8 desc[UR22][R4.64], R15 ;  /* 0x0000000f04005986 */ /* 0x0009e2000c101116 */
[----:B------:R-:W-:Y:S02]  /*114b0*/  IADD3 R8, P5, PT, R13, R196, RZ ;  /* 0x000000c40d087210 */ /* 0x000fe40007fbe0ff */
[----:B0-----:R-:W-:Y:S01]  /*114c0*/  ISETP.LT.AND P6, PT, R242, UR12, !P1 ;  /* 0x0000000cf2007c0c */ /* 0x001fe2000cfc1270 */
[----:B------:R-:W-:Y:S01]  /*114d0*/  VIADD R14, R249, 0x20 ;  /* 0x00000020f90e7836 */ /* 0x000fe20000000000 */
[----:B-1----:R-:W-:Y:S01]  /*114e0*/  ISETP.GE.AND P0, PT, R9, UR6, PT ;  /* 0x0000000609007c0c */ /* 0x002fe2000bf06270 */
[----:B------:R-:W-:Y:S01]  /*114f0*/  IMAD.X R9, R12, 0x1, R3, P5 ;  /* 0x000000010c097824 */ /* 0x000fe200028e0603 */
[----:B------:R-:W-:Y:S01]  /*11500*/  ISETP.LT.AND P5, PT, R241, UR14, !P1 ;  /* 0x0000000ef1007c0c */ /* 0x000fe2000cfa1270 */
[----:B------:R-:W0:Y:S01]  /*11510*/  LDCU UR6, c[0x0][0x398] ;  /* 0x00007300ff0677ac */ /* 0x000e220008000800 */
[----:B------:R-:W-:-:S02]  /*11520*/  PRMT R10, R97, 0x9910, RZ ;  /* 0x00009910610a7816 */ /* 0x000fc400000000ff */
[----:B----4-:R-:W-:Y:S02]  /*11530*/  IADD3 R4, P1, PT, R13, R198, RZ ;  /* 0x000000c60d047210 */ /* 0x010fe40007f3e0ff */
[----:B------:R-:W-:Y:S01]  /*11540*/  PRMT R15, R33, 0x9910, RZ ;  /* 0x00009910210f7816 */ /* 0x000fe200000000ff */
[----:B------:R-:W-:Y:S01]  /*11550*/  VIADD R13, R13, UR30 ;  /* 0x0000001e0d0d7c36 */ /* 0x000fe20008000000 */
[----:B------:R-:W-:Y:S01]  /*11560*/  SHF.R.S32.HI R11, RZ, 0x8, R10 ;  /* 0x00000008ff0b7819 */ /* 0x000fe2000001140a */
[----:B------:R-:W-:Y:S01]  /*11570*/  IMAD.X R5, R12, 0x1, R197, P1 ;  /* 0x000000010c057824 */ /* 0x000fe200008e06c5 */
[----:B------:R-:W-:Y:S01]  /*11580*/  SHF.R.S32.HI R15, RZ, 0x8, R15 ;  /* 0x00000008ff0f7819 */ /* 0x000fe2000001140f */
[----:B------:R-:W1:Y:S01]  /*11590*/  LDCU UR12, c[0x0][0x398] ;  /* 0x00007300ff0c77ac */ /* 0x000e620008000800 */
[----:B------:R-:W-:Y:S01]  /*115a0*/  SHF.R.S32.HI R10, RZ, 0x1f, R13 ;  /* 0x0000001fff0a7819 */ /* 0x000fe2000001140d */
[----:B------:R4:W-:Y:S01]  /*115b0*/  @P6 STG.E.U8 desc[UR22][R8.64], R11 ;  /* 0x0000000b08006986 */ /* 0x0009e2000c101116 */
[----:B------:R-:W-:Y:S01]  /*115c0*/  IADD3 R6, P6, PT, R13, R0, RZ ;  /* 0x000000000d067210 */ /* 0x000fe20007fde0ff */
[----:B------:R-:W1:Y:S01]  /*115d0*/  LDCU UR14, c[0x0][0x398] ;  /* 0x00007300ff0e77ac */ /* 0x000e620008000800 */
[----:B------:R-:W-:Y:S01]  /*115e0*/  ISETP.LT.AND P1, PT, R246, UR9, !P3 ;  /* 0x00000009f6007c0c */ /* 0x000fe2000df21270 */
[----:B------:R0:W-:Y:S01]  /*115f0*/  @P5 STG.E.U8 desc[UR22][R4.64], R15 ;  /* 0x0000000f04005986 */ /* 0x0001e2000c101116 */
[----:B------:R-:W-:Y:S01]  /*11600*/  ISETP.GE.AND P2, PT, R14, UR4, PT ;  /* 0x000000040e007c0c */ /* 0x000fe2000bf46270 */
[----:B------:R-:W1:Y:S01]  /*11610*/  LDCU UR4, c[0x0][0x39c] ;  /* 0x00007380ff0477ac */ /* 0x000e620008000800 */
[----:B------:R-:W-:Y:S01]  /*11620*/  ISETP.LT.AND P5, PT, R245, UR10, !P3 ;  /* 0x0000000af5007c0c */ /* 0x000fe2000dfa1270 */
[----:B------:R-:W-:Y:S01]  /*11630*/  IMAD.X R7, R10, 0x1, R200, P6 ;  /* 0x000000010a077824 */ /* 0x000fe200030e06c8 */
[----:B------:R-:W1:Y:S01]  /*11640*/  LDCU UR9, c[0x0][0x398] ;  /* 0x00007300ff0977ac */ /* 0x000e620008000800 */
[----:B----4-:R-:W-:-:S02]  /*11650*/  IADD3 R8, P6, PT, R13, R2, RZ ;  /* 0x000000020d087210 */ /* 0x010fc40007fde0ff */
[----:B------:R-:W-:Y:S01]  /*11660*/  F2FP.SATFINITE.E4M3.F32.PACK_AB_MERGE_C R163, R163, R162, RZ ;  /* 0x000000a2a3a3723e */ /* 0x000fe200048070ff */
[----:B------:R-:W-:Y:S01]  /*11670*/  VIADD R12, R249, 0x22 ;  /* 0x00000022f90c7836 */ /* 0x000fe20000000000 */
[----:B------:R-:W4:Y:S01]  /*11680*/  LDCU UR10, c[0x0][0x398] ;  /* 0x00007300ff0a77ac */ /* 0x000f220008000800 */
[----:B------:R-:W-:Y:S01]  /*11690*/  IMAD.X R9, R10, 0x1, R199, P6 ;  /* 0x000000010a097824 */ /* 0x000fe200030e06c7 */
[----:B0-----:R-:W-:Y:S02]  /*116a0*/  ISETP.LT.AND P6, PT, R242, UR6, !P3 ;  /* 0x00000006f2007c0c */ /* 0x001fe4000dfc1270 */
[----:B------:R-:W-:Y:S01]  /*116b0*/  F2FP.SATFINITE.E4M3.F32.PACK_AB_MERGE_C R99, R99, R98, RZ ;  /* 0x000000626363723e */ /* 0x000fe200048070ff */
[----:B------:R-:W0:Y:S01]  /*116c0*/  LDCU UR6, c[0x0][0x398] ;  /* 0x00007300ff0677ac */ /* 0x000e220008000800 */
[----:B-1----:R-:W-:Y:S01]  /*116d0*/  ISETP.LT.AND P3, PT, R241, UR9, !P3 ;  /* 0x00000009f1007c0c */ /* 0x002fe2000df61270 */
[----:B------:R-:W1:Y:S01]  /*116e0*/  LDCU UR9, c[0x0][0x398] ;  /* 0x00007300ff0977ac */ /* 0x000e620008000800 */
[----:B------:R-:W-:-:S02]  /*116f0*/  F2FP.SATFINITE.E4M3.F32.PACK_AB_MERGE_C R35, R35, R34, RZ ;  /* 0x000000222323723e */ /* 0x000fc400048070ff */
[----:B------:R-:W-:-:S04]  /*11700*/  PRMT R15, R163, 0x9910, RZ ;  /* 0x00009910a30f7816 */ /* 0x000fc800000000ff */
[----:B------:R-:W-:Y:S02]  /*11710*/  SHF.R.S32.HI R15, RZ, 0x8, R15 ;  /* 0x00000008ff0f7819 */ /* 0x000fe4000001140f */
[----:B------:R-:W-:Y:S02]  /*11720*/  F2FP.SATFINITE.E4M3.F32.PACK_AB_MERGE_C R165, R165, R164, RZ ;  /* 0x000000a4a5a5723e */ /* 0x000fe400048070ff */
[----:B------:R-:W-:Y:S02]  /*11730*/  F2FP.SATFINITE.E4M3.F32.PACK_AB_MERGE_C R101, R101, R100, RZ ;  /* 0x000000646565723e */ /* 0x000fe400048070ff */
[----:B------:R-:W-:Y:S02]  /*11740*/  F2FP.SATFINITE.E4M3.F32.PACK_AB_MERGE_C R37, R37, R36, RZ ;  /* 0x000000242525723e */ /* 0x000fe400048070ff */
[----:B------:R-:W-:Y:S02]  /*11750*/  F2FP.SATFINITE.E4M3.F32.PACK_AB_MERGE_C R167, R167, R166, RZ ;  /* 0x000000a6a7a7723e */ /* 0x000fe400048070ff */
[----:B------:R-:W-:-:S02]  /*11760*/  F2FP.SATFINITE.E4M3.F32.PACK_AB_MERGE_C R103, R103, R102, RZ ;  /* 0x000000666767723e */ /* 0x000fc400048070ff */
[----:B--2---:R-:W-:-:S05]  /*11770*/  F2FP.SATFINITE.E4M3.F32.PACK_AB_MERGE_C R11, R238, R213, RZ ;  /* 0x000000d5ee0b723e */ /* 0x004fca00048070ff */
[----:B------:R2:W-:Y:S04]  /*11780*/  @P1 STG.E.U8 desc[UR22][R6.64], R11 ;  /* 0x0000000b06001986 */ /* 0x0005e8000c101116 */
[----:B------:R0:W-:Y:S01]  /*11790*/  @P5 STG.E.U8 desc[UR22][R8.64], R163 ;  /* 0x000000a308005986 */ /* 0x0001e2000c101116 */
[----:B------:R-:W-:Y:S02]  /*117a0*/  IADD3 R4, P5, PT, R13, R196, RZ ;  /* 0x000000c40d047210 */ /* 0x000fe40007fbe0ff */
[----:B------:R-:W-:Y:S01]  /*117b0*/  ISETP.GE.AND P1, PT, R12, UR4, PT ;  /* 0x000000040c007c0c */ /* 0x000fe2000bf26270 */
[----:B------:R-:W1:Y:S02]  /*117c0*/  LDCU UR4, c[0x0][0x398] ;  /* 0x00007300ff0477ac */ /* 0x000e640008000800 */
[----:B------:R-:W-:-:S05]  /*117d0*/  IMAD.X R5, R10, 0x1, R3, P5 ;  /* 0x000000010a057824 */ /* 0x000fca00028e0603 */
[----:B------:R1:W-:Y:S01]  /*117e0*/  @P6 STG.E.U8 desc[UR22][R4.64], R99 ;  /* 0x0000006304006986 */ /* 0x0003e2000c101116 */
[C---:B--2---:R-:W-:Y:S01]  /*117f0*/  IADD3 R6, P6, PT, R13.reuse, R198, RZ ;  /* 0x000000c60d067210 */ /* 0x044fe20007fde0ff */
[----:B------:R-:W-:-:S04]  /*11800*/  VIADD R13, R13, UR30 ;  /* 0x0000001e0d0d7c36 */ /* 0x000fc80008000000 */
[----:B------:R-:W-:Y:S01]  /*11810*/  IMAD.X R7, R10, 0x1, R197, P6 ;  /* 0x000000010a077824 */ /* 0x000fe200030e06c5 */
[----:B------:R-:W-:Y:S02]  /*11820*/  SHF.R.S32.HI R12, RZ, 0x1f, R13 ;  /* 0x0000001fff0c7819 */ /* 0x000fe4000001140d */
[C---:B0-----:R-:W-:Y:S02]  /*11830*/  IADD3 R8, P6, PT, R13.reuse, R0, RZ ;  /* 0x000000000d087210 */ /* 0x041fe40007fde0ff */
[----:B----4-:R-:W-:Y:S01]  /*11840*/  ISETP.LT.AND P5, PT, R246, UR10, !P4 ;  /* 0x0000000af6007c0c */ /* 0x010fe2000e7a1270 */
[----:B------:R0:W-:Y:S02]  /*11850*/  @P3 STG.E.U8 desc[UR22][R6.64], R35 ;  /* 0x0000002306003986 */ /* 0x0001e4000c101116 */
[----:B------:R-:W-:Y:S01]  /*11860*/  IMAD.X R9, R12, 0x1, R200, P6 ;  /* 0x000000010c097824 */ /* 0x000fe200030e06c8 */
[----:B-1----:R-:W-:Y:S01]  /*11870*/  IADD3 R4, P6, PT, R13, R2, RZ ;  /* 0x000000020d047210 */ /* 0x002fe20007fde0ff */
[----:B------:R-:W1:Y:S01]  /*11880*/  LDCU UR10, c[0x0][0x398] ;  /* 0x00007300ff0a77ac */ /* 0x000e620008000800 */
[----:B------:R-:W-:-:S02]  /*11890*/  PRMT R11, R11, 0x9910, RZ ;  /* 0x000099100b0b7816 */ /* 0x000fc400000000ff */
[----:B------:R-:W-:Y:S01]  /*118a0*/  ISETP.LT.AND P3, PT, R245, UR4, !P4 ;  /* 0x00000004f5007c0c */ /* 0x000fe2000e761270 */
[----:B------:R-:W-:Y:S01]  /*118b0*/  IMAD.X R5, R12, 0x1, R199, P6 ;  /* 0x000000010c057824 */ /* 0x000fe200030e06c7 */
[----:B------:R-:W-:Y:S01]  /*118c0*/  SHF.R.S32.HI R11, RZ, 0x8, R11 ;  /* 0x00000008ff0b7819 */ /* 0x000fe2000001140b */
[----:B------:R-:W2:Y:S01]  /*118d0*/  LDCU UR4, c[0x0][0x39c] ;  /* 0x00007380ff0477ac */ /* 0x000ea20008000800 */
[----:B0-----:R-:W-:-:S03]  /*118e0*/  IADD3 R6, P6, PT, R13, R196, RZ ;  /* 0x000000c40d067210 */ /* 0x001fc60007fde0ff */
[----:B------:R0:W-:Y:S01]  /*118f0*/  @P5 STG.E.U8 desc[UR22][R8.64], R11 ;  /* 0x0000000b08005986 */ /* 0x0001e2000c101116 */
[----:B------:R-:W-:Y:S01]  /*11900*/  ISETP.LT.AND P5, PT, R242, UR6, !P4 ;  /* 0x00000006f2007c0c */ /* 0x000fe2000e7a1270 */
[----:B------:R-:W4:Y:S01]  /*11910*/  LDCU UR6, c[0x0][0x39c] ;  /* 0x00007380ff0677ac */ /* 0x000f220008000800 */
[----:B------:R-:W-:Y:S01]  /*11920*/  PRMT R10, R99, 0x9910, RZ ;  /* 0x00009910630a7816 */ /* 0x000fe200000000ff */
[----:B------:R-:W-:Y:S01]  /*11930*/  IMAD.X R7, R12, 0x1, R3, P6 ;  /* 0x000000010c077824 */ /* 0x000fe200030e0603 */
[----:B------:R-:W-:Y:S01]  /*11940*/  ISETP.LT.AND P6, PT, R241, UR9, !P4 ;  /* 0x00000009f1007c0c */ /* 0x000fe2000e7c1270 */
[----:B------:R1:W-:Y:S01]  /*11950*/  @P3 STG.E.U8 desc[UR22][R4.64], R15 ;  /* 0x0000000f04003986 */ /* 0x0003e2000c101116 */
[----:B------:R-:W2:Y:S01]  /*11960*/  LDCU UR9, c[0x0][0x398] ;  /* 0x00007300ff0977ac */ /* 0x000ea20008000800 */
[----:B0-----:R-:W-:Y:S02]  /*11970*/  SHF.R.S32.HI R11, RZ, 0x8, R10 ;  /* 0x00000008ff0b7819 */ /* 0x001fe4000001140a */
[----:B------:R-:W-:-:S02]  /*11980*/  IADD3 R8, P3, PT, R13, R198, RZ ;  /* 0x000000c60d087210 */ /* 0x000fc40007f7e0ff */
[----:B------:R-:W-:Y:S01]  /*11990*/  PRMT R10, R35, 0x9910, RZ ;  /* 0x00009910230a7816 */ /* 0x000fe200000000ff */
[----:B------:R-:W-:Y:S02]  /*119a0*/  VIADD R13, R13, UR30 ;  /* 0x0000001e0d0d7c36 */ /* 0x000fe40008000000 */
[----:B------:R-:W-:Y:S01]  /*119b0*/  IMAD.X R9, R12, 0x1, R197, P3 ;  /* 0x000000010c097824 */ /* 0x000fe200018e06c5 */
[----:B-1----:R-:W-:Y:S02]  /*119c0*/  SHF.R.S32.HI R15, RZ, 0x8, R10 ;  /* 0x00000008ff0f7819 */ /* 0x002fe4000001140a */
[----:B------:R-:W-:Y:S01]  /*119d0*/  ISETP.LT.AND P4, PT, R246, UR10, !P2 ;  /* 0x0000000af6007c0c */ /* 0x000fe2000d781270 */
[----:B------:R0:W-:Y:S01]  /*119e0*/  @P5 STG.E.U8 desc[UR22][R6.64], R11 ;  /* 0x0000000b06005986 */ /* 0x0001e2000c101116 */
[----:B------:R-:W-:Y:S02]  /*119f0*/  ISETP.LT.AND P3, PT, R245, UR12, !P2 ;  /* 0x0000000cf5007c0c */ /* 0x000fe4000d761270 */
[----:B------:R-:W-:Y:S01]  /*11a00*/  SHF.R.S32.HI R12, RZ, 0x1f, R13 ;  /* 0x0000001fff0c7819 */ /* 0x000fe2000001140d */
[----:B------:R-:W-:Y:S01]  /*11a10*/  @P6 STG.E.U8 desc[UR22][R8.64], R15 ;  /* 0x0000000f08006986 */ /* 0x000fe2000c101116 */
[----:B------:R-:W-:Y:S01]  /*11a20*/  IADD3 R4, P5, PT, R13, R0, RZ ;  /* 0x000000000d047210 */ /* 0x000fe20007fbe0ff */
[----:B------:R-:W-:Y:S01]  /*11a30*/  VIADD R10, R249, 0x23 ;  /* 0x00000023f90a7836 */ /* 0x000fe20000000000 */
[----:B------:R-:W1:Y:S01]  /*11a40*/  LDCU UR10, c[0x0][0x398] ;  /* 0x00007300ff0a77ac */ /* 0x000e620008000800 */
[----:B------:R-:W-:Y:S01]  /*11a50*/  F2FP.SATFINITE.E4M3.F32.PACK_AB_MERGE_C R39, R39, R38, RZ ;  /* 0x000000262727723e */ /* 0x000fe200048070ff */
[----:B------:R-:W1:Y:S01]  /*11a60*/  LDCU UR12, c[0x0][0x398] ;  /* 0x00007300ff0c77ac */ /* 0x000e620008000800 */
[----:B0-----:R-:W-:Y:S01]  /*11a70*/  IADD3 R6, P6, PT, R13, R2, RZ ;  /* 0x000000020d067210 */ /* 0x001fe20007fde0ff */
[----:B------:R-:W-:-:S02]  /*11a80*/  IMAD.X R5, R12, 0x1, R200, P5 ;  /* 0x000000010c057824 */ /* 0x000fc400028e06c8 */
[----:B------:R-:W-:Y:S02]  /*11a90*/  VIADD R11, R249, 0x24 ;  /* 0x00000024f90b7836 */ /* 0x000fe40000000000 */
[----:B------:R-:W-:Y:S01]  /*11aa0*/  IMAD.X R7, R12, 0x1, R199, P6 ;  /* 0x000000010c077824 */ /* 0x000fe200030e06c7 */
[----:B------:R-:W-:Y:S01]  /*11ab0*/  ISETP.LT.AND P5, PT, R242, UR14, !P2 ;  /* 0x0000000ef2007c0c */ /* 0x000fe2000d7a1270 */
[----:B------:R0:W-:Y:S01]  /*11ac0*/  @P4 STG.E.U8 desc[UR22][R4.64], R17 ;  /* 0x0000001104004986 */ /* 0x0001e2000c101116 */
[----:B--2---:R-:W-:Y:S01]  /*11ad0*/  ISETP.GE.AND P4, PT, R10, UR4, PT ;  /* 0x000000040a007c0c */ /* 0x004fe2000bf86270 */
[----:B------:R-:W2:Y:S02]  /*11ae0*/  LDCU UR4, c[0x0][0x39c] ;  /* 0x00007380ff0477ac */ /* 0x000ea40008000800 */
[----:B------:R1:W-:Y:S01]  /*11af0*/  @P3 STG.E.U8 desc[UR22][R6.64], R165 ;  /* 0x000000a506003986 */ /* 0x0003e2000c101116 */
[----:B----4-:R-:W-:Y:S01]  /*11b00*/  ISETP.GE.AND P3, PT, R11, UR6, PT ;  /* 0x000000060b007c0c */ /* 0x010fe2000bf66270 */
[----:B------:R-:W4:Y:S01]  /*11b10*/  LDCU UR6, c[0x0][0x398] ;  /* 0x00007300ff0677ac */ /* 0x000f220008000800 */
[----:B------:R-:W-:-:S02]  /*11b20*/  IADD3 R10, P6, PT, R13, R196, RZ ;  /* 0x000000c40d0a7210 */ /* 0x000fc40007fde0ff */
[----:B------:R-:W-:Y:S01]  /*11b30*/  ISETP.LT.AND P2, PT, R241, UR16, !P2 ;  /* 0x00000010f1007c0c */ /* 0x000fe2000d741270 */
[----:B------:R-:W2:Y:S02]  /*11b40*/  LDCU UR14, c[0x0][0x398] ;  /* 0x00007300ff0e77ac */ /* 0x000ea40008000800 */
[----:B------:R-:W-:Y:S01]  /*11b50*/  IMAD.X R11, R12, 0x1, R3, P6 ;  /* 0x000000010c0b7824 */ /* 0x000fe200030e0603 */
[C---:B0-----:R-:W-:Y:S01]  /*11b60*/  IADD3 R4, P6, PT, R13.reuse, R198, RZ ;  /* 0x000000c60d047210 */ /* 0x041fe20007fde0ff */
[----:B------:R-:W-:Y:S01]  /*11b70*/  VIADD R13, R13, UR30 ;  /* 0x0000001e0d0d7c36 */ /* 0x000fe20008000000 */
[----:B------:R-:W-:Y:S01]  /*11b80*/  PRMT R8, R17, 0x9910, RZ ;  /* 0x0000991011087816 */ /* 0x000fe200000000ff */
[----:B------:R-:W0:Y:S01]  /*11b90*/  LDCU UR16, c[0x0][0x398] ;  /* 0x00007300ff1077ac */ /* 0x000e220008000800 */
[----:B------:R2:W-:Y:S01]  /*11ba0*/  @P5 STG.E.U8 desc[UR22][R10.64], R101 ;  /* 0x000000650a005986 */ /* 0x0005e2000c101116 */
[----:B------:R-:W-:Y:S01]  /*11bb0*/  ISETP.LT.AND P5, PT, R246, UR9, !P0 ;  /* 0x00000009f6007c0c */ /* 0x000fe2000c7a1270 */
[----:B------:R-:W-:Y:S01]  /*11bc0*/  IMAD.X R5, R12, 0x1, R197, P6 ;  /* 0x000000010c057824 */ /* 0x000fe200030e06c5 */
[----:B------:R-:W-:Y:S01]  /*11bd0*/  SHF.R.S32.HI R12, RZ, 0x1f, R13 ;  /* 0x0000001fff0c7819 */ /* 0x000fe2000001140d */
[----:B------:R-:W0:Y:S01]  /*11be0*/  LDCU UR9, c[0x0][0x398] ;  /* 0x00007300ff0977ac */ /* 0x000e220008000800 */
[----:B-1----:R-:W-:-:S02]  /*11bf0*/  IADD3 R6, P6, PT, R13, R0, RZ ;  /* 0x000000000d067210 */ /* 0x002fc40007fde0ff */
[----:B------:R1:W-:Y:S01]  /*11c00*/  @P2 STG.E.U8 desc[UR22][R4.64], R37 ;  /* 0x0000002504002986 */ /* 0x0003e2000c101116 */
[----:B----4-:R-:W-:Y:S01]  /*11c10*/  ISETP.LT.AND P2, PT, R245, UR6, !P0 ;  /* 0x00000006f5007c0c */ /* 0x010fe2000c741270 */
[----:B------:R-:W4:Y:S01]  /*11c20*/  LDCU UR6, c[0x0][0x398] ;  /* 0x00007300ff0677ac */ /* 0x000f220008000800 */
[----:B------:R-:W-:Y:S01]  /*11c30*/  IMAD.X R7, R12, 0x1, R200, P6 ;  /* 0x000000010c077824 */ /* 0x000fe200030e06c8 */
[----:B--2---:R-:W-:Y:S02]  /*11c40*/  SHF.R.S32.HI R11, RZ, 0x8, R8 ;  /* 0x00000008ff0b7819 */ /* 0x004fe40000011408 */
[----:B------:R-:W-:Y:S02]  /*11c50*/  IADD3 R8, P6, PT, R13, R2, RZ ;  /* 0x000000020d087210 */ /* 0x000fe40007fde0ff */
[----:B------:R-:W-:Y:S01]  /*11c60*/  PRMT R15, R165, 0x9910, RZ ;  /* 0x00009910a50f7816 */ /* 0x000fe200000000ff */
[----:B------:R2:W-:Y:S01]  /*11c70*/  @P5 STG.E.U8 desc[UR22][R6.64], R11 ;  /* 0x0000000b06005986 */ /* 0x0005e2000c101116 */
[----:B------:R-:W-:Y:S01]  /*11c80*/  ISETP.LT.AND P5, PT, R242, UR10, !P0 ;  /* 0x0000000af2007c0c */ /* 0x000fe2000c7a1270 */
[C---:B------:R-:W-:Y:S01]  /*11c90*/  IMAD.X R9, R12.reuse, 0x1, R199, P6 ;  /* 0x000000010c097824 */ /* 0x040fe200030e06c7 */
[----:B------:R-:W-:Y:S01]  /*11ca0*/  SHF.R.S32.HI R15, RZ, 0x8, R15 ;  /* 0x00000008ff0f7819 */ /* 0x000fe2000001140f */
[----:B-1----:R-:W-:Y:S01]  /*11cb0*/  VIADD R5, R249, 0x25 ;  /* 0x00000025f9057836 */ /* 0x002fe20000000000 */
[----:B------:R-:W-:Y:S01]  /*11cc0*/  IADD3 R4, P6, PT, R13, R196, RZ ;  /* 0x000000c40d047210 */ /* 0x000fe20007fde0ff */
[----:B------:R-:W1:Y:S01]  /*11cd0*/  LDCU UR10, c[0x0][0x398] ;  /* 0x00007300ff0a77ac */ /* 0x000e620008000800 */
[----:B------:R-:W-:Y:S01]  /*11ce0*/  PRMT R10, R101, 0x9910, RZ ;  /* 0x00009910650a7816 */ /* 0x000fe200000000ff */
[----:B------:R3:W-:Y:S01]  /*11cf0*/  @P2 STG.E.U8 desc[UR22][R8.64], R15 ;  /* 0x0000000f08002986 */ /* 0x0007e2000c101116 */
[----:B------:R-:W-:Y:S01]  /*11d00*/  ISETP.GE.AND P2, PT, R5, UR4, PT ;  /* 0x0000000405007c0c */ /* 0x000fe2000bf46270 */
[----:B------:R-:W-:Y:S01]  /*11d10*/  IMAD.X R5, R12, 0x1, R3, P6 ;  /* 0x000000010c057824 */ /* 0x000fe200030e0603 */
[----:B0-----:R-:W-:Y:S01]  /*11d20*/  ISETP.LT.AND P0, PT, R241, UR9, !P0 ;  /* 0x00000009f1007c0c */ /* 0x001fe2000c701270 */
[----:B------:R-:W0:Y:S01]  /*11d30*/  LDCU UR9, c[0x0][0x398] ;  /* 0x00007300ff0977ac */ /* 0x000e220008000800 */
[----:B--2---:R-:W-:-:S02]  /*11d40*/  SHF.R.S32.HI R11, RZ, 0x8, R10 ;  /* 0x00000008ff0b7819 */ /* 0x004fc4000001140a */
[----:B------:R-:W-:Y:S01]  /*11d50*/  PRMT R7, R37, 0x9910, RZ ;  /* 0x0000991025077816 */ /* 0x000fe200000000ff */
[----:B------:R-:W2:Y:S01]  /*11d60*/  LDCU UR4, c[0x0][0x39c] ;  /* 0x00007380ff0477ac */ /* 0x000ea20008000800 */
[C---:B------:R-:W-:Y:S01]  /*11d70*/  IADD3 R6, P6, PT, R13.reuse, R198, RZ ;  /* 0x000000c60d067210 */ /* 0x040fe20007fde0ff */
[----:B------:R-:W-:Y:S01]  /*11d80*/  VIADD R13, R13, UR30 ;  /* 0x0000001e0d0d7c36 */ /* 0x000fe20008000000 */
[----:B------:R0:W-:Y:S01]  /*11d90*/  @P5 STG.E.U8 desc[UR22][R4.64], R11 ;  /* 0x0000000b04005986 */ /* 0x0001e2000c101116 */
[----:B----4-:R-:W-:Y:S01]  /*11da0*/  ISETP.LT.AND P5, PT, R246, UR6, !P1 ;  /* 0x00000006f6007c0c */ /* 0x010fe2000cfa1270 */
[----:B------:R-:W4:Y:S01]  /*11db0*/  LDCU UR6, c[0x0][0x398] ;  /* 0x00007300ff0677ac */ /* 0x000f220008000800 */
[----:B---3--:R-:W-:Y:S01]  /*11dc0*/  SHF.R.S32.HI R15, RZ, 0x8, R7 ;  /* 0x00000008ff0f7819 */ /* 0x008fe20000011407 */
[----:B------:R-:W-:Y:S01]  /*11dd0*/  IMAD.X R7, R12, 0x1, R197, P6 ;  /* 0x000000010c077824 */ /* 0x000fe200030e06c5 */
[----:B------:R-:W-:Y:S02]  /*11de0*/  SHF.R.S32.HI R12, RZ, 0x1f, R13 ;  /* 0x0000001fff0c7819 */ /* 0x000fe4000001140d */
[----:B------:R-:W-:-:S02]  /*11df0*/  IADD3 R8, P6, PT, R13, R0, RZ ;  /* 0x000000000d087210 */ /* 0x000fc40007fde0ff */
[----:B------:R-:W-:-:S03]  /*11e00*/  F2FP.SATFINITE.E4M3.F32.PACK_AB_MERGE_C R17, R215, R214, RZ ;  /* 0x000000d6d711723e */ /* 0x000fc600048070ff */
[----:B------:R-:W-:Y:S01]  /*11e10*/  IMAD.X R9, R12, 0x1, R200, P6 ;  /* 0x000000010c097824 */ /* 0x000fe200030e06c8 */
[----:B------:R3:W-:Y:S01]  /*11e20*/  @P0 STG.E.U8 desc[UR22][R6.64], R15 ;  /* 0x0000000f06000986 */ /* 0x0007e2000c101116 */
[----:B-1----:R-:W-:Y:S01]  /*11e30*/  ISETP.LT.AND P0, PT, R245, UR10, !P1 ;  /* 0x0000000af5007c0c */ /* 0x002fe2000cf01270 */
[----:B------:R-:W1:Y:S02]  /*11e40*/  LDCU UR10, c[0x0][0x398] ;  /* 0x00007300ff0a77ac */ /* 0x000e640008000800 */
[----:B------:R-:W-:Y:S01]  /*11e50*/  @P5 STG.E.U8 desc[UR22][R8.64], R17 ;  /* 0x0000001108005986 */ /* 0x000fe2000c101116 */
[----:B0-----:R-:W-:Y:S01]  /*11e60*/  ISETP.LT.AND P5, PT, R242, UR9, !P1 ;  /* 0x00000009f2007c0c */ /* 0x001fe2000cfa1270 */
[----:B------:R-:W0:Y:S01]  /*11e70*/  LDCU UR9, c[0x0][0x398] ;  /* 0x00007300ff0977ac */ /* 0x000e220008000800 */
[----:B------:R-:W-:-:S05]  /*11e80*/  IADD3 R4, P6, PT, R13, R2, RZ ;  /* 0x000000020d047210 */ /* 0x000fca0007fde0ff */
[----:B------:R-:W-:Y:S01]  /*11e90*/  IMAD.X R5, R12, 0x1, R199, P6 ;  /* 0x000000010c057824 */ /* 0x000fe200030e06c7 */
[----:B------:R-:W-:Y:S01]  /*11ea0*/  IADD3 R10, P6, PT, R13, R196, RZ ;  /* 0x000000c40d0a7210 */ /* 0x000fe20007fde0ff */
[----:B---3--:R-:W-:-:S03]  /*11eb0*/  VIADD R6, R249, 0x26 ;  /* 0x00000026f9067836 */ /* 0x008fc60000000000 */
[----:B------:R3:W-:Y:S01]  /*11ec0*/  @P0 STG.E.U8 desc[UR22][R4.64], R167 ;  /* 0x000000a704000986 */ /* 0x0007e2000c101116 */
[----:B------:R-:W-:Y:S01]  /*11ed0*/  IMAD.X R11, R12, 0x1, R3, P6 ;  /* 0x000000010c0b7824 */ /* 0x000fe200030e0603 */
[----:B--2---:R-:W-:Y:S01]  /*11ee0*/  ISETP.GE.AND P0, PT, R6, UR4, PT ;  /* 0x0000000406007c0c */ /* 0x004fe2000bf06270 */
[----:B------:R-:W2:Y:S01]  /*11ef0*/  LDCU UR4, c[0x0][0x398] ;  /* 0x00007300ff0477ac */ /* 0x000ea20008000800 */
[C---:B------:R-:W-:Y:S01]  /*11f00*/  IADD3 R6, P6, PT, R13.reuse, R198, RZ ;  /* 0x000000c60d067210 */ /* 0x040fe20007fde0ff */
[----:B------:R-:W-:Y:S01]  /*11f10*/  VIADD R15, R13, UR30 ;  /* 0x0000001e0d0f7c36 */ /* 0x000fe20008000000 */
[----:B------:R1:W-:Y:S01]  /*11f20*/  @P5 STG.E.U8 desc[UR22][R10.64], R103 ;  /* 0x000000670a005986 */ /* 0x0003e2000c101116 */
[----:B----4-:R-:W-:Y:S01]  /*11f30*/  ISETP.LT.AND P1, PT, R241, UR6, !P1 ;  /* 0x00000006f1007c0c */ /* 0x010fe2000cf21270 */
[----:B------:R-:W4:Y:S01]  /*11f40*/  LDCU UR6, c[0x0][0x398] ;  /* 0x00007300ff0677ac */ /* 0x000f220008000800 */
[----:B0-----:R-:W-:Y:S01]  /*11f50*/  ISETP.LT.AND P5, PT, R246, UR9, !P4 ;  /* 0x00000009f6007c0c */ /* 0x001fe2000e7a1270 */
[----:B------:R-:W-:Y:S01]  /*11f60*/  IMAD.X R7, R12, 0x1, R197, P6 ;  /* 0x000000010c077824 */ /* 0x000fe200030e06c5 */
[----:B------:R-:W-:Y:S01]  /*11f70*/  SHF.R.S32.HI R14, RZ, 0x1f, R15 ;  /* 0x0000001fff0e7819 */ /* 0x000fe2000001140f */
[----:B------:R-:W0:Y:S01]  /*11f80*/  LDCU UR9, c[0x0][0x398] ;  /* 0x00007300ff0977ac */ /* 0x000e220008000800 */
[----:B---3--:R-:W-:-:S02]  /*11f90*/  IADD3 R4, P6, PT, R15, R0, RZ ;  /* 0x000000000f047210 */ /* 0x008fc40007fde0ff */
[----:B------:R-:W-:-:S03]  /*11fa0*/  PRMT R13, R17, 0x9910, RZ ;  /* 0x00009910110d7816 */ /* 0x000fc600000000ff */
[----:B------:R-:W-:Y:S01]  /*11fb0*/  IMAD.X R5, R14, 0x1, R200, P6 ;  /* 0x000000010e057824 */ /* 0x000fe200030e06c8 */
[----:B------:R-:W-:Y:S01]  /*11fc0*/  SHF.R.S32.HI R13, RZ, 0x8, R13 ;  /* 0x00000008ff0d7819 */ /* 0x000fe2000001140d */
[----:B------:R3:W-:Y:S01]  /*11fd0*/  @P1 STG.E.U8 desc[UR22][R6.64], R39 ;  /* 0x0000002706001986 */ /* 0x0007e2000c101116 */
[----:B------:R-:W-:-:S03]  /*11fe0*/  IADD3 R8, P6, PT, R15, R2, RZ ;  /* 0x000000020f087210 */ /* 0x000fc60007fde0ff */
[----:B------:R0:W-:Y:S01]  /*11ff0*/  @P5 STG.E.U8 desc[UR22][R4.64], R13 ;  /* 0x0000000d04005986 */ /* 0x0001e2000c101116 */
[----:B--2---:R-:W-:Y:S02]  /*12000*/  ISETP.LT.AND P5, PT, R245, UR4, !P4 ;  /* 0x00000004f5007c0c */ /* 0x004fe4000e7a1270 */
[----:B-1----:R-:W-:Y:S02]  /*12010*/  PRMT R103, R103, 0x9910, RZ ;  /* 0x0000991067677816 */ /* 0x002fe400000000ff */
[----:B------:R-:W-:Y:S01]  /*12020*/  ISETP.LT.AND P1, PT, R242, UR10, !P4 ;  /* 0x0000000af2007c0c */ /* 0x000fe2000e721270 */
[C---:B------:R-:W-:Y:S01]  /*12030*/  IMAD.X R9, R14.reuse, 0x1, R199, P6 ;  /* 0x000000010e097824 */ /* 0x040fe200030e06c7 */
[----:B------:R-:W-:Y:S01]  /*12040*/  PRMT R11, R167, 0x9910, RZ ;  /* 0x00009910a70b7816 */ /* 0x000fe200000000ff */
[----:B---3--:R-:W-:Y:S01]  /*12050*/  IMAD.MOV.U32 R6, RZ, RZ, R103 ;  /* 0x000000ffff067224 */ /* 0x008fe200078e0067 */
[C---:B------:R-:W-:Y:S01]  /*12060*/  IADD3 R10, P6, PT, R15.reuse, R196, RZ ;  /* 0x000000c40f0a7210 */ /* 0x040fe20007fde0ff */
[----:B------:R-:W-:Y:S01]  /*12070*/  VIADD R17, R15, UR30 ;  /* 0x0000001e0f117c36 */ /* 0x000fe20008000000 */
[----:B------:R-:W-:Y:S01]  /*12080*/  SHF.R.S32.HI R7, RZ, 0x8, R11 ;  /* 0x00000008ff077819 */ /* 0x000fe2000001140b */
[----:B------:R-:W1:Y:S01]  /*12090*/  LDCU UR10, c[0x0][0x398] ;  /* 0x00007300ff0a77ac */ /* 0x000e620008000800 */
[----:B0-----:R-:W-:Y:S01]  /*120a0*/  SHF.R.S32.HI R13, RZ, 0x8, R6 ;  /* 0x00000008ff0d7819 */ /* 0x001fe20000011406 */
[----:B------:R-:W-:Y:S01]  /*120b0*/  IMAD.X R11, R14, 0x1, R3, P6 ;  /* 0x000000010e0b7824 */ /* 0x000fe200030e0603 */
[----:B------:R-:W-:Y:S01]  /*120c0*/  PRMT R39, R39, 0x9910, RZ ;  /* 0x0000991027277816 */ /* 0x000fe200000000ff */
[----:B------:R0:W-:Y:S01]  /*120d0*/  @P5 STG.E.U8 desc[UR22][R8.64], R7 ;  /* 0x0000000708005986 */ /* 0x0001e2000c101116 */
[----:B------:R-:W-:Y:S01]  /*120e0*/  IADD3 R4, P5, PT, R15, R198, RZ ;  /* 0x000000c60f047210 */ /* 0x000fe20007fbe0ff */
[----:B------:R-:W2:Y:S01]  /*120f0*/  LDCU UR4, c[0x0][0x39c] ;  /* 0x00007380ff0477ac */ /* 0x000ea20008000800 */
[----:B----4-:R-:W-:Y:S01]  /*12100*/  ISETP.LT.AND P4, PT, R241, UR6, !P4 ;  /* 0x00000006f1007c0c */ /* 0x010fe2000e781270 */
[----:B------:R3:W-:Y:S01]  /*12110*/  @P1 STG.E.U8 desc[UR22][R10.64], R13 ;  /* 0x0000000d0a001986 */ /* 0x0007e2000c101116 */
[----:B------:R-:W-:-:S02]  /*12120*/  ISETP.LT.AND P1, PT, R246, UR9, !P3 ;  /* 0x00000009f6007c0c */ /* 0x000fc4000df21270 */
[----:B------:R-:W-:Y:S02]  /*12130*/  SHF.R.S32.HI R16, RZ, 0x1f, R17 ;  /* 0x0000001fff107819 */ /* 0x000fe40000011411 */
[----:B------:R-:W-:Y:S01]  /*12140*/  IADD3 R6, P6, PT, R17, R0, RZ ;  /* 0x0000000011067210 */ /* 0x000fe20007fde0ff */
[----:B------:R-:W-:Y:S01]  /*12150*/  IMAD.MOV.U32 R15, RZ, RZ, R39 ;  /* 0x000000ffff0f7224 */ /* 0x000fe200078e0027 */
[----:B------:R-:W-:Y:S01]  /*12160*/  F2FP.SATFINITE.E4M3.F32.PACK_AB_MERGE_C R169, R169, R168, RZ ;  /* 0x000000a8a9a9723e */ /* 0x000fe200048070ff */
[----:B------:R-:W-:Y:S01]  /*12170*/  IMAD.X R5, R14, 0x1, R197, P5 ;  /* 0x000000010e057824 */ /* 0x000fe200028e06c5 */
[----:B------:R-:W-:Y:S01]  /*12180*/  ISETP.LT.AND P5, PT, R245, UR12, !P3 ;  /* 0x0000000cf5007c0c */ /* 0x000fe2000dfa1270 */
[C---:B0-----:R-:W-:Y:S01]  /*12190*/  IMAD.X R7, R16.reuse, 0x1, R200, P6 ;  /* 0x0000000110077824 */ /* 0x041fe200030e06c8 */
[----:B------:R-:W-:Y:S01]  /*121a0*/  IADD3 R8, P6, PT, R17, R2, RZ ;  /* 0x0000000211087210 */ /* 0x000fe20007fde0ff */
[----:B---3--:R-:W-:Y:S01]  /*121b0*/  VIADD R10, R249, 0x27 ;  /* 0x00000027f90a7836 */ /* 0x008fe20000000000 */
[----:B------:R-:W-:Y:S01]  /*121c0*/  SHF.R.S32.HI R15, RZ, 0x8, R15 ;  /* 0x00000008ff0f7819 */ /* 0x000fe2000001140f */
[----:B------:R-:W0:Y:S02]  /*121d0*/  LDCU UR6, c[0x0][0x39c] ;  /* 0x00007380ff0677ac */ /* 0x000e240008000800 */
[----:B------:R-:W-:-:S02]  /*121e0*/  IMAD.X R9, R16, 0x1, R199, P6 ;  /* 0x0000000110097824 */ /* 0x000fc400030e06c7 */
[----:B------:R-:W-:Y:S01]  /*121f0*/  @P4 STG.E.U8 desc[UR22][R4.64], R15 ;  /* 0x0000000f04004986 */ /* 0x000fe2000c101116 */
[----:B--2---:R-:W-:Y:S01]  /*12200*/  ISETP.GE.AND P4, PT, R10, UR4, PT ;  /* 0x000000040a007c0c */ /* 0x004fe2000bf86270 */
[----:B------:R-:W2:Y:S02]  /*12210*/  LDCU UR4, c[0x0][0x398] ;  /* 0x00007300ff0477ac */ /* 0x000ea40008000800 */
[----:B------:R3:W-:Y:S01]  /*12220*/  @P1 STG.E.U8 desc[UR22][R6.64], R19 ;  /* 0x0000001306001986 */ /* 0x0007e2000c101116 */
[----:B-1----:R-:W-:Y:S01]  /*12230*/  ISETP.LT.AND P1, PT, R242, UR10, !P3 ;  /* 0x0000000af2007c0c */ /* 0x002fe2000df21270 */
[----:B------:R-:W1:Y:S02]  /*12240*/  LDCU UR9, c[0x0][0x398] ;  /* 0x00007300ff0977ac */ /* 0x000e640008000800 */
        /* <DEDUP_REMOVED lines=17> */
[----:B0-----:R-:W-:Y:S01]  /*12360*/  ISETP.GE.AND P5, PT, R13, UR6, PT ;  /* 0x000000060d007c0c */ /* 0x001fe2000bfa6270 */
[----:B------:R-:W-:Y:S01]  /*12370*/  IMAD.X R13, R16, 0x1, R197, P6 ;  /* 0x00000001100d7824 */ /* 0x000fe200030e06c5 */
[----:B------:R-:W0:Y:S02]  /*12380*/  LDCU UR6, c[0x0][0x398] ;  /* 0x00007300ff0677ac */ /* 0x000e240008000800 */
[----:B------:R-:W-:-:S02]  /*12390*/  SHF.R.S32.HI R14, RZ, 0x1f, R17 ;  /* 0x0000001fff0e7819 */ /* 0x000fc40000011411 */
[----:B------:R-:W-:Y:S01]  /*123a0*/  IADD3 R4, P6, PT, R17, R0, RZ ;  /* 0x0000000011047210 */ /* 0x000fe20007fde0ff */
[----:B------:R-:W0:Y:S01]  /*123b0*/  LDCU UR14, c[0x0][0x398] ;  /* 0x00007300ff0e77ac */ /* 0x000e220008000800 */
[----:B-1----:R-:W-:-:S03]  /*123c0*/  ISETP.LT.AND P1, PT, R245, UR9, !P2 ;  /* 0x00000009f5007c0c */ /* 0x002fc6000d721270 */
        /* <DEDUP_REMOVED lines=11> */
[----:B-1----:R-:W-:Y:S01]  /*12480*/  VIADD R13, R17, UR30 ;  /* 0x0000001e110d7c36 */ /* 0x002fe20008000000 */
[----:B------:R-:W-:Y:S01]  /*12490*/  PRMT R41, R41, 0x9910, RZ ;  /* 0x0000991029297816 */ /* 0x000fe200000000ff */
[----:B------:R1:W-:Y:S01]  /*124a0*/  @P3 STG.E.U8 desc[UR22][R4.64], R11 ;  /* 0x0000000b04003986 */ /* 0x0003e2000c101116 */
[----:B------:R-:W-:-:S03]  /*124b0*/  IMAD.X R9, R14, 0x1, R3, P6 ;  /* 0x000000010e097824 */ /* 0x000fc600030e0603 */
[----:B------:R2:W-:Y:S01]  /*124c0*/  @P1 STG.E.U8 desc[UR22][R6.64], R15 ;  /* 0x0000000f06001986 */ /* 0x0005e2000c101116 */
[----:B0-----:R-:W-:Y:S01]  /*124d0*/  ISETP.LT.AND P1, PT, R242, UR6, !P2 ;  /* 0x00000006f2007c0c */ /* 0x001fe2000d721270 */
[----:B------:R-:W0:Y:S01]  /*124e0*/  LDCU UR6, c[0x0][0x39c] ;  /* 0x00007380ff0677ac */ /* 0x000e220008000800 */
[----:B----4-:R-:W-:Y:S02]  /*124f0*/  ISETP.LT.AND P2, PT, R241, UR10, !P2 ;  /* 0x0000000af1007c0c */ /* 0x010fe4000d741270 */
[----:B------:R-:W-:Y:S01]  /*12500*/  ISETP.LT.AND P3, PT, R246, UR12, !P0 ;  /* 0x0000000cf6007c0c */ /* 0x000fe2000c761270 */
[----:B------:R-:W4:Y:S01]  /*12510*/  LDCU UR10, c[0x0][0x398] ;  /* 0x00007300ff0a77ac */ /* 0x000f220008000800 */
[----:B-1----:R-:W-:Y:S01]  /*12520*/  IADD3 R4, P6, PT, R17, R198, RZ ;  /* 0x000000c611047210 */ /* 0x002fe20007fde0ff */
[----:B------:R-:W-:Y:S01]  /*12530*/  IMAD.MOV.U32 R17, RZ, RZ, R41 ;  /* 0x000000ffff117224 */ /* 0x000fe200078e0029 */
[----:B------:R-:W-:Y:S02]  /*12540*/  PRMT R10, R105, 0x9910, RZ ;  /* 0x00009910690a7816 */ /* 0x000fe400000000ff */
[----:B------:R-:W-:Y:S01]  /*12550*/  SHF.R.S32.HI R12, RZ, 0x1f, R13 ;  /* 0x0000001fff0c7819 */ /* 0x000fe2000001140d */
[----:B------:R-:W-:Y:S01]  /*12560*/  IMAD.X R5, R14, 0x1, R197, P6 ;  /* 0x000000010e057824 */ /* 0x000fe200030e06c5 */
[----:B--2---:R-:W-:Y:S01]  /*12570*/  IADD3 R6, P6, PT, R13, R0, RZ ;  /* 0x000000000d067210 */ /* 0x004fe20007fde0ff */
[----:B------:R-:W-:Y:S01]  /*12580*/  VIADD R11, R249, 0x29 ;  /* 0x00000029f90b7836 */ /* 0x000fe20000000000 */
[----:B------:R-:W-:Y:S01]  /*12590*/  SHF.R.S32.HI R15, RZ, 0x8, R10 ;  /* 0x00000008ff0f7819 */ /* 0x000fe2000001140a */
[----:B------:R-:W1:Y:S01]  /*125a0*/  LDCU UR12, c[0x0][0x398] ;  /* 0x00007300ff0c77ac */ /* 0x000e620008000800 */
[----:B------:R-:W-:Y:S01]  /*125b0*/  SHF.R.S32.HI R17, RZ, 0x8, R17 ;  /* 0x00000008ff117819 */ /* 0x000fe20000011411 */
[----:B------:R-:W-:-:S02]  /*125c0*/  IMAD.X R7, R12, 0x1, R200, P6 ;  /* 0x000000010c077824 */ /* 0x000fc400030e06c8 */
[----:B------:R2:W-:Y:S04]  /*125d0*/  @P1 STG.E.U8 desc[UR22][R8.64], R15 ;  /* 0x0000000f08001986 */ /* 0x0005e8000c101116 */
[----:B------:R0:W-:Y:S04]  /*125e0*/  @P2 STG.E.U8 desc[UR22][R4.64], R17 ;  /* 0x0000001104002986 */ /* 0x0001e8000c101116 */
[----:B------:R0:W-:Y:S01]  /*125f0*/  @P3 STG.E.U8 desc[UR22][R6.64], R19 ;  /* 0x0000001306003986 */ /* 0x0001e2000c101116 */
[----:B------:R-:W-:Y:S01]  /*12600*/  ISETP.LT.AND P3, PT, R245, UR9, !P0 ;  /* 0x00000009f5007c0c */ /* 0x000fe2000c761270 */
[----:B------:R-:W1:Y:S01]  /*12610*/  LDCU UR9, c[0x0][0x398] ;  /* 0x00007300ff0977ac */ /* 0x000e620008000800 */
        /* <DEDUP_REMOVED lines=12> */
[----:B------:R-:W-:Y:S01]  /*126e0*/  ISETP.GE.AND P3, PT, R6, UR6, PT ;  /* 0x0000000606007c0c */ /* 0x000fe2000bf66270 */
[----:B------:R-:W2:Y:S01]  /*126f0*/  LDCU UR6, c[0x0][0x398] ;  /* 0x00007300ff0677ac */ /* 0x000ea20008000800 */
[----:B------:R-:W-:-:S02]  /*12700*/  IADD3 R6, P6, PT, R13, R198, RZ ;  /* 0x000000c60d067210 */ /* 0x000fc40007fde0ff */
[----:B------:R0:W-:Y:S01]  /*12710*/  @P2 STG.E.U8 desc[UR22][R4.64], R107 ;  /* 0x0000006b04002986 */ /* 0x0001e2000c101116 */
[----:B-1----:R-:W-:Y:S01]  /*12720*/  ISETP.LT.AND P0, PT, R241, UR9, !P0 ;  /* 0x00000009f1007c0c */ /* 0x002fe2000c701270 */
[----:B------:R-:W1:Y:S01]  /*12730*/  LDCU UR9, c[0x0][0x398] ;  /* 0x00007300ff0977ac */ /* 0x000e620008000800 */
[----:B----4-:R-:W-:Y:S01]  /*12740*/  ISETP.LT.AND P2, PT, R246, UR10, !P4 ;  /* 0x0000000af6007c0c */ /* 0x010fe2000e741270 */
[----:B------:R-:W-:Y:S01]  /*12750*/  IMAD.X R7, R12, 0x1, R197, P6 ;  /* 0x000000010c077824 */ /* 0x000fe200030e06c5 */
[----:B------:R-:W-:Y:S01]  /*12760*/  SHF.R.S32.HI R14, RZ, 0x1f, R15 ;  /* 0x0000001fff0e7819 */ /* 0x000fe2000001140f */
[----:B------:R-:W4:Y:S01]  /*12770*/  LDCU UR10, c[0x0][0x398] ;  /* 0x00007300ff0a77ac */ /* 0x000f220008000800 */
[----:B------:R-:W-:Y:S02]  /*12780*/  IADD3 R8, P6, PT, R15, R0, RZ ;  /* 0x000000000f087210 */ /* 0x000fe40007fde0ff */
[----:B------:R-:W-:Y:S01]  /*12790*/  PRMT R13, R19, 0x9910, RZ ;  /* 0x00009910130d7816 */ /* 0x000fe200000000ff */
[----:B------:R-:W1:Y:S01]  /*127a0*/  LDCU UR14, c[0x0][0x398] ;  /* 0x00007300ff0e77ac */ /* 0x000e620008000800 */
[----:B------:R-:W-:Y:S01]  /*127b0*/  F2FP.SATFINITE.E4M3.F32.PACK_AB_MERGE_C R43, R43, R42, RZ ;  /* 0x0000002a2b2b723e */ /* 0x000fe200048070ff */
[----:B------:R-:W-:Y:S01]  /*127c0*/  IMAD.X R9, R14, 0x1, R200, P6 ;  /* 0x000000010e097824 */ /* 0x000fe200030e06c8 */
[----:B------:R-:W-:-:S02]  /*127d0*/  SHF.R.S32.HI R13, RZ, 0x8, R13 ;  /* 0x00000008ff0d7819 */ /* 0x000fc4000001140d */
[----:B0-----:R-:W-:Y:S01]  /*127e0*/  IADD3 R4, P6, PT, R15, R2, RZ ;  /* 0x000000020f047210 */ /* 0x001fe20007fde0ff */
[----:B------:R-:W-:Y:S01]  /*127f0*/  @P0 STG.E.U8 desc[UR22][R6.64], R43 ;  /* 0x0000002b06000986 */ /* 0x000fe2000c101116 */
[----:B--2---:R-:W-:Y:S01]  /*12800*/  ISETP.LT.AND P0, PT, R242, UR6, !P4 ;  /* 0x00000006f2007c0c */ /* 0x004fe2000e701270 */
[----:B------:R-:W0:Y:S02]  /*12810*/  LDCU UR6, c[0x0][0x398] ;  /* 0x00007300ff0677ac */ /* 0x000e240008000800 */
[----:B------:R2:W-:Y:S01]  /*12820*/  @P2 STG.E.U8 desc[UR22][R8.64], R13 ;  /* 0x0000000d08002986 */ /* 0x0005e2000c101116 */
[----:B------:R-:W-:Y:S01]  /*12830*/  ISETP.LT.AND P2, PT, R245, UR4, !P4 ;  /* 0x00000004f5007c0c */ /* 0x000fe2000e741270 */
        /* <DEDUP_REMOVED lines=12> */
[----:B-1----:R-:W-:Y:S01]  /*12900*/  ISETP.LT.AND P0, PT, R241, UR9, !P4 ;  /* 0x00000009f1007c0c */ /* 0x002fe2000e701270 */
[----:B------:R-:W-:Y:S01]  /*12910*/  VIADD R8, R249, 0x2b ;  /* 0x0000002bf9087836 */ /* 0x000fe20000000000 */
[----:B----4-:R-:W-:Y:S01]  /*12920*/  ISETP.LT.AND P2, PT, R246, UR10, !P5 ;  /* 0x0000000af6007c0c */ /* 0x010fe2000ef41270 */
[----:B------:R-:W1:Y:S01]  /*12930*/  LDCU UR9, c[0x0][0x398] ;  /* 0x00007300ff0977ac */ /* 0x000e620008000800 */
[----:B------:R-:W-:Y:S01]  /*12940*/  IADD3 R6, P4, PT, R15, R198, RZ ;  /* 0x000000c60f067210 */ /* 0x000fe20007f9e0ff */
[----:B------:R-:W-:Y:S01]  /*12950*/  IMAD.MOV.U32 R15, RZ, RZ, R43 ;  /* 0x000000ffff0f7224 */ /* 0x000fe200078e002b */
[----:B------:R-:W-:Y:S01]  /*12960*/  SHF.R.S32.HI R12, RZ, 0x1f, R13 ;  /* 0x0000001fff0c7819 */ /* 0x000fe2000001140d */
[----:B------:R-:W4:Y:S01]  /*12970*/  LDCU UR10, c[0x0][0x398] ;  /* 0x00007300ff0a77ac */ /* 0x000f220008000800 */
        /* <DEDUP_REMOVED lines=8> */
[----:B------:R-:W-:-:S03]  /*12a00*/  ISETP.LT.AND P0, PT, R242, UR6, !P5 ;  /* 0x00000006f2007c0c */ /* 0x000fc6000ef01270 */
[C---:B------:R-:W-:Y:S01]  /*12a10*/  IMAD.X R9, R12.reuse, 0x1, R199, P6 ;  /* 0x000000010c097824 */ /* 0x040fe200030e06c7 */
[----:B------:R-:W-:Y:S01]  /*12a20*/  IADD3 R10, P6, PT, R13, R196, RZ ;  /* 0x000000c40d0a7210 */ /* 0x000fe20007fde0ff */
[----:B------:R-:W2:Y:S01]  /*12a30*/  LDCU UR6, c[0x0][0x39c] ;  /* 0x00007380ff0677ac */ /* 0x000ea20008000800 */
[----:B------:R-:W-:Y:S02]  /*12a40*/  F2FP.SATFINITE.E4M3.F32.PACK_AB_MERGE_C R173, R173, R172, RZ ;  /* 0x000000acadad723e */ /* 0x000fe400048070ff */
[----:B------:R-:W-:Y:S01]  /*12a50*/  F2FP.SATFINITE.E4M3.F32.PACK_AB_MERGE_C R109, R109, R108, RZ ;  /* 0x0000006c6d6d723e */ /* 0x000fe200048070ff */
[----:B------:R-:W-:Y:S01]  /*12a60*/  IMAD.X R11, R12, 0x1, R3, P6 ;  /* 0x000000010c0b7824 */ /* 0x000fe200030e0603 */
[----:B---3--:R-:W-:Y:S02]  /*12a70*/  F2FP.SATFINITE.E4M3.F32.PACK_AB_MERGE_C R17, R202, R201, RZ ;  /* 0x000000c9ca11723e */ /* 0x008fe400048070ff */
[----:B------:R-:W3:Y:S04]  /*12a80*/  LDL.LU R201, [R1+0xa8] ;  /* 0x0000a80001c97983 */ /* 0x000ee80000300800 */
[----:B------:R-:W3:Y:S04]  /*12a90*/  LDL.LU R202, [R1+0xac] ;  /* 0x0000ac0001ca7983 */ /* 0x000ee80000300800 */
[----:B------:R0:W-:Y:S01]  /*12aa0*/  @P2 STG.E.U8 desc[UR22][R4.64], R17 ;  /* 0x0000001104002986 */ /* 0x0001e2000c101116 */
[----:B------:R-:W-:Y:S01]  /*12ab0*/  ISETP.LT.AND P2, PT, R245, UR12, !P5 ;  /* 0x0000000cf5007c0c */ /* 0x000fe2000ef41270 */
[----:B------:R-:W1:Y:S01]  /*12ac0*/  LDCU UR12, c[0x0][0x398] ;  /* 0x00007300ff0c77ac */ /* 0x000e620008000800 */
[----:B0-----:R-:W-:-:S11]  /*12ad0*/  PRMT R17, R17, 0x9910, RZ ;  /* 0x0000991011117816 */ /* 0x001fd600000000ff */
[----:B------:R-:W-:Y:S04]  /*12ae0*/  @P2 STG.E.U8 desc[UR22][R8.64], R173 ;  /* 0x000000ad08002986 */ /* 0x000fe8000c101116 */
[----:B------:R0:W-:Y:S02]  /*12af0*/  @P0 STG.E.U8 desc[UR22][R10.64], R109 ;  /* 0x0000006d0a000986 */ /* 0x0001e4000c101116 */
[----:B0-----:R-:W-:Y:S01]  /*12b00*/  IMAD.MOV.U32 R11, RZ, RZ, R17 ;  /* 0x000000ffff0b7224 */ /* 0x001fe200078e0011 */
        /* <DEDUP_REMOVED lines=12> */
[----:B-1----:R-:W-:Y:S02]  /*12bd0*/  ISETP.LT.AND P0, PT, R246, UR9, !P1 ;  /* 0x00000009f6007c0c */ /* 0x002fe4000cf01270 */
[----:B------:R-:W-:Y:S01]  /*12be0*/  PRMT R15, R173, 0x9910, RZ ;  /* 0x00009910ad0f7816 */ /* 0x000fe200000000ff */
[----:B------:R1:W-:Y:S01]  /*12bf0*/  @P5 STG.E.U8 desc[UR22][R4.64], R45 ;  /* 0x0000002d04005986 */ /* 0x0003e2000c101116 */
[----:B----4-:R-:W-:Y:S01]  /*12c00*/  ISETP.LT.AND P5, PT, R245, UR10, !P1 ;  /* 0x0000000af5007c0c */ /* 0x010fe2000cfa1270 */
[----:B------:R-:W-:Y:S01]  /*12c10*/  VIADD R9, R249, 0x2d ;  /* 0x0000002df9097836 */ /* 0x000fe20000000000 */
[----:B------:R-:W-:Y:S01]  /*12c20*/  SHF.R.S32.HI R12, RZ, 0x1f, R13 ;  /* 0x0000001fff0c7819 */ /* 0x000fe2000001140d */
[----:B------:R-:W4:Y:S01]  /*12c30*/  LDCU UR9, c[0x0][0x398] ;  /* 0x00007300ff0977ac */ /* 0x000f220008000800 */
[----:B------:R-:W-:-:S02]  /*12c40*/  IADD3 R6, P2, PT, R13, R0, RZ ;  /* 0x000000000d067210 */ /* 0x000fc40007f5e0ff */
[----:B------:R-:W-:Y:S01]  /*12c50*/  SHF.R.S32.HI R11, RZ, 0x8, R11 ;  /* 0x00000008ff0b7819 */ /* 0x000fe2000001140b */
[----:B------:R-:W0:Y:S01]  /*12c60*/  LDCU UR10, c[0x0][0x398] ;  /* 0x00007300ff0a77ac */ /* 0x000e220008000800 */
[----:B-1----:R-:W-:Y:S01]  /*12c70*/  IADD3 R4, P6, PT, R13, R2, RZ ;  /* 0x000000020d047210 */ /* 0x002fe20007fde0ff */
[----:B------:R-:W-:Y:S01]  /*12c80*/  IMAD.X R7, R12, 0x1, R200, P2 ;  /* 0x000000010c077824 */ /* 0x000fe200010e06c8 */
[----:B------:R-:W-:-:S03]  /*12c90*/  SHF.R.S32.HI R15, RZ, 0x8, R15 ;  /* 0x00000008ff0f7819 */ /* 0x000fc6000001140f */
[----:B------:R-:W-:Y:S01]  /*12ca0*/  IMAD.X R5, R12, 0x1, R199, P6 ;  /* 0x000000010c057824 */ /* 0x000fe200030e06c7 */
[----:B------:R-:W-:Y:S04]  /*12cb0*/  @P0 STG.E.U8 desc[UR22][R6.64], R11 ;  /* 0x0000000b06000986 */ /* 0x000fe8000c101116 */
[----:B------:R1:W-:Y:S01]  /*12cc0*/  @P5 STG.E.U8 desc[UR22][R4.64], R15 ;  /* 0x0000000f04005986 */ /* 0x0003e2000c101116 */
[----:B------:R-:W-:Y:S02]  /*12cd0*/  IADD3 R8, P5, PT, R13, R196, RZ ;  /* 0x000000c40d087210 */ /* 0x000fe40007fbe0ff */
[----:B------:R-:W-:Y:S01]  /*12ce0*/  ISETP.LT.AND P6, PT, R242, UR12, !P1 ;  /* 0x0000000cf2007c0c */ /* 0x000fe2000cfc1270 */
[----:B------:R-:W-:Y:S01]  /*12cf0*/  VIADD R14, R249, 0x2c ;  /* 0x0000002cf90e7836 */ /* 0x000fe20000000000 */
[----:B--2---:R-:W-:Y:S01]  /*12d00*/  ISETP.GE.AND P0, PT, R9, UR6, PT ;  /* 0x0000000609007c0c */ /* 0x004fe2000bf06270 */
[----:B------:R-:W-:Y:S01]  /*12d10*/  IMAD.X R9, R12, 0x1, R3, P5 ;  /* 0x000000010c097824 */ /* 0x000fe200028e0603 */
[----:B0-----:R-:W-:Y:S01]  /*12d20*/  ISETP.LT.AND P5, PT, R241, UR14, !P1 ;  /* 0x0000000ef1007c0c */ /* 0x001fe2000cfa1270 */
[----:B------:R-:W0:Y:S01]  /*12d30*/  LDCU UR6, c[0x0][0x398] ;  /* 0x00007300ff0677ac */ /* 0x000e220008000800 */
[----:B------:R-:W-:-:S02]  /*12d40*/  PRMT R10, R109, 0x9910, RZ ;  /* 0x000099106d0a7816 */ /* 0x000fc400000000ff */
[----:B-1----:R-:W-:Y:S02]  /*12d50*/  IADD3 R4, P1, PT, R13, R198, RZ ;  /* 0x000000c60d047210 */ /* 0x002fe40007f3e0ff */
        /* <DEDUP_REMOVED lines=10> */
[----:B----4-:R-:W-:Y:S01]  /*12e00*/  ISETP.LT.AND P1, PT, R246, UR9, !P3 ;  /* 0x00000009f6007c0c */ /* 0x010fe2000df21270 */
[----:B------:R4:W-:Y:S01]  /*12e10*/  @P5 STG.E.U8 desc[UR22][R4.64], R15 ;  /* 0x0000000f04005986 */ /* 0x0009e2000c101116 */
[----:B------:R-:W-:Y:S01]  /*12e20*/  ISETP.GE.AND P2, PT, R14, UR4, PT ;  /* 0x000000040e007c0c */ /* 0x000fe2000bf46270 */
[----:B------:R-:W1:Y:S01]  /*12e30*/  LDCU UR4, c[0x0][0x39c] ;  /* 0x00007380ff0477ac */ /* 0x000e620008000800 */
[----:B------:R-:W-:Y:S01]  /*12e40*/  ISETP.LT.AND P5, PT, R245, UR10, !P3 ;  /* 0x0000000af5007c0c */ /* 0x000fe2000dfa1270 */
[----:B------:R-:W-:Y:S01]  /*12e50*/  IMAD.X R7, R10, 0x1, R200, P6 ;  /* 0x000000010a077824 */ /* 0x000fe200030e06c8 */
[----:B------:R-:W1:Y:S01]  /*12e60*/  LDCU UR9, c[0x0][0x398] ;  /* 0x00007300ff0977ac */ /* 0x000e620008000800 */
[----:B--2---:R-:W-:-:S02]  /*12e70*/  IADD3 R8, P6, PT, R13, R2, RZ ;  /* 0x000000020d087210 */ /* 0x004fc40007fde0ff */
[----:B------:R-:W-:Y:S01]  /*12e80*/  F2FP.SATFINITE.E4M3.F32.PACK_AB_MERGE_C R175, R175, R174, RZ ;  /* 0x000000aeafaf723e */ /* 0x000fe200048070ff */
[----:B------:R-:W-:Y:S01]  /*12e90*/  VIADD R12, R249, 0x2e ;  /* 0x0000002ef90c7836 */ /* 0x000fe20000000000 */
[----:B------:R-:W2:Y:S01]  /*12ea0*/  LDCU UR10, c[0x0][0x398] ;  /* 0x00007300ff0a77ac */ /* 0x000ea20008000800 */
[----:B------:R-:W-:Y:S01]  /*12eb0*/  IMAD.X R9, R10, 0x1, R199, P6 ;  /* 0x000000010a097824 */ /* 0x000fe200030e06c7 */
[----:B0-----:R-:W-:Y:S02]  /*12ec0*/  ISETP.LT.AND P6, PT, R242, UR6, !P3 ;  /* 0x00000006f2007c0c */ /* 0x001fe4000dfc1270 */
[----:B------:R-:W-:Y:S01]  /*12ed0*/  F2FP.SATFINITE.E4M3.F32.PACK_AB_MERGE_C R111, R111, R110, RZ ;  /* 0x0000006e6f6f723e */ /* 0x000fe200048070ff */
[----:B------:R-:W0:Y:S01]  /*12ee0*/  LDCU UR6, c[0x0][0x398] ;  /* 0x00007300ff0677ac */ /* 0x000e220008000800 */
[----:B-1----:R-:W-:Y:S01]  /*12ef0*/  ISETP.LT.AND P3, PT, R241, UR9, !P3 ;  /* 0x00000009f1007c0c */ /* 0x002fe2000df61270 */
[----:B------:R-:W1:Y:S01]  /*12f00*/  LDCU UR9, c[0x0][0x398] ;  /* 0x00007300ff0977ac */ /* 0x000e620008000800 */
[----:B------:R-:W-:-:S02]  /*12f10*/  F2FP.SATFINITE.E4M3.F32.PACK_AB_MERGE_C R47, R47, R46, RZ ;  /* 0x0000002e2f2f723e */ /* 0x000fc400048070ff */
[----:B----4-:R-:W-:-:S04]  /*12f20*/  PRMT R15, R175, 0x9910, RZ ;  /* 0x00009910af0f7816 */ /* 0x010fc800000000ff */
[----:B------:R-:W-:Y:S02]  /*12f30*/  SHF.R.S32.HI R15, RZ, 0x8, R15 ;  /* 0x00000008ff0f7819 */ /* 0x000fe4000001140f */
[----:B------:R-:W-:Y:S02]  /*12f40*/  F2FP.SATFINITE.E4M3.F32.PACK_AB_MERGE_C R177, R177, R176, RZ ;  /* 0x000000b0b1b1723e */ /* 0x000fe400048070ff */
[----:B------:R-:W-:Y:S02]  /*12f50*/  F2FP.SATFINITE.E4M3.F32.PACK_AB_MERGE_C R113, R113, R112, RZ ;  /* 0x000000707171723e */ /* 0x000fe400048070ff */
[----:B------:R-:W-:Y:S02]  /*12f60*/  F2FP.SATFINITE.E4M3.F32.PACK_AB_MERGE_C R49, R49, R48, RZ ;  /* 0x000000303131723e */ /* 0x000fe400048070ff */
[----:B------:R-:W-:Y:S02]  /*12f70*/  F2FP.SATFINITE.E4M3.F32.PACK_AB_MERGE_C R179, R179, R178, RZ ;  /* 0x000000b2b3b3723e */ /* 0x000fe400048070ff */
[----:B------:R-:W-:-:S02]  /*12f80*/  F2FP.SATFINITE.E4M3.F32.PACK_AB_MERGE_C R115, R115, R114, RZ ;  /* 0x000000727373723e */ /* 0x000fc400048070ff */
[----:B---3--:R-:W-:-:S05]  /*12f90*/  F2FP.SATFINITE.E4M3.F32.PACK_AB_MERGE_C R11, R202, R201, RZ ;  /* 0x000000c9ca0b723e */ /* 0x008fca00048070ff */
[----:B------:R3:W-:Y:S04]  /*12fa0*/  @P1 STG.E.U8 desc[UR22][R6.64], R11 ;  /* 0x0000000b06001986 */ /* 0x0007e8000c101116 */
[----:B------:R4:W-:Y:S01]  /*12fb0*/  @P5 STG.E.U8 desc[UR22][R8.64], R175 ;  /* 0x000000af08005986 */ /* 0x0009e2000c101116 */
[----:B------:R-:W-:Y:S02]  /*12fc0*/  IADD3 R4, P5, PT, R13, R196, RZ ;  /* 0x000000c40d047210 */ /* 0x000fe40007fbe0ff */
[----:B------:R-:W-:Y:S01]  /*12fd0*/  ISETP.GE.AND P1, PT, R12, UR4, PT ;  /* 0x000000040c007c0c */ /* 0x000fe2000bf26270 */
[----:B------:R-:W0:Y:S02]  /*12fe0*/  LDCU UR4, c[0x0][0x398] ;  /* 0x00007300ff0477ac */ /* 0x000e240008000800 */
[----:B------:R-:W-:-:S05]  /*12ff0*/  IMAD.X R5, R10, 0x1, R3, P5 ;  /* 0x000000010a057824 */ /* 0x000fca00028e0603 */
[----:B------:R0:W-:Y:S01]  /*13000*/  @P6 STG.E.U8 desc[UR22][R4.64], R111 ;  /* 0x0000006f04006986 */ /* 0x0001e2000c101116 */
[C---:B---3--:R-:W-:Y:S01]  /*13010*/  IADD3 R6, P6, PT, R13.reuse, R198, RZ ;  /* 0x000000c60d067210 */ /* 0x048fe20007fde0ff */
[----:B------:R-:W-:-:S04]  /*13020*/  VIADD R13, R13, UR30 ;  /* 0x0000001e0d0d7c36 */ /* 0x000fc80008000000 */
[----:B------:R-:W-:Y:S01]  /*13030*/  IMAD.X R7, R10, 0x1, R197, P6 ;  /* 0x000000010a077824 */ /* 0x000fe200030e06c5 */
[----:B------:R-:W-:Y:S02]  /*13040*/  SHF.R.S32.HI R12, RZ, 0x1f, R13 ;  /* 0x0000001fff0c7819 */ /* 0x000fe4000001140d */
[C---:B----4-:R-:W-:Y:S02]  /*13050*/  IADD3 R8, P6, PT, R13.reuse, R0, RZ ;  /* 0x000000000d087210 */ /* 0x050fe40007fde0ff */
[----:B--2---:R-:W-:Y:S01]  /*13060*/  ISETP.LT.AND P5, PT, R246, UR10, !P4 ;  /* 0x0000000af6007c0c */ /* 0x004fe2000e7a1270 */
[----:B------:R2:W-:Y:S02]  /*13070*/  @P3 STG.E.U8 desc[UR22][R6.64], R47 ;  /* 0x0000002f06003986 */ /* 0x0005e4000c101116 */
[----:B------:R-:W-:Y:S01]  /*13080*/  IMAD.X R9, R12, 0x1, R200, P6 ;  /* 0x000000010c097824 */ /* 0x000fe200030e06c8 */
[----:B0-----:R-:W-:Y:S01]  /*13090*/  IADD3 R4, P6, PT, R13, R2, RZ ;  /* 0x000000020d047210 */ /* 0x001fe20007fde0ff */
[----:B------:R-:W0:Y:S01]  /*130a0*/  LDCU UR10, c[0x0][0x398] ;  /* 0x00007300ff0a77ac */ /* 0x000e220008000800 */
[----:B------:R-:W-:-:S02]  /*130b0*/  PRMT R11, R11, 0x9910, RZ ;  /* 0x000099100b0b7816 */ /* 0x000fc400000000ff */
[----:B------:R-:W-:Y:S01]  /*130c0*/  ISETP.LT.AND P3, PT, R245, UR4, !P4 ;  /* 0x00000004f5007c0c */ /* 0x000fe2000e761270 */
[----:B------:R-:W-:Y:S01]  /*130d0*/  IMAD.X R5, R12, 0x1, R199, P6 ;  /* 0x000000010c057824 */ /* 0x000fe200030e06c7 */
[----:B------:R-:W-:Y:S01]  /*130e0*/  SHF.R.S32.HI R11, RZ, 0x8, R11 ;  /* 0x00000008ff0b7819 */ /* 0x000fe2000001140b */
[----:B------:R-:W3:Y:S01]  /*130f0*/  LDCU UR4, c[0x0][0x39c] ;  /* 0x00007380ff0477ac */ /* 0x000ee20008000800 */
[----:B--2---:R-:W-:-:S03]  /*13100*/  IADD3 R6, P6, PT, R13, R196, RZ ;  /* 0x000000c40d067210 */ /* 0x004fc60007fde0ff */
[----:B------:R2:W-:Y:S01]  /*13110*/  @P5 STG.E.U8 desc[UR22][R8.64], R11 ;  /* 0x0000000b08005986 */ /* 0x0005e2000c101116 */
[----:B------:R-:W-:Y:S01]  /*13120*/  ISETP.LT.AND P5, PT, R242, UR6, !P4 ;  /* 0x00000006f2007c0c */ /* 0x000fe2000e7a1270 */
[----:B------:R-:W4:Y:S01]  /*13130*/  LDCU UR6, c[0x0][0x39c] ;  /* 0x00007380ff0677ac */ /* 0x000f220008000800 */
[----:B------:R-:W-:Y:S01]  /*13140*/  PRMT R10, R111, 0x9910, RZ ;  /* 0x000099106f0a7816 */ /* 0x000fe200000000ff */
[----:B------:R-:W-:Y:S01]  /*13150*/  IMAD.X R7, R12, 0x1, R3, P6 ;  /* 0x000000010c077824 */ /* 0x000fe200030e0603 */
[----:B-1----:R-:W-:Y:S01]  /*13160*/  ISETP.LT.AND P6, PT, R241, UR9, !P4 ;  /* 0x00000009f1007c0c */ /* 0x002fe2000e7c1270 */
[----:B------:R1:W-:Y:S01]  /*13170*/  @P3 STG.E.U8 desc[UR22][R4.64], R15 ;  /* 0x0000000f04003986 */ /* 0x0003e2000c101116 */
[----:B------:R-:W3:Y:S01]  /*13180*/  LDCU UR9, c[0x0][0x398] ;  /* 0x00007300ff0977ac */ /* 0x000ee20008000800 */
[----:B--2---:R-:W-:Y:S02]  /*13190*/  SHF.R.S32.HI R11, RZ, 0x8, R10 ;  /* 0x00000008ff0b7819 */ /* 0x004fe4000001140a */
[----:B------:R-:W-:-:S02]  /*131a0*/  IADD3 R8, P3, PT, R13, R198, RZ ;  /* 0x000000c60d087210 */ /* 0x000fc40007f7e0ff */
[----:B------:R-:W-:Y:S01]  /*131b0*/  PRMT R10, R47, 0x9910, RZ ;  /* 0x000099102f0a7816 */ /* 0x000fe200000000ff */
[----:B------:R-:W-:Y:S02]  /*131c0*/  VIADD R13, R13, UR30 ;  /* 0x0000001e0d0d7c36 */ /* 0x000fe40008000000 */
[----:B------:R-:W-:Y:S01]  /*131d0*/  IMAD.X R9, R12, 0x1, R197, P3 ;  /* 0x000000010c097824 */ /* 0x000fe200018e06c5 */
[----:B-1----:R-:W-:Y:S02]  /*131e0*/  SHF.R.S32.HI R15, RZ, 0x8, R10 ;  /* 0x00000008ff0f7819 */ /* 0x002fe4000001140a */
[----:B0-----:R-:W-:Y:S01]  /*131f0*/  ISETP.LT.AND P4, PT, R246, UR10, !P2 ;  /* 0x0000000af6007c0c */ /* 0x001fe2000d781270 */
[----:B------:R0:W-:Y:S01]  /*13200*/  @P5 STG.E.U8 desc[UR22][R6.64], R11 ;  /* 0x0000000b06005986 */ /* 0x0001e2000c101116 */
[----:B------:R-:W-:Y:S02]  /*13210*/  ISETP.LT.AND P3, PT, R245, UR12, !P2 ;  /* 0x0000000cf5007c0c */ /* 0x000fe4000d761270 */
[----:B------:R-:W-:Y:S01]  /*13220*/  SHF.R.S32.HI R12, RZ, 0x1f, R13 ;  /* 0x0000001fff0c7819 */ /* 0x000fe2000001140d */
[----:B------:R-:W-:Y:S01]  /*13230*/  @P6 STG.E.U8 desc[UR22][R8.64], R15 ;  /* 0x0000000f08006986 */ /* 0x000fe2000c101116 */
[----:B------:R-:W-:Y:S01]  /*13240*/  IADD3 R4, P5, PT, R13, R0, RZ ;  /* 0x000000000d047210 */ /* 0x000fe20007fbe0ff */
[----:B------:R-:W-:Y:S01]  /*13250*/  VIADD R10, R249, 0x2f ;  /* 0x0000002ff90a7836 */ /* 0x000fe20000000000 */
[----:B------:R-:W1:Y:S01]  /*13260*/  LDCU UR10, c[0x0][0x398] ;  /* 0x00007300ff0a77ac */ /* 0x000e620008000800 */
[----:B------:R-:W-:-:S02]  /*13270*/  F2FP.SATFINITE.E4M3.F32.PACK_AB_MERGE_C R51, R51, R50, RZ ;  /* 0x000000323333723e */ /* 0x000fc400048070ff */
[----:B------:R-:W-:Y:S01]  /*13280*/  F2FP.SATFINITE.E4M3.F32.PACK_AB_MERGE_C R181, R181, R180, RZ ;  /* 0x000000b4b5b5723e */ /* 0x000fe200048070ff */
[----:B------:R-:W2:Y:S01]  /*13290*/  LDCU UR12, c[0x0][0x398] ;  /* 0x00007300ff0c77ac */ /* 0x000ea20008000800 */
[----:B0-----:R-:W-:Y:S01]  /*132a0*/  IADD3 R6, P6, PT, R13, R2, RZ ;  /* 0x000000020d067210 */ /* 0x001fe20007fde0ff */
[C---:B------:R-:W-:Y:S02]  /*132b0*/  IMAD.X R5, R12.reuse, 0x1, R200, P5 ;  /* 0x000000010c057824 */ /* 0x040fe400028e06c8 */
[----:B------:R-:W-:Y:S02]  /*132c0*/  VIADD R11, R249, 0x30 ;  /* 0x00000030f90b7836 */ /* 0x000fe40000000000 */
[----:B------:R-:W-:Y:S01]  /*132d0*/  IMAD.X R7, R12, 0x1, R199, P6 ;  /* 0x000000010c077824 */ /* 0x000fe200030e06c7 */
[----:B------:R-:W-:Y:S01]  /*132e0*/  ISETP.LT.AND P5, PT, R242, UR14, !P2 ;  /* 0x0000000ef2007c0c */ /* 0x000fe2000d7a1270 */
[----:B------:R0:W-:Y:S01]  /*132f0*/  @P4 STG.E.U8 desc[UR22][R4.64], R17 ;  /* 0x0000001104004986 */ /* 0x0001e2000c101116 */
[----:B---3--:R-:W-:Y:S01]  /*13300*/  ISETP.GE.AND P4, PT, R10, UR4, PT ;  /* 0x000000040a007c0c */ /* 0x008fe2000bf86270 */
[----:B------:R-:W3:Y:S02]  /*13310*/  LDCU UR4, c[0x0][0x39c] ;  /* 0x00007380ff0477ac */ /* 0x000ee40008000800 */
[----:B------:R1:W-:Y:S01]  /*13320*/  @P3 STG.E.U8 desc[UR22][R6.64], R177 ;  /* 0x000000b106003986 */ /* 0x0003e2000c101116 */
[----:B----4-:R-:W-:Y:S01]  /*13330*/  ISETP.GE.AND P3, PT, R11, UR6, PT ;  /* 0x000000060b007c0c */ /* 0x010fe2000bf66270 */
[----:B------:R-:W4:Y:S01]  /*13340*/  LDCU UR6, c[0x0][0x398] ;  /* 0x00007300ff0677ac */ /* 0x000f220008000800 */
[----:B------:R-:W-:-:S02]  /*13350*/  IADD3 R10, P6, PT, R13, R196, RZ ;  /* 0x000000c40d0a7210 */ /* 0x000fc40007fde0ff */
[----:B------:R-:W-:-:S03]  /*13360*/  ISETP.LT.AND P2, PT, R241, UR16, !P2 ;  /* 0x00000010f1007c0c */ /* 0x000fc6000d741270 */
[----:B------:R-:W-:Y:S01]  /*13370*/  IMAD.X R11, R12, 0x1, R3, P6 ;  /* 0x000000010c0b7824 */ /* 0x000fe200030e0603 */
[C---:B0-----:R-:W-:Y:S01]  /*13380*/  IADD3 R4, P6, PT, R13.reuse, R198, RZ ;  /* 0x000000c60d047210 */ /* 0x041fe20007fde0ff */
[----:B------:R-:W-:-:S03]  /*13390*/  VIADD R13, R13, UR30 ;  /* 0x0000001e0d0d7c36 */ /* 0x000fc60008000000 */
[----:B------:R0:W-:Y:S01]  /*133a0*/  @P5 STG.E.U8 desc[UR22][R10.64], R113 ;  /* 0x000000710a005986 */ /* 0x0001e2000c101116 */
[----:B------:R-:W-:Y:S01]  /*133b0*/  ISETP.LT.AND P5, PT, R246, UR9, !P0 ;  /* 0x00000009f6007c0c */ /* 0x000fe2000c7a1270 */
[----:B------:R-:W-:Y:S01]  /*133c0*/  IMAD.X R5, R12, 0x1, R197, P6 ;  /* 0x000000010c057824 */ /* 0x000fe200030e06c5 */
[----:B------:R-:W-:Y:S01]  /*133d0*/  SHF.R.S32.HI R12, RZ, 0x1f, R13 ;  /* 0x0000001fff0c7819 */ /* 0x000fe2000001140d */
[----:B------:R-:W2:Y:S01]  /*133e0*/  LDCU UR9, c[0x0][0x398] ;  /* 0x00007300ff0977ac */ /* 0x000ea20008000800 */
[----:B-1----:R-:W-:Y:S02]  /*133f0*/  IADD3 R6, P6, PT, R13, R0, RZ ;  /* 0x000000000d067210 */ /* 0x002fe40007fde0ff */
[----:B------:R-:W-:Y:S01]  /*13400*/  PRMT R8, R17, 0x9910, RZ ;  /* 0x0000991011087816 */ /* 0x000fe200000000ff */
[----:B------:R1:W-:Y:S01]  /*13410*/  @P2 STG.E.U8 desc[UR22][R4.64], R49 ;  /* 0x0000003104002986 */ /* 0x0003e2000c101116 */
[----:B----4-:R-:W-:Y:S01]  /*13420*/  ISETP.LT.AND P2, PT, R245, UR6, !P0 ;  /* 0x00000006f5007c0c */ /* 0x010fe2000c741270 */
[----:B------:R-:W-:Y:S01]  /*13430*/  IMAD.X R7, R12, 0x1, R200, P6 ;  /* 0x000000010c077824 */ /* 0x000fe200030e06c8 */
[----:B------:R-:W4:Y:S01]  /*13440*/  LDCU UR6, c[0x0][0x398] ;  /* 0x00007300ff0677ac */ /* 0x000f220008000800 */
[----:B0-----:R-:W-:-:S02]  /*13450*/  SHF.R.S32.HI R11, RZ, 0x8, R8 ;  /* 0x00000008ff0b7819 */ /* 0x001fc40000011408 */
        /* <DEDUP_REMOVED lines=11> */
[----:B---3--:R-:W-:Y:S01]  /*13510*/  ISETP.GE.AND P2, PT, R5, UR4, PT ;  /* 0x0000000405007c0c */ /* 0x008fe2000bf46270 */
[----:B------:R-:W-:Y:S01]  /*13520*/  IMAD.X R5, R12, 0x1, R3, P6 ;  /* 0x000000010c057824 */ /* 0x000fe200030e0603 */
[----:B--2---:R-:W-:Y:S01]  /*13530*/  ISETP.LT.AND P0, PT, R241, UR9, !P0 ;  /* 0x00000009f1007c0c */ /* 0x004fe2000c701270 */
[----:B------:R-:W2:Y:S01]  /*13540*/  LDCU UR9, c[0x0][0x398] ;  /* 0x00007300ff0977ac */ /* 0x000ea20008000800 */
[----:B0-----:R-:W-:-:S02]  /*13550*/  SHF.R.S32.HI R11, RZ, 0x8, R10 ;  /* 0x00000008ff0b7819 */ /* 0x001fc4000001140a */
[----:B------:R-:W-:Y:S01]  /*13560*/  PRMT R7, R49, 0x9910, RZ ;  /* 0x0000991031077816 */ /* 0x000fe200000000ff */
[----:B------:R-:W0:Y:S01]  /*13570*/  LDCU UR4, c[0x0][0x39c] ;  /* 0x00007380ff0477ac */ /* 0x000e220008000800 */
[C---:B------:R-:W-:Y:S01]  /*13580*/  IADD3 R6, P6, PT, R13.reuse, R198, RZ ;  /* 0x000000c60d067210 */ /* 0x040fe20007fde0ff */
[----:B------:R-:W-:Y:S01]  /*13590*/  VIADD R13, R13, UR30 ;  /* 0x0000001e0d0d7c36 */ /* 0x000fe20008000000 */
[----:B------:R3:W-:Y:S01]  /*135a0*/  @P5 STG.E.U8 desc[UR22][R4.64], R11 ;  /* 0x0000000b04005986 */ /* 0x0007e2000c101116 */
[----:B----4-:R-:W-:Y:S01]  /*135b0*/  ISETP.LT.AND P5, PT, R246, UR6, !P1 ;  /* 0x00000006f6007c0c */ /* 0x010fe2000cfa1270 */
[----:B------:R-:W4:Y:S01]  /*135c0*/  LDCU UR6, c[0x0][0x398] ;  /* 0x00007300ff0677ac */ /* 0x000f220008000800 */
[----:B------:R-:W-:Y:S01]  /*135d0*/  SHF.R.S32.HI R15, RZ, 0x8, R7 ;  /* 0x00000008ff0f7819 */ /* 0x000fe20000011407 */
        /* <DEDUP_REMOVED lines=9> */
[----:B--2---:R-:W-:Y:S01]  /*13670*/  ISETP.LT.AND P5, PT, R242, UR9, !P1 ;  /* 0x00000009f2007c0c */ /* 0x004fe2000cfa1270 */
[----:B------:R-:W2:Y:S01]  /*13680*/  LDCU UR9, c[0x0][0x398] ;  /* 0x00007300ff0977ac */ /* 0x000ea20008000800 */
[----:B---3--:R-:W-:-:S05]  /*13690*/  IADD3 R4, P6, PT, R13, R2, RZ ;  /* 0x000000020d047210 */ /* 0x008fca0007fde0ff */
[----:B------:R-:W-:Y:S01]  /*136a0*/  IMAD.X R5, R12, 0x1, R199, P6 ;  /* 0x000000010c057824 */ /* 0x000fe200030e06c7 */
[----:B------:R-:W-:Y:S01]  /*136b0*/  IADD3 R10, P6, PT, R13, R196, RZ ;  /* 0x000000c40d0a7210 */ /* 0x000fe20007fde0ff */
[----:B0-----:R-:W-:-:S03]  /*136c0*/  VIADD R6, R249, 0x32 ;  /* 0x00000032f9067836 */ /* 0x001fc60000000000 */
[----:B------:R0:W-:Y:S01]  /*136d0*/  @P0 STG.E.U8 desc[UR22][R4.64], R179 ;  /* 0x000000b304000986 */ /* 0x0001e2000c101116 */
[----:B------:R-:W-:Y:S01]  /*136e0*/  IMAD.X R11, R12, 0x1, R3, P6 ;  /* 0x000000010c0b7824 */ /* 0x000fe200030e0603 */
[----:B------:R-:W-:Y:S01]  /*136f0*/  ISETP.GE.AND P0, PT, R6, UR4, PT ;  /* 0x0000000406007c0c */ /* 0x000fe2000bf06270 */
[----:B------:R-:W3:Y:S01]  /*13700*/  LDCU UR4, c[0x0][0x398] ;  /* 0x00007300ff0477ac */ /* 0x000ee20008000800 */
[C---:B------:R-:W-:Y:S01]  /*13710*/  IADD3 R6, P6, PT, R13.reuse, R198, RZ ;  /* 0x000000c60d067210 */ /* 0x040fe20007fde0ff */
[----:B------:R-:W-:Y:S01]  /*13720*/  VIADD R15, R13, UR30 ;  /* 0x0000001e0d0f7c36 */ /* 0x000fe20008000000 */
[----:B------:R1:W-:Y:S01]  /*13730*/  @P5 STG.E.U8 desc[UR22][R10.64], R115 ;  /* 0x000000730a005986 */ /* 0x0003e2000c101116 */
[----:B----4-:R-:W-:Y:S01]  /*13740*/  ISETP.LT.AND P1, PT, R241, UR6, !P1 ;  /* 0x00000006f1007c0c */ /* 0x010fe2000cf21270 */
[----:B------:R-:W4:Y:S01]  /*13750*/  LDCU UR6, c[0x0][0x398] ;  /* 0x00007300ff0677ac */ /* 0x000f220008000800 */
[----:B--2---:R-:W-:Y:S01]  /*13760*/  ISETP.LT.AND P5, PT, R246, UR9, !P4 ;  /* 0x00000009f6007c0c */ /* 0x004fe2000e7a1270 */
[----:B------:R-:W-:Y:S01]  /*13770*/  IMAD.X R7, R12, 0x1, R197, P6 ;  /* 0x000000010c077824 */ /* 0x000fe200030e06c5 */
[----:B------:R-:W-:Y:S01]  /*13780*/  SHF.R.S32.HI R14, RZ, 0x1f, R15 ;  /* 0x0000001fff0e7819 */ /* 0x000fe2000001140f */
[----:B------:R-:W2:Y:S01]  /*13790*/  LDCU UR9, c[0x0][0x398] ;  /* 0x00007300ff0977ac */ /* 0x000ea20008000800 */
[----:B0-----:R-:W-:-:S02]  /*137a0*/  IADD3 R4, P6, PT, R15, R0, RZ ;  /* 0x000000000f047210 */ /* 0x001fc40007fde0ff */
[----:B------:R-:W-:-:S03]  /*137b0*/  PRMT R13, R17, 0x9910, RZ ;  /* 0x00009910110d7816 */ /* 0x000fc600000000ff */
[----:B------:R-:W-:Y:S01]  /*137c0*/  IMAD.X R5, R14, 0x1, R200, P6 ;  /* 0x000000010e057824 */ /* 0x000fe200030e06c8 */
[----:B------:R-:W-:Y:S01]  /*137d0*/  SHF.R.S32.HI R13, RZ, 0x8, R13 ;  /* 0x00000008ff0d7819 */ /* 0x000fe2000001140d */
[----:B------:R0:W-:Y:S01]  /*137e0*/  @P1 STG.E.U8 desc[UR22][R6.64], R51 ;  /* 0x0000003306001986 */ /* 0x0001e2000c101116 */
[----:B------:R-:W-:-:S03]  /*137f0*/  IADD3 R8, P6, PT, R15, R2, RZ ;  /* 0x000000020f087210 */ /* 0x000fc60007fde0ff */
[----:B------:R-:W-:Y:S01]  /*13800*/  @P5 STG.E.U8 desc[UR22][R4.64], R13 ;  /* 0x0000000d04005986 */ /* 0x000fe2000c101116 */
[----:B---3--:R-:W-:Y:S02]  /*13810*/  ISETP.LT.AND P5, PT, R245, UR4, !P4 ;  /* 0x00000004f5007c0c */ /* 0x008fe4000e7a1270 */
[----:B-1----:R-:W-:Y:S01]  /*13820*/  ISETP.LT.AND P1, PT, R242, UR10, !P4 ;  /* 0x0000000af2007c0c */ /* 0x002fe2000e721270 */
[C---:B------:R-:W-:Y:S01]  /*13830*/  IMAD.X R9, R14.reuse, 0x1, R199, P6 ;  /* 0x000000010e097824 */ /* 0x040fe200030e06c7 */
[----:B------:R-:W-:Y:S01]  /*13840*/  PRMT R11, R179, 0x9910, RZ ;  /* 0x00009910b30b7816 */ /* 0x000fe200000000ff */
[----:B------:R-:W1:Y:S01]  /*13850*/  LDCU UR10, c[0x0][0x398] ;  /* 0x00007300ff0a77ac */ /* 0x000e620008000800 */
[----:B------:R-:W-:Y:S02]  /*13860*/  IADD3 R10, P6, PT, R15, R196, RZ ;  /* 0x000000c40f0a7210 */ /* 0x000fe40007fde0ff */
[----:B------:R-:W-:Y:S01]  /*13870*/  PRMT R17, R115, 0x9910, RZ ;  /* 0x0000991073117816 */ /* 0x000fe200000000ff */
[----:B------:R-:W3:Y:S01]  /*13880*/  LDCU UR4, c[0x0][0x39c] ;  /* 0x00007380ff0477ac */ /* 0x000ee20008000800 */
[----:B0-----:R-:W-:Y:S01]  /*13890*/  SHF.R.S32.HI R7, RZ, 0x8, R11 ;  /* 0x00000008ff077819 */ /* 0x001fe2000001140b */
[----:B------:R-:W-:Y:S01]  /*138a0*/  IMAD.X R11, R14, 0x1, R3, P6 ;  /* 0x000000010e0b7824 */ /* 0x000fe200030e0603 */
[----:B------:R-:W-:-:S03]  /*138b0*/  SHF.R.S32.HI R17, RZ, 0x8, R17 ;  /* 0x00000008ff117819 */ /* 0x000fc60000011411 */
[----:B------:R-:W-:Y:S04]  /*138c0*/  @P5 STG.E.U8 desc[UR22][R8.64], R7 ;  /* 0x0000000708005986 */ /* 0x000fe8000c101116 */
[----:B------:R0:W-:Y:S02]  /*138d0*/  @P1 STG.E.U8 desc[UR22][R10.64], R17 ;  /* 0x000000110a001986 */ /* 0x0001e4000c101116 */
[----:B0-----:R-:W-:Y:S02]  /*138e0*/  F2FP.SATFINITE.E4M3.F32.PACK_AB_MERGE_C R17, R205, R204, RZ ;  /* 0x000000cccd11723e */ /* 0x001fe400048070ff */
[----:B------:R-:W3:Y:S04]  /*138f0*/  LDL.LU R204, [R1+0xd0] ;  /* 0x0000d00001cc7983 */ /* 0x000ee80000300800 */
[----:B------:R-:W3:Y:S01]  /*13900*/  LDL.LU R205, [R1+0xd4] ;  /* 0x0000d40001cd7983 */ /* 0x000ee20000300800 */
[----:B------:R-:W-:-:S02]  /*13910*/  PRMT R51, R51, 0x9910, RZ ;  /* 0x0000991033337816 */ /* 0x000fc400000000ff */
[----:B----4-:R-:W-:Y:S01]  /*13920*/  ISETP.LT.AND P1, PT, R241, UR6, !P4 ;  /* 0x00000006f1007c0c */ /* 0x010fe2000e721270 */
[C---:B------:R-:W-:Y:S01]  /*13930*/  VIADD R13, R15.reuse, UR30 ;  /* 0x0000001e0f0d7c36 */ /* 0x040fe20008000000 */
[----:B------:R-:W-:Y:S01]  /*13940*/  IADD3 R4, P4, PT, R15, R198, RZ ;  /* 0x000000c60f047210 */ /* 0x000fe20007f9e0ff */
[----:B------:R-:W-:Y:S01]  /*13950*/  IMAD.MOV.U32 R15, RZ, RZ, R51 ;  /* 0x000000ffff0f7224 */ /* 0x000fe200078e0033 */
[----:B--2---:R-:W-:Y:S01]  /*13960*/  ISETP.LT.AND P5, PT, R246, UR9, !P3 ;  /* 0x00000009f6007c0c */ /* 0x004fe2000dfa1270 */
[----:B------:R-:W0:Y:S02]  /*13970*/  LDCU UR6, c[0x0][0x39c] ;  /* 0x00007380ff0677ac */ /* 0x000e240008000800 */
[----:B------:R-:W-:Y:S01]  /*13980*/  IMAD.X R5, R14, 0x1, R197, P4 ;  /* 0x000000010e057824 */ /* 0x000fe200020e06c5 */
[----:B------:R-:W-:Y:S01]  /*13990*/  SHF.R.S32.HI R15, RZ, 0x8, R15 ;  /* 0x00000008ff0f7819 */ /* 0x000fe2000001140f */
[----:B------:R-:W2:Y:S01]  /*139a0*/  LDCU UR9, c[0x0][0x398] ;  /* 0x00007300ff0977ac */ /* 0x000ea20008000800 */
[----:B-1----:R-:W-:-:S02]  /*139b0*/  ISETP.LT.AND P4, PT, R245, UR10, !P3 ;  /* 0x0000000af5007c0c */ /* 0x002fc4000df81270 */
[----:B------:R-:W-:Y:S01]  /*139c0*/  SHF.R.S32.HI R12, RZ, 0x1f, R13 ;  /* 0x0000001fff0c7819 */ /* 0x000fe2000001140d */
[----:B------:R-:W-:Y:S01]  /*139d0*/  @P1 STG.E.U8 desc[UR22][R4.64], R15 ;  /* 0x0000000f04001986 */ /* 0x000fe2000c101116 */
[C---:B------:R-:W-:Y:S01]  /*139e0*/  IADD3 R6, P6, PT, R13.reuse, R0, RZ ;  /* 0x000000000d067210 */ /* 0x040fe20007fde0ff */
[----:B------:R-:W1:Y:S01]  /*139f0*/  LDCU UR10, c[0x0][0x398] ;  /* 0x00007300ff0a77ac */ /* 0x000e620008000800 */
[----:B------:R-:W-:-:S03]  /*13a00*/  IADD3 R8, P1, PT, R13, R2, RZ ;  /* 0x000000020d087210 */ /* 0x000fc60007f3e0ff */
[C---:B------:R-:W-:Y:S02]  /*13a10*/  IMAD.X R7, R12.reuse, 0x1, R200, P6 ;  /* 0x000000010c077824 */ /* 0x040fe400030e06c8 */
[----:B------:R-:W-:-:S03]  /*13a20*/  IMAD.X R9, R12, 0x1, R199, P1 ;  /* 0x000000010c097824 */ /* 0x000fc600008e06c7 */
[----:B------:R-:W-:Y:S04]  /*13a30*/  @P5 STG.E.U8 desc[UR22][R6.64], R19 ;  /* 0x0000001306005986 */ /* 0x000fe8000c101116 */
[----:B------:R4:W-:Y:S02]  /*13a40*/  @P4 STG.E.U8 desc[UR22][R8.64], R181 ;  /* 0x000000b508004986 */ /* 0x0009e4000c101116 */
[----:B----4-:R-:W-:Y:S01]  /*13a50*/  PRMT R8, R19, 0x9910, RZ ;  /* 0x0000991013087816 */ /* 0x010fe200000000ff */
[C---:B------:R-:W-:Y:S01]  /*13a60*/  VIADD R10, R249.reuse, 0x33 ;  /* 0x00000033f90a7836 */ /* 0x040fe20000000000 */
[----:B------:R-:W-:Y:S01]  /*13a70*/  ISETP.LT.AND P1, PT, R242, UR12, !P3 ;  /* 0x0000000cf2007c0c */ /* 0x000fe2000df21270 */
[----:B------:R-:W-:-:S03]  /*13a80*/  VIADD R11, R249, 0x34 ;  /* 0x00000034f90b7836 */ /* 0x000fc60000000000 */
[----:B---3--:R-:W-:Y:S01]  /*13a90*/  ISETP.GE.AND P5, PT, R10, UR4, PT ;  /* 0x000000040a007c0c */ /* 0x008fe2000bfa6270 */
[----:B------:R-:W3:Y:S01]  /*13aa0*/  LDCU UR4, c[0x0][0x398] ;  /* 0x00007300ff0477ac */ /* 0x000ee20008000800 */
[----:B------:R-:W-:Y:S02]  /*13ab0*/  IADD3 R10, P6, PT, R13, R196, RZ ;  /* 0x000000c40d0a7210 */ /* 0x000fe40007fde0ff */
[----:B0-----:R-:W-:Y:S01]  /*13ac0*/  ISETP.GE.AND P4, PT, R11, UR6, PT ;  /* 0x000000060b007c0c */ /* 0x001fe2000bf86270 */
[----:B------:R-:W0:Y:S01]  /*13ad0*/  LDCU UR6, c[0x0][0x398] ;  /* 0x00007300ff0677ac */ /* 0x000e220008000800 */
[----:B------:R-:W-:Y:S01]  /*13ae0*/  F2FP.SATFINITE.E4M3.F32.PACK_AB_MERGE_C R117, R117, R116, RZ ;  /* 0x000000747575723e */ /* 0x000fe200048070ff */
[----:B------:R-:W-:Y:S01]  /*13af0*/  IMAD.X R11, R12, 0x1, R3, P6 ;  /* 0x000000010c0b7824 */ /* 0x000fe200030e0603 */
[C---:B------:R-:W-:Y:S01]  /*13b00*/  IADD3 R4, P6, PT, R13.reuse, R198, RZ ;  /* 0x000000c60d047210 */ /* 0x040fe20007fde0ff */
[----:B------:R-:W-:Y:S01]  /*13b10*/  VIADD R13, R13, UR30 ;  /* 0x0000001e0d0d7c36 */ /* 0x000fe20008000000 */
[----:B--2---:R-:W-:Y:S01]  /*13b20*/  ISETP.LT.AND P3, PT, R241, UR9, !P3 ;  /* 0x00000009f1007c0c */ /* 0x004fe2000df61270 */
[----:B------:R-:W2:Y:S01]  /*13b30*/  LDCU UR9, c[0x0][0x398] ;  /* 0x00007300ff0977ac */ /* 0x000ea20008000800 */
[----:B------:R4:W-:Y:S01]  /*13b40*/  @P1 STG.E.U8 desc[UR22][R10.64], R117 ;  /* 0x000000750a001986 */ /* 0x0009e2000c101116 */
[----:B-1----:R-:W-:Y:S01]  /*13b50*/  ISETP.LT.AND P1, PT, R246, UR10, !P2 ;  /* 0x0000000af6007c0c */ /* 0x002fe2000d721270 */
[----:B------:R-:W-:Y:S01]  /*13b60*/  IMAD.X R5, R12, 0x1, R197, P6 ;  /* 0x000000010c057824 */ /* 0x000fe200030e06c5 */
[----:B------:R-:W-:Y:S01]  /*13b70*/  SHF.R.S32.HI R12, RZ, 0x1f, R13 ;  /* 0x0000001fff0c7819 */ /* 0x000fe2000001140d */
[----:B------:R-:W1:Y:S01]  /*13b80*/  LDCU UR10, c[0x0][0x398] ;  /* 0x00007300ff0a77ac */ /* 0x000e620008000800 */
[----:B------:R-:W-:-:S02]  /*13b90*/  IADD3 R6, P6, PT, R13, R0, RZ ;  /* 0x000000000d067210 */ /* 0x000fc40007fde0ff */
[----:B------:R-:W-:-:S03]  /*13ba0*/  F2FP.SATFINITE.E4M3.F32.PACK_AB_MERGE_C R53, R53, R52, RZ ;  /* 0x000000343535723e */ /* 0x000fc600048070ff */
[----:B------:R-:W-:Y:S01]  /*13bb0*/  IMAD.X R7, R12, 0x1, R200, P6 ;  /* 0x000000010c077824 */ /* 0x000fe200030e06c8 */
[----:B----4-:R-:W-:Y:S01]  /*13bc0*/  SHF.R.S32.HI R11, RZ, 0x8, R8 ;  /* 0x00000008ff0b7819 */ /* 0x010fe20000011408 */
[----:B------:R4:W-:Y:S01]  /*13bd0*/  @P3 STG.E.U8 desc[UR22][R4.64], R53 ;  /* 0x0000003504003986 */ /* 0x0009e2000c101116 */
[----:B------:R-:W-:Y:S02]  /*13be0*/  IADD3 R8, P6, PT, R13, R2, RZ ;  /* 0x000000020d087210 */ /* 0x000fe40007fde0ff */
[----:B---3--:R-:W-:Y:S01]  /*13bf0*/  ISETP.LT.AND P3, PT, R245, UR4, !P2 ;  /* 0x00000004f5007c0c */ /* 0x008fe2000d761270 */
[----:B------:R3:W-:Y:S01]  /*13c00*/  @P1 STG.E.U8 desc[UR22][R6.64], R11 ;  /* 0x0000000b06001986 */ /* 0x0007e2000c101116 */
[----:B------:R-:W1:Y:S01]  /*13c10*/  LDCU UR4, c[0x0][0x398] ;  /* 0x00007300ff0477ac */ /* 0x000e620008000800 */
[----:B0-----:R-:W-:Y:S01]  /*13c20*/  ISETP.LT.AND P1, PT, R242, UR6, !P2 ;  /* 0x00000006f2007c0c */ /* 0x001fe2000d721270 */
[----:B------:R-:W-:Y:S01]  /*13c30*/  IMAD.X R9, R12, 0x1, R199, P6 ;  /* 0x000000010c097824 */ /* 0x000fe200030e06c7 */
[----:B------:R-:W-:Y:S01]  /*13c40*/  PRMT R15, R181, 0x9910, RZ ;  /* 0x00009910b50f7816 */ /* 0x000fe200000000ff */
[----:B------:R-:W0:Y:S01]  /*13c50*/  LDCU UR6, c[0x0][0x398] ;  /* 0x00007300ff0677ac */ /* 0x000e220008000800 */
[----:B------:R-:W-:-:S02]  /*13c60*/  PRMT R10, R117, 0x9910, RZ ;  /* 0x00009910750a7816 */ /* 0x000fc400000000ff */
[----:B----4-:R-:W-:Y:S02]  /*13c70*/  IADD3 R4, P6, PT, R13, R196, RZ ;  /* 0x000000c40d047210 */ /* 0x010fe40007fde0ff */
[----:B------:R-:W-:Y:S02]  /*13c80*/  SHF.R.S32.HI R15, RZ, 0x8, R15 ;  /* 0x00000008ff0f7819 */ /* 0x000fe4000001140f */
[----:B---3--:R-:W-:Y:S01]  /*13c90*/  SHF.R.S32.HI R11, RZ, 0x8, R10 ;  /* 0x00000008ff0b7819 */ /* 0x008fe2000001140a */
[----:B------:R-:W-:Y:S01]  /*13ca0*/  IMAD.X R5, R12, 0x1, R3, P6 ;  /* 0x000000010c057824 */ /* 0x000fe200030e0603 */
[----:B--2---:R-:W-:Y:S01]  /*13cb0*/  ISETP.LT.AND P6, PT, R241, UR9, !P2 ;  /* 0x00000009f1007c0c */ /* 0x004fe2000d7c1270 */
[----:B------:R2:W-:Y:S01]  /*13cc0*/  @P3 STG.E.U8 desc[UR22][R8.64], R15 ;  /* 0x0000000f08003986 */ /* 0x0005e2000c101116 */
[----:B------:R-:W-:Y:S01]  /*13cd0*/  PRMT R10, R53, 0x9910, RZ ;  /* 0x00009910350a7816 */ /* 0x000fe200000000ff */
[----:B------:R-:W3:Y:S02]  /*13ce0*/  LDCU UR9, c[0x0][0x398] ;  /* 0x00007300ff0977ac */ /* 0x000ee40008000800 */
[----:B------:R4:W-:Y:S01]  /*13cf0*/  @P1 STG.E.U8 desc[UR22][R4.64], R11 ;  /* 0x0000000b04001986 */ /* 0x0009e2000c101116 */
[C---:B------:R-:W-:Y:S01]  /*13d00*/  IADD3 R6, P1, PT, R13.reuse, R198, RZ ;  /* 0x000000c60d067210 */ /* 0x040fe20007f3e0ff */
[----:B------:R-:W-:Y:S01]  /*13d10*/  VIADD R13, R13, UR30 ;  /* 0x0000001e0d0d7c36 */ /* 0x000fe20008000000 */
[----:B-1----:R-:W-:Y:S01]  /*13d20*/  ISETP.LT.AND P2, PT, R246, UR4, !P0 ;  /* 0x00000004f6007c0c */ /* 0x002fe2000c741270 */
[----:B------:R-:W1:Y:S02]  /*13d30*/  LDCU UR4, c[0x0][0x398] ;  /* 0x00007300ff0477ac */ /* 0x000e640008000800 */
[----:B------:R-:W-:Y:S01]  /*13d40*/  IMAD.X R7, R12, 0x1, R197, P1 ;  /* 0x000000010c077824 */ /* 0x000fe200008e06c5 */
[----:B------:R-:W-:-:S02]  /*13d50*/  SHF.R.S32.HI R12, RZ, 0x1f, R13 ;  /* 0x0000001fff0c7819 */ /* 0x000fc4000001140d */
[----:B--2---:R-:W-:Y:S02]  /*13d60*/  SHF.R.S32.HI R15, RZ, 0x8, R10 ;  /* 0x00000008ff0f7819 */ /* 0x004fe4000001140a */
[----:B------:R-:W-:Y:S02]  /*13d70*/  IADD3 R8, P3, PT, R13, R0, RZ ;  /* 0x000000000d087210 */ /* 0x000fe40007f7e0ff */
[----:B------:R-:W-:Y:S02]  /*13d80*/  F2FP.SATFINITE.E4M3.F32.PACK_AB_MERGE_C R19, R205, R204, RZ ;  /* 0x000000cccd13723e */ /* 0x000fe400048070ff */
[----:B------:R-:W2:Y:S04]  /*13d90*/  LDL.LU R204, [R1+0xd8] ;  /* 0x0000d80001cc7983 */ /* 0x000ea80000300800 */
[----:B------:R-:W2:Y:S01]  /*13da0*/  LDL.LU R205, [R1+0xdc] ;  /* 0x0000dc0001cd7983 */ /* 0x000ea20000300800 */
[----:B0-----:R-:W-:Y:S01]  /*13db0*/  ISETP.LT.AND P1, PT, R245, UR6, !P0 ;  /* 0x00000006f5007c0c */ /* 0x001fe2000c721270 */
[----:B------:R-:W-:-:S02]  /*13dc0*/  IMAD.X R9, R12, 0x1, R200, P3 ;  /* 0x000000010c097824 */ /* 0x000fc400018e06c8 */
[----:B------:R0:W-:Y:S01]  /*13dd0*/  @P6 STG.E.U8 desc[UR22][R6.64], R15 ;  /* 0x0000000f06006986 */ /* 0x0001e2000c101116 */
[----:B----4-:R-:W-:Y:S01]  /*13de0*/  IADD3 R4, P6, PT, R13, R2, RZ ;  /* 0x000000020d047210 */ /* 0x010fe20007fde0ff */
[----:B------:R-:W-:Y:S01]  /*13df0*/  VIADD R10, R249, 0x35 ;  /* 0x00000035f90a7836 */ /* 0x000fe20000000000 */
[----:B------:R-:W-:Y:S01]  /*13e00*/  F2FP.SATFINITE.E4M3.F32.PACK_AB_MERGE_C R183, R183, R182, RZ ;  /* 0x000000b6b7b7723e */ /* 0x000fe200048070ff */
[----:B------:R-:W-:Y:S01]  /*13e10*/  @P2 STG.E.U8 desc[UR22][R8.64], R17 ;  /* 0x0000001108002986 */ /* 0x000fe2000c101116 */
[----:B------:R-:W-:Y:S01]  /*13e20*/  ISETP.LT.AND P3, PT, R242, UR10, !P0 ;  /* 0x0000000af2007c0c */ /* 0x000fe2000c761270 */
[----:B------:R-:W-:Y:S01]  /*13e30*/  IMAD.X R5, R12, 0x1, R199, P6 ;  /* 0x000000010c057824 */ /* 0x000fe200030e06c7 */
[----:B------:R-:W-:Y:S01]  /*13e40*/  ISETP.GE.AND P2, PT, R10, UR5, PT ;  /* 0x000000050a007c0c */ /* 0x000fe2000bf46270 */
[----:B------:R-:W-:Y:S01]  /*13e50*/  VIADD R11, R249, 0x36 ;  /* 0x00000036f90b7836 */ /* 0x000fe20000000000 */
[----:B------:R-:W4:Y:S01]  /*13e60*/  LDCU UR5, c[0x0][0x398] ;  /* 0x00007300ff0577ac */ /* 0x000f220008000800 */
[----:B------:R-:W-:Y:S01]  /*13e70*/  IADD3 R10, P6, PT, R13, R196, RZ ;  /* 0x000000c40d0a7210 */ /* 0x000fe20007fde0ff */
[----:B------:R1:W-:Y:S01]  /*13e80*/  @P1 STG.E.U8 desc[UR22][R4.64], R183 ;  /* 0x000000b704001986 */ /* 0x0003e2000c101116 */
[----:B---3--:R-:W-:Y:S01]  /*13e90*/  ISETP.LT.AND P0, PT, R241, UR9, !P0 ;  /* 0x00000009f1007c0c */ /* 0x008fe2000c701270 */
[----:B------:R-:W3:Y:S01]  /*13ea0*/  LDCU UR6, c[0x0][0x398] ;  /* 0x00007300ff0677ac */ /* 0x000ee20008000800 */
[----:B------:R-:W-:Y:S01]  /*13eb0*/  ISETP.GE.AND P1, PT, R11, UR7, PT ;  /* 0x000000070b007c0c */ /* 0x000fe2000bf26270 */
[----:B------:R-:W-:Y:S01]  /*13ec0*/  IMAD.X R11, R12, 0x1, R3, P6 ;  /* 0x000000010c0b7824 */ /* 0x000fe200030e0603 */
[----:B------:R-:W-:Y:S01]  /*13ed0*/  F2FP.SATFINITE.E4M3.F32.PACK_AB_MERGE_C R119, R119, R118, RZ ;  /* 0x000000767777723e */ /* 0x000fe200048070ff */
[----:B------:R-:W3:Y:S01]  /*13ee0*/  LDCU UR7, c[0x0][0x398] ;  /* 0x00007300ff0777ac */ /* 0x000ee20008000800 */
[C---:B0-----:R-:W-:Y:S01]  /*13ef0*/  IADD3 R6, P6, PT, R13.reuse, R198, RZ ;  /* 0x000000c60d067210 */ /* 0x041fe20007fde0ff */
[----:B------:R-:W-:Y:S01]  /*13f00*/  VIADD R13, R13, UR30 ;  /* 0x0000001e0d0d7c36 */ /* 0x000fe20008000000 */
[----:B------:R-:W-:Y:S01]  /*13f10*/  F2FP.SATFINITE.E4M3.F32.PACK_AB_MERGE_C R55, R55, R54, RZ ;  /* 0x000000363737723e */ /* 0x000fe200048070ff */
[----:B------:R0:W-:Y:S01]  /*13f20*/  @P3 STG.E.U8 desc[UR22][R10.64], R119 ;  /* 0x000000770a003986 */ /* 0x0001e2000c101116 */
[----:B-1----:R-:W-:Y:S01]  /*13f30*/  ISETP.LT.AND P3, PT, R246, UR4, !P5 ;  /* 0x00000004f6007c0c */ /* 0x002fe2000ef61270 */
[----:B------:R-:W-:Y:S01]  /*13f40*/  IMAD.X R7, R12, 0x1, R197, P6 ;  /* 0x000000010c077824 */ /* 0x000fe200030e06c5 */
[----:B------:R-:W-:Y:S01]  /*13f50*/  SHF.R.S32.HI R12, RZ, 0x1f, R13 ;  /* 0x0000001fff0c7819 */ /* 0x000fe2000001140d */
[----:B------:R-:W1:Y:S01]  /*13f60*/  LDCU UR4, c[0x0][0x398] ;  /* 0x00007300ff0477ac */ /* 0x000e620008000800 */
[----:B------:R-:W-:-:S02]  /*13f70*/  IADD3 R4, P6, PT, R13, R0, RZ ;  /* 0x000000000d047210 */ /* 0x000fc40007fde0ff */
[----:B------:R-:W-:Y:S01]  /*13f80*/  PRMT R8, R17, 0x9910, RZ ;  /* 0x0000991011087816 */ /* 0x000fe200000000ff */
[----:B------:R1:W-:Y:S01]  /*13f90*/  @P0 STG.E.U8 desc[UR22][R6.64], R55 ;  /* 0x0000003706000986 */ /* 0x0003e2000c101116 */
[----:B----4-:R-:W-:Y:S01]  /*13fa0*/  ISETP.LT.AND P0, PT, R245, UR5, !P5 ;  /* 0x00000005f5007c0c */ /* 0x010fe2000ef01270 */
[----:B------:R-:W4:Y:S01]  /*13fb0*/  LDCU UR5, c[0x0][0x398] ;  /* 0x00007300ff0577ac */ /* 0x000f220008000800 */
[----:B------:R-:W-:Y:S01]  /*13fc0*/  IMAD.X R5, R12, 0x1, R200, P6 ;  /* 0x000000010c057824 */ /* 0x000fe200030e06c8 */
[----:B0-----:R-:W-:Y:S02]  /*13fd0*/  SHF.R.S32.HI R11, RZ, 0x8, R8 ;  /* 0x00000008ff0b7819 */ /* 0x001fe40000011408 */
[----:B------:R-:W-:Y:S01]  /*13fe0*/  IADD3 R8, P6, PT, R13, R2, RZ ;  /* 0x000000020d087210 */ /* 0x000fe20007fde0ff */
[----:B------:R-:W0:Y:S01]  /*13ff0*/  LDCU UR9, c[0x0][0x398] ;  /* 0x00007300ff0977ac */ /* 0x000e220008000800 */
[----:B------:R-:W-:Y:S01]  /*14000*/  PRMT R15, R183, 0x9910, RZ ;  /* 0x00009910b70f7816 */ /* 0x000fe200000000ff */
[----:B------:R4:W-:Y:S01]  /*14010*/  @P3 STG.E.U8 desc[UR22][R4.64], R11 ;  /* 0x0000000b04003986 */ /* 0x0009e2000c101116 */
[----:B---3--:R-:W-:Y:S01]  /*14020*/  ISETP.LT.AND P3, PT, R242, UR6, !P5 ;  /* 0x00000006f2007c0c */ /* 0x008fe2000ef61270 */
[----:B------:R-:W-:Y:S01]  /*14030*/  IMAD.X R9, R12, 0x1, R199, P6 ;  /* 0x000000010c097824 */ /* 0x000fe200030e06c7 */
[----:B------:R-:W-:Y:S01]  /*14040*/  SHF.R.S32.HI R15, RZ, 0x8, R15 ;  /* 0x00000008ff0f7819 */ /* 0x000fe2000001140f */
[----:B------:R-:W3:Y:S01]  /*14050*/  LDCU UR6, c[0x0][0x398] ;  /* 0x00007300ff0677ac */ /* 0x000ee20008000800 */
[----:B-1----:R-:W-:-:S02]  /*14060*/  IADD3 R6, P6, PT, R13, R196, RZ ;  /* 0x000000c40d067210 */ /* 0x002fc40007fde0ff */
[----:B------:R-:W-:Y:S01]  /*14070*/  PRMT R10, R119, 0x9910, RZ ;  /* 0x00009910770a7816 */ /* 0x000fe200000000ff */
[----:B------:R1:W-:Y:S01]  /*14080*/  @P0 STG.E.U8 desc[UR22][R8.64], R15 ;  /* 0x0000000f08000986 */ /* 0x0003e2000c101116 */
[----:B------:R-:W-:Y:S01]  /*14090*/  ISETP.LT.AND P5, PT, R241, UR4, !P5 ;  /* 0x00000004f1007c0c */ /* 0x000fe2000efa1270 */
[----:B------:R-:W-:Y:S01]  /*140a0*/  IMAD.X R7, R12, 0x1, R3, P6 ;  /* 0x000000010c077824 */ /* 0x000fe200030e0603 */
[----:B------:R-:W-:Y:S01]  /*140b0*/  F2FP.SATFINITE.E4M3.F32.PACK_AB_MERGE_C R185, R185, R184, RZ ;  /* 0x000000b8b9b9723e */ /* 0x000fe200048070ff */
[----:B------:R-:W0:Y:S01]  /*140c0*/  LDCU UR4, c[0x0][0x398] ;  /* 0x00007300ff0477ac */ /* 0x000e220008000800 */
[C---:B----4-:R-:W-:Y:S01]  /*140d0*/  IADD3 R4, P0, PT, R13.reuse, R198, RZ ;  /* 0x000000c60d047210 */ /* 0x050fe20007f1e0ff */
[----:B------:R-:W-:Y:S01]  /*140e0*/  VIADD R13, R13, UR30 ;  /* 0x0000001e0d0d7c36 */ /* 0x000fe20008000000 */
[----:B------:R-:W-:Y:S01]  /*140f0*/  ISETP.LT.AND P6, PT, R246, UR5, !P4 ;  /* 0x00000005f6007c0c */ /* 0x000fe2000e7c1270 */
[----:B------:R-:W4:Y:S01]  /*14100*/  LDCU UR5, c[0x0][0x398] ;  /* 0x00007300ff0577ac */ /* 0x000f220008000800 */
[----:B------:R-:W-:Y:S01]  /*14110*/  SHF.R.S32.HI R11, RZ, 0x8, R10 ;  /* 0x00000008ff0b7819 */ /* 0x000fe2000001140a */
[----:B------:R-:W-:Y:S01]  /*14120*/  IMAD.X R5, R12, 0x1, R197, P0 ;  /* 0x000000010c057824 */ /* 0x000fe200000e06c5 */
[----:B------:R-:W-:-:S02]  /*14130*/  PRMT R10, R55, 0x9910, RZ ;  /* 0x00009910370a7816 */ /* 0x000fc400000000ff */
[----:B------:R-:W-:Y:S02]  /*14140*/  F2FP.SATFINITE.E4M3.F32.PACK_AB_MERGE_C R121, R121, R120, RZ ;  /* 0x000000787979723e */ /* 0x000fe400048070ff */
[----:B------:R-:W-:Y:S02]  /*14150*/  F2FP.SATFINITE.E4M3.F32.PACK_AB_MERGE_C R57, R57, R56, RZ ;  /* 0x000000383939723e */ /* 0x000fe400048070ff */
[----:B------:R-:W-:Y:S02]  /*14160*/  F2FP.SATFINITE.E4M3.F32.PACK_AB_MERGE_C R187, R187, R186, RZ ;  /* 0x000000babbbb723e */ /* 0x000fe400048070ff */
[----:B------:R-:W-:Y:S02]  /*14170*/  F2FP.SATFINITE.E4M3.F32.PACK_AB_MERGE_C R123, R123, R122, RZ ;  /* 0x0000007a7b7b723e */ /* 0x000fe400048070ff */
[----:B------:R-:W-:Y:S02]  /*14180*/  F2FP.SATFINITE.E4M3.F32.PACK_AB_MERGE_C R59, R59, R58, RZ ;  /* 0x0000003a3b3b723e */ /* 0x000fe400048070ff */
[----:B------:R-:W-:-:S02]  /*14190*/  F2FP.SATFINITE.E4M3.F32.PACK_AB_MERGE_C R189, R189, R188, RZ ;  /* 0x000000bcbdbd723e */ /* 0x000fc400048070ff */
[----:B------:R-:W-:Y:S02]  /*141a0*/  F2FP.SATFINITE.E4M3.F32.PACK_AB_MERGE_C R125, R125, R124, RZ ;  /* 0x0000007c7d7d723e */ /* 0x000fe400048070ff */
[----:B------:R-:W-:Y:S02]  /*141b0*/  F2FP.SATFINITE.E4M3.F32.PACK_AB_MERGE_C R61, R61, R60, RZ ;  /* 0x0000003c3d3d723e */ /* 0x000fe400048070ff */
[----:B------:R-:W-:Y:S02]  /*141c0*/  F2FP.SATFINITE.E4M3.F32.PACK_AB_MERGE_C R191, R191, R190, RZ ;  /* 0x000000bebfbf723e */ /* 0x000fe400048070ff */
[----:B------:R-:W-:Y:S02]  /*141d0*/  F2FP.SATFINITE.E4M3.F32.PACK_AB_MERGE_C R127, R127, R126, RZ ;  /* 0x0000007e7f7f723e */ /* 0x000fe400048070ff */
[----:B------:R-:W-:Y:S02]  /*141e0*/  F2FP.SATFINITE.E4M3.F32.PACK_AB_MERGE_C R63, R63, R62, RZ ;  /* 0x0000003e3f3f723e */ /* 0x000fe400048070ff */
[----:B------:R-:W-:-:S02]  /*141f0*/  F2FP.SATFINITE.E4M3.F32.PACK_AB_MERGE_C R193, R193, R192, RZ ;  /* 0x000000c0c1c1723e */ /* 0x000fc400048070ff */
[----:B------:R-:W-:Y:S02]  /*14200*/  F2FP.SATFINITE.E4M3.F32.PACK_AB_MERGE_C R129, R129, R128, RZ ;  /* 0x000000808181723e */ /* 0x000fe400048070ff */
[----:B------:R-:W-:Y:S01]  /*14210*/  F2FP.SATFINITE.E4M3.F32.PACK_AB_MERGE_C R65, R65, R64, RZ ;  /* 0x000000404141723e */ /* 0x000fe200048070ff */
[----:B------:R-:W-:Y:S01]  /*14220*/  VIADD R16, R249, 0x3f ;  /* 0x0000003ff9107836 */ /* 0x000fe20000000000 */
[----:B------:R-:W-:Y:S01]  /*14230*/  SHF.R.S32.HI R12, RZ, 0x1f, R13 ;  /* 0x0000001fff0c7819 */ /* 0x000fe2000001140d */
[----:B------:R-:W0:Y:S01]  /*14240*/  LDCU UR10, c[0x0][0x398] ;  /* 0x00007300ff0a77ac */ /* 0x000e220008000800 */
[----:B-1----:R-:W-:Y:S02]  /*14250*/  IADD3 R8, P0, PT, R13, R0, RZ ;  /* 0x000000000d087210 */ /* 0x002fe40007f1e0ff */
[----:B------:R-:W-:Y:S01]  /*14260*/  SHF.R.S32.HI R15, RZ, 0x8, R10 ;  /* 0x00000008ff0f7819 */ /* 0x000fe2000001140a */
[----:B------:R1:W-:Y:S01]  /*14270*/  @P3 STG.E.U8 desc[UR22][R6.64], R11 ;  /* 0x0000000b06003986 */ /* 0x0003e2000c101116 */
[----:B---3--:R-:W-:Y:S01]  /*14280*/  ISETP.LT.AND P3, PT, R245, UR6, !P4 ;  /* 0x00000006f5007c0c */ /* 0x008fe2000e761270 */
[----:B------:R-:W-:Y:S01]  /*14290*/  IMAD.X R9, R12, 0x1, R200, P0 ;  /* 0x000000010c097824 */ /* 0x000fe200000e06c8 */
[----:B------:R-:W-:Y:S01]  /*142a0*/  ISETP.LT.AND P0, PT, R242, UR7, !P4 ;  /* 0x00000007f2007c0c */ /* 0x000fe2000e701270 */
[----:B------:R-:W-:Y:S01]  /*142b0*/  @P5 STG.E.U8 desc[UR22][R4.64], R15 ;  /* 0x0000000f04005986 */ /* 0x000fe2000c101116 */
[----:B------:R-:W3:Y:S03]  /*142c0*/  LDCU UR6, c[0x0][0x398] ;  /* 0x00007300ff0677ac */ /* 0x000ee60008000800 */
[----:B------:R0:W-:Y:S01]  /*142d0*/  @P6 STG.E.U8 desc[UR22][R8.64], R19 ;  /* 0x0000001308006986 */ /* 0x0001e2000c101116 */
[C---:B------:R-:W-:Y:S01]  /*142e0*/  IADD3 R10, P6, PT, R13.reuse, R196, RZ ;  /* 0x000000c40d0a7210 */ /* 0x040fe20007fde0ff */
[----:B------:R-:W3:Y:S01]  /*142f0*/  LDCU UR7, c[0x0][0x398] ;  /* 0x00007300ff0777ac */ /* 0x000ee20008000800 */
[----:B-1----:R-:W-:Y:S01]  /*14300*/  IADD3 R6, P5, PT, R13, R2, RZ ;  /* 0x000000020d067210 */ /* 0x002fe20007fbe0ff */
[----:B------:R-:W-:-:S04]  /*14310*/  VIADD R11, R249, 0x37 ;  /* 0x00000037f90b7836 */ /* 0x000fc80000000000 */
[C---:B------:R-:W-:Y:S01]  /*14320*/  IMAD.X R7, R12.reuse, 0x1, R199, P5 ;  /* 0x000000010c077824 */ /* 0x040fe200028e06c7 */
[----:B------:R-:W-:Y:S01]  /*14330*/  ISETP.GE.AND P5, PT, R11, UR13, PT ;  /* 0x0000000d0b007c0c */ /* 0x000fe2000bfa6270 */
[----:B------:R-:W-:Y:S01]  /*14340*/  IMAD.X R11, R12, 0x1, R3, P6 ;  /* 0x000000010c0b7824 */ /* 0x000fe200030e0603 */
[----:B0-----:R-:W-:Y:S01]  /*14350*/  PRMT R19, R19, 0x9910, RZ ;  /* 0x0000991013137816 */ /* 0x001fe200000000ff */
[----:B------:R-:W-:Y:S01]  /*14360*/  VIADD R15, R13, UR30 ;  /* 0x0000001e0d0f7c36 */ /* 0x000fe20008000000 */
[----:B------:R0:W-:Y:S01]  /*14370*/  @P3 STG.E.U8 desc[UR22][R6.64], R185 ;  /* 0x000000b906003986 */ /* 0x0001e2000c101116 */
[----:B------:R-:W-:Y:S01]  /*14380*/  ISETP.LT.AND P4, PT, R241, UR4, !P4 ;  /* 0x00000004f1007c0c */ /* 0x000fe2000e781270 */
[----:B------:R-:W-:Y:S01]  /*14390*/  VIADD R8, R249, 0x38 ;  /* 0x00000038f9087836 */ /* 0x000fe20000000000 */
[----:B----4-:R-:W-:Y:S01]  /*143a0*/  ISETP.LT.AND P3, PT, R246, UR5, !P2 ;  /* 0x00000005f6007c0c */ /* 0x010fe2000d761270 */
[----:B------:R1:W-:Y:S01]  /*143b0*/  @P0 STG.E.U8 desc[UR22][R10.64], R121 ;  /* 0x000000790a000986 */ /* 0x0003e2000c101116 */
[----:B------:R-:W-:Y:S01]  /*143c0*/  IADD3 R4, P0, PT, R13, R198, RZ ;  /* 0x000000c60d047210 */ /* 0x000fe20007f1e0ff */
[----:B------:R-:W-:Y:S01]  /*143d0*/  IMAD.MOV.U32 R13, RZ, RZ, R19 ;  /* 0x000000ffff0d7224 */ /* 0x000fe200078e0013 */
[----:B------:R-:W-:Y:S01]  /*143e0*/  SHF.R.S32.HI R14, RZ, 0x1f, R15 ;  /* 0x0000001fff0e7819 */ /* 0x000fe2000001140f */
[----:B------:R-:W4:Y:S01]  /*143f0*/  LDCU UR4, c[0x0][0x398] ;  /* 0x00007300ff0477ac */ /* 0x000f220008000800 */
[C---:B0-----:R-:W-:Y:S01]  /*14400*/  IADD3 R6, P6, PT, R15.reuse, R0, RZ ;  /* 0x000000000f067210 */ /* 0x041fe20007fde0ff */
[----:B------:R-:W-:Y:S01]  /*14410*/  IMAD.X R5, R12, 0x1, R197, P0 ;  /* 0x000000010c057824 */ /* 0x000fe200000e06c5 */
[----:B------:R-:W-:Y:S01]  /*14420*/  SHF.R.S32.HI R13, RZ, 0x8, R13 ;  /* 0x00000008ff0d7819 */ /* 0x000fe2000001140d */
[----:B------:R-:W0:Y:S02]  /*14430*/  LDCU UR5, c[0x0][0x398] ;  /* 0x00007300ff0577ac */ /* 0x000e240008000800 */
[----:B------:R-:W-:Y:S01]  /*14440*/  IMAD.X R7, R14, 0x1, R200, P6 ;  /* 0x000000010e077824 */ /* 0x000fe200030e06c8 */
[----:B------:R-:W-:Y:S01]  /*14450*/  ISETP.GE.AND P0, PT, R8, UR11, PT ;  /* 0x0000000b08007c0c */ /* 0x000fe2000bf06270 */
[----:B------:R-:W-:Y:S01]  /*14460*/  @P4 STG.E.U8 desc[UR22][R4.64], R57 ;  /* 0x0000003904004986 */ /* 0x000fe2000c101116 */
[----:B------:R-:W-:-:S02]  /*14470*/  IADD3 R8, P6, PT, R15, R2, RZ ;  /* 0x000000020f087210 */ /* 0x000fc40007fde0ff */
[----:B---3--:R-:W-:Y:S01]  /*14480*/  ISETP.LT.AND P4, PT, R245, UR6, !P2 ;  /* 0x00000006f5007c0c */ /* 0x008fe2000d781270 */
[----:B------:R3:W-:Y:S01]  /*14490*/  @P3 STG.E.U8 desc[UR22][R6.64], R13 ;  /* 0x0000000d06003986 */ /* 0x0007e2000c101116 */
[----:B------:R-:W-:Y:S01]  /*144a0*/  ISETP.LT.AND P3, PT, R242, UR7, !P2 ;  /* 0x00000007f2007c0c */ /* 0x000fe2000d761270 */
[----:B------:R-:W-:Y:S01]  /*144b0*/  IMAD.X R9, R14, 0x1, R199, P6 ;  /* 0x000000010e097824 */ /* 0x000fe200030e06c7 */
[----:B-1----:R-:W-:Y:S01]  /*144c0*/  PRMT R11, R185, 0x9910, RZ ;  /* 0x00009910b90b7816 */ /* 0x002fe200000000ff */
[----:B------:R-:W1:Y:S01]  /*144d0*/  LDCU UR6, c[0x0][0x398] ;  /* 0x00007300ff0677ac */ /* 0x000e620008000800 */
[----:B------:R-:W-:Y:S02]  /*144e0*/  IADD3 R10, P6, PT, R15, R196, RZ ;  /* 0x000000c40f0a7210 */ /* 0x000fe40007fde0ff */
[----:B------:R-:W-:Y:S01]  /*144f0*/  PRMT R17, R121, 0x9910, RZ ;  /* 0x0000991079117816 */ /* 0x000fe200000000ff */
[----:B------:R-:W0:Y:S03]  /*14500*/  LDCU UR7, c[0x0][0x398] ;  /* 0x00007300ff0777ac */ /* 0x000e260008000800 */
[----:B------:R-:W-:-:S02]  /*14510*/  SHF.R.S32.HI R17, RZ, 0x8, R17 ;  /* 0x00000008ff117819 */ /* 0x000fc40000011411 */
[----:B---3--:R-:W-:Y:S01]  /*14520*/  SHF.R.S32.HI R7, RZ, 0x8, R11 ;  /* 0x00000008ff077819 */ /* 0x008fe2000001140b */
[----:B------:R-:W-:Y:S01]  /*14530*/  IMAD.X R11, R14, 0x1, R3, P6 ;  /* 0x000000010e0b7824 */ /* 0x000fe200030e0603 */
[----:B------:R-:W-:-:S03]  /*14540*/  PRMT R57, R57, 0x9910, RZ ;  /* 0x0000991039397816 */ /* 0x000fc600000000ff */
[----:B------:R3:W-:Y:S01]  /*14550*/  @P4 STG.E.U8 desc[UR22][R8.64], R7 ;  /* 0x0000000708004986 */ /* 0x0007e2000c101116 */
[----:B------:R-:W-:-:S03]  /*14560*/  VIADD R13, R15, UR30 ;  /* 0x0000001e0f0d7c36 */ /* 0x000fc60008000000 */
[----:B------:R1:W-:Y:S01]  /*14570*/  @P3 STG.E.U8 desc[UR22][R10.64], R17 ;  /* 0x000000110a003986 */ /* 0x0003e2000c101116 */
[----:B----4-:R-:W-:Y:S01]  /*14580*/  ISETP.LT.AND P3, PT, R241, UR4, !P2 ;  /* 0x00000004f1007c0c */ /* 0x010fe2000d761270 */
[----:B------:R-:W4:Y:S01]  /*14590*/  LDCU UR4, c[0x0][0x398] ;  /* 0x00007300ff0477ac */ /* 0x000f220008000800 */
[----:B------:R-:W-:Y:S01]  /*145a0*/  IADD3 R4, P2, PT, R15, R198, RZ ;  /* 0x000000c60f047210 */ /* 0x000fe20007f5e0ff */
[----:B------:R-:W-:Y:S01]  /*145b0*/  IMAD.MOV.U32 R15, RZ, RZ, R57 ;  /* 0x000000ffff0f7224 */ /* 0x000fe200078e0039 */
[----:B0-----:R-:W-:Y:S01]  /*145c0*/  ISETP.LT.AND P4, PT, R246, UR5, !P1 ;  /* 0x00000005f6007c0c */ /* 0x001fe2000cf81270 */
[----:B------:R-:W0:Y:S01]  /*145d0*/  LDCU UR5, c[0x0][0x398] ;  /* 0x00007300ff0577ac */ /* 0x000e220008000800 */
[----:B------:R-:W-:Y:S01]  /*145e0*/  SHF.R.S32.HI R12, RZ, 0x1f, R13 ;  /* 0x0000001fff0c7819 */ /* 0x000fe2000001140d */
[----:B------:R-:W-:Y:S01]  /*145f0*/  IMAD.X R5, R14, 0x1, R197, P2 ;  /* 0x000000010e057824 */ /* 0x000fe200010e06c5 */
[----:B------:R-:W-:Y:S02]  /*14600*/  IADD3 R6, P6, PT, R13, R0, RZ ;  /* 0x000000000d067210 */ /* 0x000fe40007fde0ff */
[----:B------:R-:W-:-:S02]  /*14610*/  SHF.R.S32.HI R15, RZ, 0x8, R15 ;  /* 0x00000008ff0f7819 */ /* 0x000fc4000001140f */
[----:B-1----:R-:W-:Y:S01]  /*14620*/  ISETP.LT.AND P2, PT, R245, UR6, !P1 ;  /* 0x00000006f5007c0c */ /* 0x002fe2000cf41270 */
[C---:B---3--:R-:W-:Y:S01]  /*14630*/  IMAD.X R7, R12.reuse, 0x1, R200, P6 ;  /* 0x000000010c077824 */ /* 0x048fe200030e06c8 */
[----:B------:R-:W1:Y:S01]  /*14640*/  LDCU UR6, c[0x0][0x398] ;  /* 0x00007300ff0677ac */ /* 0x000e620008000800 */
[----:B------:R3:W-:Y:S01]  /*14650*/  @P3 STG.E.U8 desc[UR22][R4.64], R15 ;  /* 0x0000000f04003986 */ /* 0x0007e2000c101116 */
[----:B------:R-:W-:Y:S01]  /*14660*/  IADD3 R8, P3, PT, R13, R2, RZ ;  /* 0x000000020d087210 */ /* 0x000fe20007f7e0ff */
[C---:B------:R-:W-:Y:S02]  /*14670*/  VIADD R10, R249.reuse, 0x39 ;  /* 0x00000039f90a7836 */ /* 0x040fe40000000000 */
[----:B------:R-:W-:Y:S02]  /*14680*/  VIADD R11, R249, 0x3a ;  /* 0x0000003af90b7836 */ /* 0x000fe40000000000 */
[----:B------:R-:W-:Y:S01]  /*14690*/  IMAD.X R9, R12, 0x1, R199, P3 ;  /* 0x000000010c097824 */ /* 0x000fe200018e06c7 */
[----:B------:R-:W-:-:S02]  /*146a0*/  ISETP.GE.AND P3, PT, R10, UR15, PT ;  /* 0x0000000f0a007c0c */ /* 0x000fc4000bf66270 */
[----:B------:R-:W-:Y:S02]  /*146b0*/  IADD3 R10, P6, PT, R13, R196, RZ ;  /* 0x000000c40d0a7210 */ /* 0x000fe40007fde0ff */
[----:B---3--:R-:W-:-:S04]  /*146c0*/  PRMT R15, R187, 0x9910, RZ ;  /* 0x00009910bb0f7816 */ /* 0x008fc800000000ff */
[----:B------:R-:W-:Y:S02]  /*146d0*/  SHF.R.S32.HI R15, RZ, 0x8, R15 ;  /* 0x00000008ff0f7819 */ /* 0x000fe4000001140f */
[----:B------:R-:W-:Y:S02]  /*146e0*/  F2FP.SATFINITE.E4M3.F32.PACK_AB_MERGE_C R17, R252, R240, RZ ;  /* 0x000000f0fc11723e */ /* 0x000fe400048070ff */
[----:B--2---:R-:W-:-:S05]  /*146f0*/  F2FP.SATFINITE.E4M3.F32.PACK_AB_MERGE_C R19, R205, R204, RZ ;  /* 0x000000cccd13723e */ /* 0x004fca00048070ff */
[----:B------:R2:W-:Y:S01]  /*14700*/  @P4 STG.E.U8 desc[UR22][R6.64], R19 ;  /* 0x0000001306004986 */ /* 0x0005e2000c101116 */
[----:B------:R-:W-:Y:S01]  /*14710*/  ISETP.LT.AND P4, PT, R242, UR7, !P1 ;  /* 0x00000007f2007c0c */ /* 0x000fe2000cf81270 */
[----:B------:R-:W3:Y:S02]  /*14720*/  LDCU UR7, c[0x0][0x398] ;  /* 0x00007300ff0777ac */ /* 0x000ee40008000800 */
[----:B------:R1:W-:Y:S01]  /*14730*/  @P2 STG.E.U8 desc[UR22][R8.64], R187 ;  /* 0x000000bb08002986 */ /* 0x0003e2000c101116 */
[----:B------:R-:W-:Y:S01]  /*14740*/  ISETP.GE.AND P2, PT, R11, UR27, PT ;  /* 0x0000001b0b007c0c */ /* 0x000fe2000bf46270 */
[----:B------:R-:W-:Y:S01]  /*14750*/  IMAD.X R11, R12, 0x1, R3, P6 ;  /* 0x000000010c0b7824 */ /* 0x000fe200030e0603 */
[----:B----4-:R-:W-:Y:S01]  /*14760*/  ISETP.LT.AND P1, PT, R241, UR4, !P1 ;  /* 0x00000004f1007c0c */ /* 0x010fe2000cf21270 */
[----:B------:R-:W4:Y:S01]  /*14770*/  LDCU UR4, c[0x0][0x398] ;  /* 0x00007300ff0477ac */ /* 0x000f220008000800 */
[C---:B------:R-:W-:Y:S01]  /*14780*/  IADD3 R4, P6, PT, R13.reuse, R198, RZ ;  /* 0x000000c60d047210 */ /* 0x040fe20007fde0ff */
[----:B------:R-:W-:-:S04]  /*14790*/  VIADD R13, R13, UR30 ;  /* 0x0000001e0d0d7c36 */ /* 0x000fc80008000000 */
[----:B------:R3:W-:Y:S01]  /*147a0*/  @P4 STG.E.U8 desc[UR22][R10.64], R123 ;  /* 0x0000007b0a004986 */ /* 0x0007e2000c101116 */
[----:B0-----:R-:W-:Y:S01]  /*147b0*/  ISETP.LT.AND P4, PT, R246, UR5, !P5 ;  /* 0x00000005f6007c0c */ /* 0x001fe2000ef81270 */
[----:B------:R-:W-:Y:S01]  /*147c0*/  IMAD.X R5, R12, 0x1, R197, P6 ;  /* 0x000000010c057824 */ /* 0x000fe200030e06c5 */
[----:B------:R-:W-:Y:S01]  /*147d0*/  SHF.R.S32.HI R12, RZ, 0x1f, R13 ;  /* 0x0000001fff0c7819 */ /* 0x000fe2000001140d */
[----:B------:R-:W0:Y:S01]  /*147e0*/  LDCU UR5, c[0x0][0x398] ;  /* 0x00007300ff0577ac */ /* 0x000e220008000800 */
[----:B--2---:R-:W-:Y:S02]  /*147f0*/  IADD3 R6, P6, PT, R13, R0, RZ ;  /* 0x000000000d067210 */ /* 0x004fe40007fde0ff */
[----:B-1----:R-:W-:Y:S01]  /*14800*/  PRMT R8, R19, 0x9910, RZ ;  /* 0x0000991013087816 */ /* 0x002fe200000000ff */
[----:B------:R1:W-:Y:S01]  /*14810*/  @P1 STG.E.U8 desc[UR22][R4.64], R59 ;  /* 0x0000003b04001986 */ /* 0x0003e2000c101116 */
[----:B------:R-:W-:Y:S01]  /*14820*/  ISETP.LT.AND P1, PT, R245, UR6, !P5 ;  /* 0x00000006f5007c0c */ /* 0x000fe2000ef21270 */
[----:B------:R-:W-:Y:S01]  /*14830*/  IMAD.X R7, R12, 0x1, R200, P6 ;  /* 0x000000010c077824 */ /* 0x000fe200030e06c8 */
[----:B------:R-:W2:Y:S01]  /*14840*/  LDCU UR6, c[0x0][0x398] ;  /* 0x00007300ff0677ac */ /* 0x000ea20008000800 */
[----:B---3--:R-:W-:-:S02]  /*14850*/  SHF.R.S32.HI R11, RZ, 0x8, R8 ;  /* 0x00000008ff0b7819 */ /* 0x008fc40000011408 */
[----:B------:R-:W-:-:S03]  /*14860*/  IADD3 R8, P6, PT, R13, R2, RZ ;  /* 0x000000020d087210 */ /* 0x000fc60007fde0ff */
[----:B------:R3:W-:Y:S01]  /*14870*/  @P4 STG.E.U8 desc[UR22][R6.64], R11 ;  /* 0x0000000b06004986 */ /* 0x0007e2000c101116 */
[----:B----4-:R-:W-:Y:S01]  /*14880*/  ISETP.LT.AND P4, PT, R242, UR4, !P5 ;  /* 0x00000004f2007c0c */ /* 0x010fe2000ef81270 */
[----:B------:R-:W-:Y:S01]  /*14890*/  IMAD.X R9, R12, 0x1, R199, P6 ;  /* 0x000000010c097824 */ /* 0x000fe200030e06c7 */
[----:B------:R-:W4:Y:S01]  /*148a0*/  LDCU UR4, c[0x0][0x398] ;  /* 0x00007300ff0477ac */ /* 0x000f220008000800 */
[----:B-1----:R-:W-:Y:S02]  /*148b0*/  IADD3 R4, P6, PT, R13, R196, RZ ;  /* 0x000000c40d047210 */ /* 0x002fe40007fde0ff */
[----:B------:R-:W-:-:S03]  /*148c0*/  PRMT R10, R123, 0x9910, RZ ;  /* 0x000099107b0a7816 */ /* 0x000fc600000000ff */
[----:B------:R-:W-:Y:S01]  /*148d0*/  IMAD.X R5, R12, 0x1, R3, P6 ;  /* 0x000000010c057824 */ /* 0x000fe200030e0603 */
[----:B0-----:R-:W-:Y:S01]  /*148e0*/  ISETP.LT.AND P6, PT, R241, UR5, !P5 ;  /* 0x00000005f1007c0c */ /* 0x001fe2000efc1270 */
[----:B------:R0:W-:Y:S01]  /*148f0*/  @P1 STG.E.U8 desc[UR22][R8.64], R15 ;  /* 0x0000000f08001986 */ /* 0x0001e2000c101116 */
[----:B---3--:R-:W-:Y:S01]  /*14900*/  SHF.R.S32.HI R11, RZ, 0x8, R10 ;  /* 0x00000008ff0b7819 */ /* 0x008fe2000001140a */
[----:B------:R-:W1:Y:S01]  /*14910*/  LDCU UR5, c[0x0][0x398] ;  /* 0x00007300ff0577ac */ /* 0x000e620008000800 */
[C---:B------:R-:W-:Y:S01]  /*14920*/  IADD3 R6, P1, PT, R13.reuse, R198, RZ ;  /* 0x000000c60d067210 */ /* 0x040fe20007f3e0ff */
[----:B------:R-:W-:Y:S01]  /*14930*/  VIADD R13, R13, UR30 ;  /* 0x0000001e0d0d7c36 */ /* 0x000fe20008000000 */
[----:B------:R-:W-:Y:S01]  /*14940*/  PRMT R10, R59, 0x9910, RZ ;  /* 0x000099103b0a7816 */ /* 0x000fe200000000ff */
[----:B------:R3:W-:Y:S01]  /*14950*/  @P4 STG.E.U8 desc[UR22][R4.64], R11 ;  /* 0x0000000b04004986 */ /* 0x0007e2000c101116 */
[----:B--2---:R-:W-:Y:S01]  /*14960*/  ISETP.LT.AND P4, PT, R246, UR6, !P0 ;  /* 0x00000006f6007c0c */ /* 0x004fe2000c781270 */
[----:B------:R-:W-:Y:S01]  /*14970*/  IMAD.X R7, R12, 0x1, R197, P1 ;  /* 0x000000010c077824 */ /* 0x000fe200008e06c5 */
[----:B------:R-:W-:Y:S01]  /*14980*/  SHF.R.S32.HI R12, RZ, 0x1f, R13 ;  /* 0x0000001fff0c7819 */ /* 0x000fe2000001140d */
[----:B------:R-:W2:Y:S01]  /*14990*/  LDCU UR6, c[0x0][0x398] ;  /* 0x00007300ff0677ac */ /* 0x000ea20008000800 */
[----:B0-----:R-:W-:-:S02]  /*149a0*/  SHF.R.S32.HI R15, RZ, 0x8, R10 ;  /* 0x00000008ff0f7819 */ /* 0x001fc4000001140a */
[----:B------:R-:W-:Y:S02]  /*149b0*/  IADD3 R8, P5, PT, R13, R0, RZ ;  /* 0x000000000d087210 */ /* 0x000fe40007fbe0ff */
[----:B----4-:R-:W-:Y:S01]  /*149c0*/  ISETP.LT.AND P1, PT, R245, UR4, !P0 ;  /* 0x00000004f5007c0c */ /* 0x010fe2000c721270 */
[----:B------:R0:W-:Y:S01]  /*149d0*/  @P6 STG.E.U8 desc[UR22][R6.64], R15 ;  /* 0x0000000f06006986 */ /* 0x0001e2000c101116 */
[----:B---3--:R-:W-:Y:S01]  /*149e0*/  IADD3 R4, P6, PT, R13, R2, RZ ;  /* 0x000000020d047210 */ /* 0x008fe20007fde0ff */
[----:B------:R-:W-:Y:S01]  /*149f0*/  IMAD.X R9, R12, 0x1, R200, P5 ;  /* 0x000000010c097824 */ /* 0x000fe200028e06c8 */
[----:B------:R-:W3:Y:S01]  /*14a00*/  LDCU UR4, c[0x0][0x398] ;  /* 0x00007300ff0477ac */ /* 0x000ee20008000800 */
[C---:B------:R-:W-:Y:S01]  /*14a10*/  VIADD R10, R249.reuse, 0x3b ;  /* 0x0000003bf90a7836 */ /* 0x040fe20000000000 */
[----:B------:R-:W-:Y:S01]  /*14a20*/  ISETP.LT.AND P5, PT, R242, UR7, !P0 ;  /* 0x00000007f2007c0c */ /* 0x000fe2000c7a1270 */
[----:B------:R-:W-:Y:S01]  /*14a30*/  IMAD.X R5, R12, 0x1, R199, P6 ;  /* 0x000000010c057824 */ /* 0x000fe200030e06c7 */
[----:B------:R-:W-:Y:S01]  /*14a40*/  @P4 STG.E.U8 desc[UR22][R8.64], R17 ;  /* 0x0000001108004986 */ /* 0x000fe2000c101116 */
[----:B------:R-:W-:Y:S01]  /*14a50*/  VIADD R11, R249, 0x3c ;  /* 0x0000003cf90b7836 */ /* 0x000fe20000000000 */
[----:B------:R-:W-:Y:S01]  /*14a60*/  ISETP.GE.AND P4, PT, R10, UR25, PT ;  /* 0x000000190a007c0c */ /* 0x000fe2000bf86270 */
[----:B------:R-:W4:Y:S01]  /*14a70*/  LDCU UR7, c[0x0][0x398] ;  /* 0x00007300ff0777ac */ /* 0x000f220008000800 */
[----:B------:R-:W-:Y:S01]  /*14a80*/  IADD3 R10, P6, PT, R13, R196, RZ ;  /* 0x000000c40d0a7210 */ /* 0x000fe20007fde0ff */
[----:B------:R2:W-:Y:S01]  /*14a90*/  @P1 STG.E.U8 desc[UR22][R4.64], R189 ;  /* 0x000000bd04001986 */ /* 0x0005e2000c101116 */
[----:B-1----:R-:W-:Y:S01]  /*14aa0*/  ISETP.LT.AND P0, PT, R241, UR5, !P0 ;  /* 0x00000005f1007c0c */ /* 0x002fe2000c701270 */
[----:B------:R-:W1:Y:S01]  /*14ab0*/  LDCU UR5, c[0x0][0x398] ;  /* 0x00007300ff0577ac */ /* 0x000e620008000800 */
[----:B------:R-:W-:Y:S01]  /*14ac0*/  ISETP.GE.AND P1, PT, R11, UR21, PT ;  /* 0x000000150b007c0c */ /* 0x000fe2000bf26270 */
[----:B------:R-:W-:Y:S01]  /*14ad0*/  IMAD.X R11, R12, 0x1, R3, P6 ;  /* 0x000000010c0b7824 */ /* 0x000fe200030e0603 */
[C---:B0-----:R-:W-:Y:S01]  /*14ae0*/  IADD3 R6, P6, PT, R13.reuse, R198, RZ ;  /* 0x000000c60d067210 */ /* 0x041fe20007fde0ff */
[----:B------:R-:W-:-:S03]  /*14af0*/  VIADD R13, R13, UR30 ;  /* 0x0000001e0d0d7c36 */ /* 0x000fc60008000000 */
[----:B------:R0:W-:Y:S01]  /*14b00*/  @P5 STG.E.U8 desc[UR22][R10.64], R125 ;  /* 0x0000007d0a005986 */ /* 0x0001e2000c101116 */
[----:B------:R-:W-:Y:S01]  /*14b10*/  IMAD.X R7, R12, 0x1, R197, P6 ;  /* 0x000000010c077824 */ /* 0x000fe200030e06c5 */
[----:B---3--:R-:W-:Y:S01]  /*14b20*/  ISETP.LT.AND P5, PT, R246, UR4, !P3 ;  /* 0x00000004f6007c0c */ /* 0x008fe2000dfa1270 */
[----:B------:R-:W3:Y:S01]  /*14b30*/  LDCU UR4, c[0x0][0x398] ;  /* 0x00007300ff0477ac */ /* 0x000ee20008000800 */
[----:B------:R-:W-:Y:S02]  /*14b40*/  SHF.R.S32.HI R12, RZ, 0x1f, R13 ;  /* 0x0000001fff0c7819 */ /* 0x000fe4000001140d */
[----:B--2---:R-:W-:Y:S01]  /*14b50*/  IADD3 R4, P6, PT, R13, R0, RZ ;  /* 0x000000000d047210 */ /* 0x004fe20007fde0ff */
[----:B------:R2:W-:Y:S01]  /*14b60*/  @P0 STG.E.U8 desc[UR22][R6.64], R61 ;  /* 0x0000003d06000986 */ /* 0x0005e2000c101116 */
[----:B------:R-:W-:Y:S02]  /*14b70*/  PRMT R8, R17, 0x9910, RZ ;  /* 0x0000991011087816 */ /* 0x000fe400000000ff */
[----:B------:R-:W-:Y:S01]  /*14b80*/  ISETP.LT.AND P0, PT, R245, UR6, !P3 ;  /* 0x00000006f5007c0c */ /* 0x000fe2000df01270 */
[----:B------:R-:W4:Y:S01]  /*14b90*/  LDCU UR6, c[0x0][0x398] ;  /* 0x00007300ff0677ac */ /* 0x000f220008000800 */
[----:B------:R-:W-:Y:S01]  /*14ba0*/  IMAD.X R5, R12, 0x1, R200, P6 ;  /* 0x000000010c057824 */ /* 0x000fe200030e06c8 */
[----:B0-----:R-:W-:-:S02]  /*14bb0*/  SHF.R.S32.HI R11, RZ, 0x8, R8 ;  /* 0x00000008ff0b7819 */ /* 0x001fc40000011408 */
[----:B------:R-:W-:Y:S02]  /*14bc0*/  IADD3 R8, P6, PT, R13, R2, RZ ;  /* 0x000000020d087210 */ /* 0x000fe40007fde0ff */
[----:B------:R-:W-:Y:S01]  /*14bd0*/  PRMT R15, R189, 0x9910, RZ ;  /* 0x00009910bd0f7816 */ /* 0x000fe200000000ff */
[----:B------:R0:W-:Y:S01]  /*14be0*/  @P5 STG.E.U8 desc[UR22][R4.64], R11 ;  /* 0x0000000b04005986 */ /* 0x0001e2000c101116 */
[----:B-1----:R-:W-:Y:S01]  /*14bf0*/  ISETP.LT.AND P5, PT, R242, UR5, !P3 ;  /* 0x00000005f2007c0c */ /* 0x002fe2000dfa1270 */
[C---:B------:R-:W-:Y:S01]  /*14c00*/  IMAD.X R9, R12.reuse, 0x1, R199, P6 ;  /* 0x000000010c097824 */ /* 0x040fe200030e06c7 */
[----:B------:R-:W-:Y:S01]  /*14c10*/  SHF.R.S32.HI R15, RZ, 0x8, R15 ;  /* 0x00000008ff0f7819 */ /* 0x000fe2000001140f */
[----:B------:R-:W1:Y:S01]  /*14c20*/  LDCU UR5, c[0x0][0x398] ;  /* 0x00007300ff0577ac */ /* 0x000e620008000800 */
[----:B--2---:R-:W-:Y:S02]  /*14c30*/  IADD3 R6, P6, PT, R13, R196, RZ ;  /* 0x000000c40d067210 */ /* 0x004fe40007fde0ff */
[----:B------:R-:W-:Y:S01]  /*14c40*/  PRMT R10, R125, 0x9910, RZ ;  /* 0x000099107d0a7816 */ /* 0x000fe200000000ff */
[----:B------:R2:W-:Y:S01]  /*14c50*/  @P0 STG.E.U8 desc[UR22][R8.64], R15 ;  /* 0x0000000f08000986 */ /* 0x0005e2000c101116 */
[----:B---3--:R-:W-:Y:S01]  /*14c60*/  ISETP.LT.AND P3, PT, R241, UR4, !P3 ;  /* 0x00000004f1007c0c */ /* 0x008fe2000df61270 */
[----:B------:R-:W-:Y:S01]  /*14c70*/  IMAD.X R7, R12, 0x1, R3, P6 ;  /* 0x000000010c077824 */ /* 0x000fe200030e0603 */
[C---:B0-----:R-:W-:Y:S01]  /*14c80*/  IADD3 R4, P0, PT, R13.reuse, R198, RZ ;  /* 0x000000c60d047210 */ /* 0x041fe20007f1e0ff */
[----:B------:R-:W-:Y:S01]  /*14c90*/  VIADD R13, R13, UR30 ;  /* 0x0000001e0d0d7c36 */ /* 0x000fe20008000000 */
[----:B----4-:R-:W-:Y:S01]  /*14ca0*/  ISETP.LT.AND P6, PT, R246, UR6, !P2 ;  /* 0x00000006f6007c0c */ /* 0x010fe2000d7c1270 */
[----:B------:R-:W0:Y:S01]  /*14cb0*/  LDCU UR4, c[0x0][0x398] ;  /* 0x00007300ff0477ac */ /* 0x000e220008000800 */
[----:B------:R-:W-:Y:S01]  /*14cc0*/  SHF.R.S32.HI R11, RZ, 0x8, R10 ;  /* 0x00000008ff0b7819 */ /* 0x000fe2000001140a */
[----:B------:R-:W-:Y:S01]  /*14cd0*/  IMAD.X R5, R12, 0x1, R197, P0 ;  /* 0x000000010c057824 */ /* 0x000fe200000e06c5 */
[----:B------:R-:W-:Y:S01]  /*14ce0*/  PRMT R10, R61, 0x9910, RZ ;  /* 0x000099103d0a7816 */ /* 0x000fe200000000ff */
[----:B------:R-:W3:Y:S01]  /*14cf0*/  LDCU UR6, c[0x0][0x398] ;  /* 0x00007300ff0677ac */ /* 0x000ee20008000800 */
[----:B------:R-:W-:-:S02]  /*14d00*/  SHF.R.S32.HI R12, RZ, 0x1f, R13 ;  /* 0x0000001fff0c7819 */ /* 0x000fc4000001140d */
[----:B--2---:R-:W-:Y:S02]  /*14d10*/  IADD3 R8, P0, PT, R13, R0, RZ ;  /* 0x000000000d087210 */ /* 0x004fe40007f1e0ff */
[----:B------:R-:W-:Y:S01]  /*14d20*/  SHF.R.S32.HI R15, RZ, 0x8, R10 ;  /* 0x00000008ff0f7819 */ /* 0x000fe2000001140a */
[----:B------:R2:W-:Y:S01]  /*14d30*/  @P5 STG.E.U8 desc[UR22][R6.64], R11 ;  /* 0x0000000b06005986 */ /* 0x0005e2000c101116 */
[----:B------:R-:W-:Y:S01]  /*14d40*/  F2FP.SATFINITE.E4M3.F32.PACK_AB_MERGE_C R19, R250, R251, RZ ;  /* 0x000000fbfa13723e */ /* 0x000fe200048070ff */
[----:B------:R-:W-:Y:S01]  /*14d50*/  IMAD.X R9, R12, 0x1, R200, P0 ;  /* 0x000000010c097824 */ /* 0x000fe200000e06c8 */
[----:B-1----:R-:W-:Y:S01]  /*14d60*/  ISETP.LT.AND P5, PT, R245, UR5, !P2 ;  /* 0x00000005f5007c0c */ /* 0x002fe2000d7a1270 */
[----:B------:R-:W-:Y:S01]  /*14d70*/  @P3 STG.E.U8 desc[UR22][R4.64], R15 ;  /* 0x0000000f04003986 */ /* 0x000fe2000c101116 */
[----:B------:R-:W-:Y:S01]  /*14d80*/  ISETP.LT.AND P0, PT, R242, UR7, !P2 ;  /* 0x00000007f2007c0c */ /* 0x000fe2000d701270 */
[----:B------:R-:W1:Y:S02]  /*14d90*/  LDCU UR5, c[0x0][0x398] ;  /* 0x00007300ff0577ac */ /* 0x000e640008000800 */
[----:B------:R4:W-:Y:S01]  /*14da0*/  @P6 STG.E.U8 desc[UR22][R8.64], R19 ;  /* 0x0000001308006986 */ /* 0x0009e2000c101116 */
[C---:B------:R-:W-:Y:S01]  /*14db0*/  IADD3 R10, P6, PT, R13.reuse, R196, RZ ;  /* 0x000000c40d0a7210 */ /* 0x040fe20007fde0ff */
[----:B------:R-:W1:Y:S01]  /*14dc0*/  LDCU UR7, c[0x0][0x398] ;  /* 0x00007300ff0777ac */ /* 0x000e620008000800 */
[----:B--2---:R-:W-:Y:S01]  /*14dd0*/  IADD3 R6, P3, PT, R13, R2, RZ ;  /* 0x000000020d067210 */ /* 0x004fe20007f7e0ff */
[----:B------:R-:W-:-:S04]  /*14de0*/  VIADD R11, R249, 0x3d ;  /* 0x0000003df90b7836 */ /* 0x000fc80000000000 */
[C---:B------:R-:W-:Y:S01]  /*14df0*/  IMAD.X R7, R12.reuse, 0x1, R199, P3 ;  /* 0x000000010c077824 */ /* 0x040fe200018e06c7 */
[----:B------:R-:W-:Y:S01]  /*14e00*/  ISETP.GE.AND P3, PT, R11, UR19, PT ;  /* 0x000000130b007c0c */ /* 0x000fe2000bf66270 */
[----:B------:R-:W-:Y:S01]  /*14e10*/  IMAD.X R11, R12, 0x1, R3, P6 ;  /* 0x000000010c0b7824 */ /* 0x000fe200030e0603 */
[----:B----4-:R-:W-:Y:S01]  /*14e20*/  PRMT R19, R19, 0x9910, RZ ;  /* 0x0000991013137816 */ /* 0x010fe200000000ff */
[----:B------:R-:W-:Y:S01]  /*14e30*/  VIADD R15, R13, UR30 ;  /* 0x0000001e0d0f7c36 */ /* 0x000fe20008000000 */
[----:B------:R2:W-:Y:S01]  /*14e40*/  @P5 STG.E.U8 desc[UR22][R6.64], R191 ;  /* 0x000000bf06005986 */ /* 0x0005e2000c101116 */
[----:B0-----:R-:W-:Y:S01]  /*14e50*/  ISETP.LT.AND P2, PT, R241, UR4, !P2 ;  /* 0x00000004f1007c0c */ /* 0x001fe2000d741270 */
[----:B------:R-:W-:Y:S01]  /*14e60*/  VIADD R8, R249, 0x3e ;  /* 0x0000003ef9087836 */ /* 0x000fe20000000000 */
[----:B---3--:R-:W-:Y:S01]  /*14e70*/  ISETP.LT.AND P5, PT, R246, UR6, !P4 ;  /* 0x00000006f6007c0c */ /* 0x008fe2000e7a1270 */
[----:B------:R0:W-:Y:S01]  /*14e80*/  @P0 STG.E.U8 desc[UR22][R10.64], R127 ;  /* 0x0000007f0a000986 */ /* 0x0001e2000c101116 */
[----:B------:R-:W-:Y:S01]  /*14e90*/  IADD3 R4, P0, PT, R13, R198, RZ ;  /* 0x000000c60d047210 */ /* 0x000fe20007f1e0ff */
[----:B------:R-:W-:Y:S01]  /*14ea0*/  IMAD.MOV.U32 R13, RZ, RZ, R19 ;  /* 0x000000ffff0d7224 */ /* 0x000fe200078e0013 */
[----:B------:R-:W-:Y:S01]  /*14eb0*/  SHF.R.S32.HI R14, RZ, 0x1f, R15 ;  /* 0x0000001fff0e7819 */ /* 0x000fe2000001140f */
[----:B------:R-:W3:Y:S01]  /*14ec0*/  LDCU UR4, c[0x0][0x398] ;  /* 0x00007300ff0477ac */ /* 0x000ee20008000800 */
[C---:B--2---:R-:W-:Y:S01]  /*14ed0*/  IADD3 R6, P6, PT, R15.reuse, R0, RZ ;  /* 0x000000000f067210 */ /* 0x044fe20007fde0ff */
[----:B------:R-:W-:Y:S01]  /*14ee0*/  IMAD.X R5, R12, 0x1, R197, P0 ;  /* 0x000000010c057824 */ /* 0x000fe200000e06c5 */
[----:B------:R-:W-:Y:S01]  /*14ef0*/  SHF.R.S32.HI R13, RZ, 0x8, R13 ;  /* 0x00000008ff0d7819 */ /* 0x000fe2000001140d */
[----:B------:R-:W2:Y:S02]  /*14f00*/  LDCU UR6, c[0x0][0x398] ;  /* 0x00007300ff0677ac */ /* 0x000ea40008000800 */
[----:B------:R-:W-:Y:S01]  /*14f10*/  IMAD.X R7, R14, 0x1, R200, P6 ;  /* 0x000000010e077824 */ /* 0x000fe200030e06c8 */
[----:B------:R-:W-:Y:S01]  /*14f20*/  ISETP.GE.AND P0, PT, R8, UR17, PT ;  /* 0x0000001108007c0c */ /* 0x000fe2000bf06270 */
[----:B------:R-:W-:Y:S01]  /*14f30*/  @P2 STG.E.U8 desc[UR22][R4.64], R63 ;  /* 0x0000003f04002986 */ /* 0x000fe2000c101116 */
[----:B------:R-:W-:-:S03]  /*14f40*/  IADD3 R8, P6, PT, R15, R2, RZ ;  /* 0x000000020f087210 */ /* 0x000fc60007fde0ff */
[----:B------:R4:W-:Y:S01]  /*14f50*/  @P5 STG.E.U8 desc[UR22][R6.64], R13 ;  /* 0x0000000d06005986 */ /* 0x0009e2000c101116 */
[----:B-1----:R-:W-:Y:S02]  /*14f60*/  ISETP.LT.AND P5, PT, R245, UR5, !P4 ;  /* 0x00000005f5007c0c */ /* 0x002fe4000e7a1270 */
[----:B------:R-:W-:Y:S01]  /*14f70*/  ISETP.LT.AND P2, PT, R242, UR7, !P4 ;  /* 0x00000007f2007c0c */ /* 0x000fe2000e741270 */
[C---:B------:R-:W-:Y:S01]  /*14f80*/  IMAD.X R9, R14.reuse, 0x1, R199, P6 ;  /* 0x000000010e097824 */ /* 0x040fe200030e06c7 */
[----:B0-----:R-:W-:Y:S01]  /*14f90*/  PRMT R11, R191, 0x9910, RZ ;  /* 0x00009910bf0b7816 */ /* 0x001fe200000000ff */
[----:B------:R-:W0:Y:S01]  /*14fa0*/  LDCU UR5, c[0x0][0x398] ;  /* 0x00007300ff0577ac */ /* 0x000e220008000800 */
[----:B------:R-:W-:Y:S02]  /*14fb0*/  IADD3 R10, P6, PT, R15, R196, RZ ;  /* 0x000000c40f0a7210 */ /* 0x000fe40007fde0ff */
[----:B------:R-:W-:Y:S01]  /*14fc0*/  PRMT R17, R127, 0x9910, RZ ;  /* 0x000099107f117816 */ /* 0x000fe200000000ff */
[----:B------:R-:W1:Y:S01]  /*14fd0*/  LDCU UR7, c[0x0][0x398] ;  /* 0x00007300ff0777ac */ /* 0x000e620008000800 */
[----:B----4-:R-:W-:Y:S01]  /*14fe0*/  SHF.R.S32.HI R7, RZ, 0x8, R11 ;  /* 0x00000008ff077819 */ /* 0x010fe2000001140b */
[----:B------:R-:W-:Y:S01]  /*14ff0*/  IMAD.X R11, R14, 0x1, R3, P6 ;  /* 0x000000010e0b7824 */ /* 0x000fe200030e0603 */
[----:B------:R-:W-:Y:S01]  /*15000*/  SHF.R.S32.HI R17, RZ, 0x8, R17 ;  /* 0x00000008ff117819 */ /* 0x000fe20000011411 */
[----:B------:R-:W-:Y:S01]  /*15010*/  VIADD R13, R15, UR30 ;  /* 0x0000001e0f0d7c36 */ /* 0x000fe20008000000 */
[----:B------:R-:W-:Y:S01]  /*15020*/  PRMT R63, R63, 0x9910, RZ ;  /* 0x000099103f3f7816 */ /* 0x000fe200000000ff */
[----:B------:R4:W-:Y:S01]  /*15030*/  @P5 STG.E.U8 desc[UR22][R8.64], R7 ;  /* 0x0000000708005986 */ /* 0x0009e2000c101116 */
[----:B---3--:R-:W-:Y:S01]  /*15040*/  ISETP.LT.AND P4, PT, R241, UR4, !P4 ;  /* 0x00000004f1007c0c */ /* 0x008fe2000e781270 */
[----:B------:R-:W3:Y:S01]  /*15050*/  LDCU UR4, c[0x0][0x398] ;  /* 0x00007300ff0477ac */ /* 0x000ee20008000800 */
[----:B--2---:R-:W-:Y:S01]  /*15060*/  ISETP.LT.AND P5, PT, R246, UR6, !P1 ;  /* 0x00000006f6007c0c */ /* 0x004fe2000cfa1270 */
[----:B------:R2:W-:Y:S01]  /*15070*/  @P2 STG.E.U8 desc[UR22][R10.64], R17 ;  /* 0x000000110a002986 */ /* 0x0005e2000c101116 */
[----:B------:R-:W-:Y:S01]  /*15080*/  IADD3 R4, P2, PT, R15, R198, RZ ;  /* 0x000000c60f047210 */ /* 0x000fe20007f5e0ff */
[----:B------:R-:W-:Y:S01]  /*15090*/  IMAD.MOV.U32 R15, RZ, RZ, R63 ;  /* 0x000000ffff0f7224 */ /* 0x000fe200078e003f */
[----:B------:R-:W-:Y:S01]  /*150a0*/  SHF.R.S32.HI R12, RZ, 0x1f, R13 ;  /* 0x0000001fff0c7819 */ /* 0x000fe2000001140d */
[----:B------:R-:W3:Y:S01]  /*150b0*/  LDCU UR6, c[0x0][0x398] ;  /* 0x00007300ff0677ac */ /* 0x000ee20008000800 */
[----:B------:R-:W-:Y:S01]  /*150c0*/  IADD3 R6, P6, PT, R13, R0, RZ ;  /* 0x000000000d067210 */ /* 0x000fe20007fde0ff */
[----:B------:R-:W-:Y:S01]  /*150d0*/  IMAD.X R5, R14, 0x1, R197, P2 ;  /* 0x000000010e057824 */ /* 0x000fe200010e06c5 */
[----:B------:R-:W-:-:S03]  /*150e0*/  SHF.R.S32.HI R15, RZ, 0x8, R15 ;  /* 0x00000008ff0f7819 */ /* 0x000fc6000001140f */
[C---:B----4-:R-:W-:Y:S01]  /*150f0*/  IMAD.X R7, R12.reuse, 0x1, R200, P6 ;  /* 0x000000010c077824 */ /* 0x050fe200030e06c8 */
[----:B------:R-:W-:Y:S02]  /*15100*/  IADD3 R8, P6, PT, R13, R2, RZ ;  /* 0x000000020d087210 */ /* 0x000fe40007fde0ff */
[----:B--2---:R-:W-:Y:S01]  /*15110*/  F2FP.SATFINITE.E4M3.F32.PACK_AB_MERGE_C R17, R247, R248, RZ ;  /* 0x000000f8f711723e */ /* 0x004fe200048070ff */
[----:B------:R2:W-:Y:S02]  /*15120*/  @P4 STG.E.U8 desc[UR22][R4.64], R15 ;  /* 0x0000000f04004986 */ /* 0x0005e4000c101116 */
[----:B------:R-:W-:Y:S01]  /*15130*/  IMAD.X R9, R12, 0x1, R199, P6 ;  /* 0x000000010c097824 */ /* 0x000fe200030e06c7 */
[----:B------:R-:W-:Y:S01]  /*15140*/  IADD3 R10, P6, PT, R13, R196, RZ ;  /* 0x000000c40d0a7210 */ /* 0x000fe20007fde0ff */
[----:B------:R4:W-:Y:S01]  /*15150*/  @P5 STG.E.U8 desc[UR22][R6.64], R17 ;  /* 0x0000001106005986 */ /* 0x0009e2000c101116 */
[----:B0-----:R-:W-:Y:S01]  /*15160*/  ISETP.LT.AND P5, PT, R245, UR5, !P1 ;  /* 0x00000005f5007c0c */ /* 0x001fe2000cfa1270 */
[----:B------:R-:W0:Y:S01]  /*15170*/  LDCU UR5, c[0x0][0x398] ;  /* 0x00007300ff0577ac */ /* 0x000e220008000800 */
[----:B-1----:R-:W-:-:S02]  /*15180*/  ISETP.LT.AND P4, PT, R242, UR7, !P1 ;  /* 0x00000007f2007c0c */ /* 0x002fc4000cf81270 */
[----:B------:R-:W-:Y:S01]  /*15190*/  ISETP.LT.AND P1, PT, R241, UR9, !P1 ;  /* 0x00000009f1007c0c */ /* 0x000fe2000cf21270 */
[C---:B------:R-:W-:Y:S01]  /*151a0*/  IMAD.X R11, R12.reuse, 0x1, R3, P6 ;  /* 0x000000010c0b7824 */ /* 0x040fe200030e0603 */
[----:B------:R-:W1:Y:S01]  /*151b0*/  LDCU UR7, c[0x0][0x398] ;  /* 0x00007300ff0777ac */ /* 0x000e620008000800 */
[C---:B--2---:R-:W-:Y:S01]  /*151c0*/  IADD3 R4, P6, PT, R13.reuse, R198, RZ ;  /* 0x000000c60d047210 */ /* 0x044fe20007fde0ff */
[----:B------:R-:W-:Y:S01]  /*151d0*/  VIADD R13, R13, UR30 ;  /* 0x0000001e0d0d7c36 */ /* 0x000fe20008000000 */
[----:B------:R-:W-:Y:S01]  /*151e0*/  PRMT R15, R193, 0x9910, RZ ;  /* 0x00009910c10f7816 */ /* 0x000fe200000000ff */
[----:B------:R-:W2:Y:S01]  /*151f0*/  LDCU UR9, c[0x0][0x398] ;  /* 0x00007300ff0977ac */ /* 0x000ea20008000800 */
[----:B----4-:R-:W-:Y:S01]  /*15200*/  PRMT R17, R17, 0x9910, RZ ;  /* 0x0000991011117816 */ /* 0x010fe200000000ff */
[----:B------:R-:W-:Y:S01]  /*15210*/  IMAD.X R5, R12, 0x1, R197, P6 ;  /* 0x000000010c057824 */ /* 0x000fe200030e06c5 */
[----:B------:R4:W-:Y:S01]  /*15220*/  @P5 STG.E.U8 desc[UR22][R8.64], R193 ;  /* 0x000000c108005986 */ /* 0x0009e2000c101116 */
[----:B---3--:R-:W-:Y:S01]  /*15230*/  ISETP.LT.AND P5, PT, R246, UR4, !P3 ;  /* 0x00000004f6007c0c */ /* 0x008fe2000dfa1270 */
[----:B------:R-:W3:Y:S02]  /*15240*/  LDCU UR4, c[0x0][0x398] ;  /* 0x00007300ff0477ac */ /* 0x000ee40008000800 */
[----:B------:R0:W-:Y:S01]  /*15250*/  @P4 STG.E.U8 desc[UR22][R10.64], R129 ;  /* 0x000000810a004986 */ /* 0x0001e2000c101116 */
[----:B------:R-:W-:-:S03]  /*15260*/  SHF.R.S32.HI R12, RZ, 0x1f, R13 ;  /* 0x0000001fff0c7819 */ /* 0x000fc6000001140d */
[----:B------:R1:W-:Y:S01]  /*15270*/  @P1 STG.E.U8 desc[UR22][R4.64], R65 ;  /* 0x0000004104001986 */ /* 0x0003e2000c101116 */
[----:B------:R-:W-:Y:S01]  /*15280*/  IADD3 R6, P1, PT, R13, R0, RZ ;  /* 0x000000000d067210 */ /* 0x000fe20007f3e0ff */
[----:B----4-:R-:W-:Y:S01]  /*15290*/  IMAD.MOV.U32 R9, RZ, RZ, R17 ;  /* 0x000000ffff097224 */ /* 0x010fe200078e0011 */
[----:B------:R-:W-:-:S03]  /*152a0*/  ISETP.LT.AND P6, PT, R245, UR6, !P3 ;  /* 0x00000006f5007c0c */ /* 0x000fc6000dfc1270 */
[C---:B------:R-:W-:Y:S01]  /*152b0*/  IMAD.X R7, R12.reuse, 0x1, R200, P1 ;  /* 0x000000010c077824 */ /* 0x040fe200008e06c8 */
[C---:B------:R-:W-:Y:S01]  /*152c0*/  IADD3 R8, P4, PT, R13.reuse, R2, RZ ;  /* 0x000000020d087210 */ /* 0x040fe20007f9e0ff */
[----:B------:R-:W4:Y:S01]  /*152d0*/  LDCU UR6, c[0x0][0x398] ;  /* 0x00007300ff0677ac */ /* 0x000f220008000800 */
[----:B0-----:R-:W-:Y:S02]  /*152e0*/  SHF.R.S32.HI R11, RZ, 0x8, R9 ;  /* 0x00000008ff0b7819 */ /* 0x001fe40000011409 */
[----:B------:R-:W-:Y:S01]  /*152f0*/  SHF.R.S32.HI R15, RZ, 0x8, R15 ;  /* 0x00000008ff0f7819 */ /* 0x000fe2000001140f */
[----:B------:R-:W-:Y:S02]  /*15300*/  IMAD.X R9, R12, 0x1, R199, P4 ;  /* 0x000000010c097824 */ /* 0x000fe400020e06c7 */
[----:B------:R0:W-:Y:S01]  /*15310*/  @P5 STG.E.U8 desc[UR22][R6.64], R11 ;  /* 0x0000000b06005986 */ /* 0x0001e2000c101116 */
[----:B------:R-:W-:Y:S01]  /*15320*/  ISETP.LT.AND P5, PT, R242, UR5, !P3 ;  /* 0x00000005f2007c0c */ /* 0x000fe2000dfa1270 */
[----:B------:R-:W2:Y:S01]  /*15330*/  LDCU UR5, c[0x0][0x398] ;  /* 0x00007300ff0577ac */ /* 0x000ea20008000800 */
[----:B-1----:R-:W-:Y:S01]  /*15340*/  IADD3 R4, P4, PT, R13, R196, RZ ;  /* 0x000000c40d047210 */ /* 0x002fe20007f9e0ff */
[----:B------:R1:W-:Y:S01]  /*15350*/  @P6 STG.E.U8 desc[UR22][R8.64], R15 ;  /* 0x0000000f08006986 */ /* 0x0003e2000c101116 */
[----:B------:R-:W-:-:S03]  /*15360*/  PRMT R10, R129, 0x9910, RZ ;  /* 0x00009910810a7816 */ /* 0x000fc600000000ff */
[----:B------:R-:W-:Y:S01]  /*15370*/  IMAD.X R5, R12, 0x1, R3, P4 ;  /* 0x000000010c057824 */ /* 0x000fe200020e0603 */
[C---:B0-----:R-:W-:Y:S01]  /*15380*/  IADD3 R6, P6, PT, R13.reuse, R198, RZ ;  /* 0x000000c60d067210 */ /* 0x041fe20007fde0ff */
[----:B------:R-:W-:Y:S01]  /*15390*/  VIADD R13, R13, UR30 ;  /* 0x0000001e0d0d7c36 */ /* 0x000fe20008000000 */
[----:B-1----:R-:W-:-:S03]  /*153a0*/  SHF.R.S32.HI R15, RZ, 0x8, R10 ;  /* 0x00000008ff0f7819 */ /* 0x002fc6000001140a */
[----:B------:R-:W-:Y:S01]  /*153b0*/  IMAD.X R7, R12, 0x1, R197, P6 ;  /* 0x000000010c077824 */ /* 0x000fe200030e06c5 */
[----:B------:R-:W-:Y:S01]  /*153c0*/  ISETP.LT.AND P3, PT, R241, UR7, !P3 ;  /* 0x00000007f1007c0c */ /* 0x000fe2000df61270 */
[----:B------:R-:W0:Y:S01]  /*153d0*/  LDCU UR7, c[0x0][0x398] ;  /* 0x00007300ff0777ac */ /* 0x000e220008000800 */
[----:B------:R-:W-:Y:S02]  /*153e0*/  SHF.R.S32.HI R14, RZ, 0x1f, R13 ;  /* 0x0000001fff0e7819 */ /* 0x000fe4000001140d */
[----:B------:R-:W-:Y:S01]  /*153f0*/  IADD3 R8, P6, PT, R13, R0, RZ ;  /* 0x000000000d087210 */ /* 0x000fe20007fde0ff */
[----:B------:R1:W-:Y:S01]  /*15400*/  @P5 STG.E.U8 desc[UR22][R4.64], R15 ;  /* 0x0000000f04005986 */ /* 0x0003e2000c101116 */
[----:B--2---:R-:W-:Y:S02]  /*15410*/  ISETP.LT.AND P1, PT, R246, UR9, !P0 ;  /* 0x00000009f6007c0c */ /* 0x004fe4000c721270 */
[----:B---3--:R-:W-:Y:S01]  /*15420*/  ISETP.LT.AND P5, PT, R245, UR4, !P0 ;  /* 0x00000004f5007c0c */ /* 0x008fe2000c7a1270 */
[----:B------:R-:W-:Y:S01]  /*15430*/  IMAD.X R9, R14, 0x1, R200, P6 ;  /* 0x000000010e097824 */ /* 0x000fe200030e06c8 */
[----:B------:R-:W-:Y:S01]  /*15440*/  PRMT R17, R65, 0x9910, RZ ;  /* 0x0000991041117816 */ /* 0x000fe200000000ff */
[----:B------:R-:W2:Y:S01]  /*15450*/  LDCU UR4, c[0x0][0x398] ;  /* 0x00007300ff0477ac */ /* 0x000ea20008000800 */
[----:B------:R-:W-:-:S02]  /*15460*/  IADD3 R10, P6, PT, R13, R2, RZ ;  /* 0x000000020d0a7210 */ /* 0x000fc40007fde0ff */
[----:B------:R-:W-:Y:S02]  /*15470*/  SHF.R.S32.HI R17, RZ, 0x8, R17 ;  /* 0x00000008ff117819 */ /* 0x000fe40000011411 */
[----:B------:R-:W-:Y:S01]  /*15480*/  ISETP.GE.AND P2, PT, R16, UR29, PT ;  /* 0x0000001d10007c0c */ /* 0x000fe2000bf46270 */
[----:B------:R-:W-:Y:S01]  /*15490*/  IMAD.X R11, R14, 0x1, R199, P6 ;  /* 0x000000010e0b7824 */ /* 0x000fe200030e06c7 */
[----:B------:R-:W-:Y:S02]  /*154a0*/  F2FP.SATFINITE.E4M3.F32.PACK_AB_MERGE_C R19, R243, R244, RZ ;  /* 0x000000f4f313723e */ /* 0x000fe400048070ff */
[----:B------:R-:W-:Y:S01]  /*154b0*/  F2FP.SATFINITE.E4M3.F32.PACK_AB_MERGE_C R195, R195, R194, RZ ;  /* 0x000000c2c3c3723e */ /* 0x000fe200048070ff */
[----:B------:R3:W-:Y:S01]  /*154c0*/  @P3 STG.E.U8 desc[UR22][R6.64], R17 ;  /* 0x0000001106003986 */ /* 0x0007e2000c101116 */
[----:B----4-:R-:W-:Y:S01]  /*154d0*/  ISETP.LT.AND P3, PT, R245, UR6, !P2 ;  /* 0x00000006f5007c0c */ /* 0x010fe2000d761270 */
[----:B------:R-:W4:Y:S02]  /*154e0*/  LDCU UR6, c[0x0][0x398] ;  /* 0x00007300ff0677ac */ /* 0x000f240008000800 */
[----:B------:R0:W-:Y:S01]  /*154f0*/  @P1 STG.E.U8 desc[UR22][R8.64], R19 ;  /* 0x0000001308001986 */ /* 0x0001e2000c101116 */
[----:B-1----:R-:W-:-:S03]  /*15500*/  VIADD R15, R13, UR30 ;  /* 0x0000001e0d0f7c36 */ /* 0x002fc60008000000 */
[----:B------:R1:W-:Y:S01]  /*15510*/  @P5 STG.E.U8 desc[UR22][R10.64], R195 ;  /* 0x000000c30a005986 */ /* 0x0003e2000c101116 */
[C---:B------:R-:W-:Y:S02]  /*15520*/  IADD3 R4, P5, PT, R13.reuse, R196, RZ ;  /* 0x000000c40d047210 */ /* 0x040fe40007fbe0ff */
[----:B---3--:R-:W-:-:S03]  /*15530*/  IADD3 R6, P6, PT, R13, R198, RZ ;  /* 0x000000c60d067210 */ /* 0x008fc60007fde0ff */
[----:B------:R-:W-:Y:S01]  /*15540*/  IMAD.X R5, R14, 0x1, R3, P5 ;  /* 0x000000010e057824 */ /* 0x000fe200028e0603 */
[----:B------:R-:W-:Y:S02]  /*15550*/  SHF.R.S32.HI R16, RZ, 0x1f, R15 ;  /* 0x0000001fff107819 */ /* 0x000fe4000001140f */
[C---:B------:R-:W-:Y:S02]  /*15560*/  IADD3 R12, P1, PT, R15.reuse, R0, RZ ;  /* 0x000000000f0c7210 */ /* 0x040fe40007f3e0ff */
[----:B------:R-:W-:Y:S01]  /*15570*/  ISETP.LT.AND P5, PT, R242, UR5, !P0 ;  /* 0x00000005f2007c0c */ /* 0x000fe2000c7a1270 */
[----:B------:R-:W-:Y:S01]  /*15580*/  IMAD.X R7, R14, 0x1, R197, P6 ;  /* 0x000000010e077824 */ /* 0x000fe200030e06c5 */
[----:B0-----:R-:W-:Y:S01]  /*15590*/  IADD3 R8, P6, PT, R15, R2, RZ ;  /* 0x000000020f087210 */ /* 0x001fe20007fde0ff */
[----:B------:R-:W-:Y:S01]  /*155a0*/  IMAD.X R13, R16, 0x1, R200, P1 ;  /* 0x00000001100d7824 */ /* 0x000fe200008e06c8 */
[----:B--2---:R-:W-:Y:S02]  /*155b0*/  ISETP.LT.AND P0, PT, R241, UR4, !P0 ;  /* 0x00000004f1007c0c */ /* 0x004fe4000c701270 */
[----:B------:R-:W-:-:S02]  /*155c0*/  F2FP.SATFINITE.E4M3.F32.PACK_AB_MERGE_C R67, R67, R66, RZ ;  /* 0x000000424343723e */ /* 0x000fc400048070ff */
[----:B------:R-:W-:Y:S01]  /*155d0*/  IADD3 R2, P1, PT, R15, R196, RZ ;  /* 0x000000c40f027210 */ /* 0x000fe20007f3e0ff */
[----:B------:R-:W-:Y:S01]  /*155e0*/  IMAD.X R9, R16, 0x1, R199, P6 ;  /* 0x0000000110097824 */ /* 0x000fe200030e06c7 */
[----:B------:R-:W-:Y:S02]  /*155f0*/  ISETP.LT.AND P4, PT, R246, UR10, !P2 ;  /* 0x0000000af6007c0c */ /* 0x000fe4000d781270 */
[----:B------:R-:W-:Y:S02]  /*15600*/  F2FP.SATFINITE.E4M3.F32.PACK_AB_MERGE_C R131, R131, R130, RZ ;  /* 0x000000828383723e */ /* 0x000fe400048070ff */
[----:B-1----:R-:W-:Y:S01]  /*15610*/  PRMT R10, R67, 0x9910, RZ ;  /* 0x00009910430a7816 */ /* 0x002fe200000000ff */
[----:B------:R-:W-:Y:S01]  /*15620*/  IMAD.X R3, R16, 0x1, R3, P1 ;  /* 0x0000000110037824 */ /* 0x000fe200008e0603 */
[----:B----4-:R-:W-:Y:S02]  /*15630*/  ISETP.LT.AND P6, PT, R242, UR6, !P2 ;  /* 0x00000006f2007c0c */ /* 0x010fe4000d7c1270 */
[----:B------:R-:W-:Y:S01]  /*15640*/  ISETP.LT.AND P2, PT, R241, UR7, !P2 ;  /* 0x00000007f1007c0c */ /* 0x000fe2000d741270 */
[----:B------:R0:W-:Y:S01]  /*15650*/  @P5 STG.E.U8 desc[UR22][R4.64], R131 ;  /* 0x0000008304005986 */ /* 0x0001e2000c101116 */
[----:B------:R-:W-:-:S02]  /*15660*/  IADD3 R198, P1, PT, R15, R198, RZ ;  /* 0x000000c60fc67210 */ /* 0x000fc40007f3e0ff */
[----:B------:R-:W-:Y:S02]  /*15670*/  PRMT R11, R19, 0x9910, RZ ;  /* 0x00009910130b7816 */ /* 0x000fe400000000ff */
[----:B------:R-:W-:Y:S02]  /*15680*/  PRMT R15, R195, 0x9910, RZ ;  /* 0x00009910c30f7816 */ /* 0x000fe400000000ff */
[----:B------:R-:W-:Y:S02]  /*15690*/  PRMT R0, R131, 0x9910, RZ ;  /* 0x0000991083007816 */ /* 0x000fe400000000ff */
[----:B------:R-:W-:Y:S01]  /*156a0*/  SHF.R.S32.HI R11, RZ, 0x8, R11 ;  /* 0x00000008ff0b7819 */ /* 0x000fe2000001140b */
[----:B0-----:R-:W-:Y:S01]  /*156b0*/  IMAD.MOV.U32 R4, RZ, RZ, R10 ;  /* 0x000000ffff047224 */ /* 0x001fe200078e000a */
[----:B------:R-:W-:Y:S01]  /*156c0*/  SHF.R.S32.HI R15, RZ, 0x8, R15 ;  /* 0x00000008ff0f7819 */ /* 0x000fe2000001140f */
[----:B------:R0:W-:Y:S01]  /*156d0*/  @P0 STG.E.U8 desc[UR22][R6.64], R67 ;  /* 0x0000004306000986 */ /* 0x0001e2000c101116 */
[----:B------:R-:W-:Y:S01]  /*156e0*/  SHF.R.S32.HI R5, RZ, 0x8, R0 ;  /* 0x00000008ff057819 */ /* 0x000fe20000011400 */
[----:B------:R-:W-:-:S02]  /*156f0*/  IMAD.X R199, R16, 0x1, R197, P1 ;  /* 0x0000000110c77824 */ /* 0x000fc400008e06c5 */
[----:B------:R1:W-:Y:S04]  /*15700*/  @P4 STG.E.U8 desc[UR22][R12.64], R11 ;  /* 0x0000000b0c004986 */ /* 0x0003e8000c101116 */
[----:B------:R1:W-:Y:S01]  /*15710*/  @P3 STG.E.U8 desc[UR22][R8.64], R15 ;  /* 0x0000000f08003986 */ /* 0x0003e2000c101116 */
[----:B0-----:R-:W-:-:S03]  /*15720*/  SHF.R.S32.HI R7, RZ, 0x8, R4 ;  /* 0x00000008ff077819 */ /* 0x001fc60000011404 */
[----:B------:R1:W-:Y:S04]  /*15730*/  @P6 STG.E.U8 desc[UR22][R2.64], R5 ;  /* 0x0000000502006986 */ /* 0x0003e8000c101116 */
[----:B------:R1:W-:Y:S01]  /*15740*/  @P2 STG.E.U8 desc[UR22][R198.64], R7 ;  /* 0x00000007c6002986 */ /* 0x0003e2000c101116 */
[----:B------:R-:W-:Y:S06]  /*15750*/  BAR.SYNC.DEFER_BLOCKING 0x0 ;  /* 0x0000000000007b1d */ /* 0x000fec0000010000 */
[----:B------:R-:W-:Y:S05]  /*15760*/  BRA.U UP0, `(.L_x_13) ;  /* 0x0000000100a07547 */ /* 0x000fea000b800000 */
[----:B------:R-:W0:Y:S01]  /*15770*/  S2UR UR5, SR_CgaCtaId ;  /* 0x00000000000579c3 */ /* 0x000e220000008800 */
[----:B------:R-:W-:Y:S01]  /*15780*/  NOP ;  /* 0x0000000000007918 */ /* 0x000fe20000000000 */
[----:B------:R-:W-:Y:S01]  /*15790*/  UMOV UR4, 0x50 ;  /* 0x0000005000047882 */ /* 0x000fe20000000000 */
[----:B------:R-:W-:Y:S02]  /*157a0*/  IMAD.U32 R0, RZ, RZ, UR8 ;  /* 0x00000008ff007e24 */ /* 0x000fe4000f8e00ff */
[----:B-1----:R-:W-:Y:S02]  /*157b0*/  IMAD.MOV.U32 R3, RZ, RZ, 0xff ;  /* 0x000000ffff037424 */ /* 0x002fe400078e00ff */
[----:B------:R-:W-:Y:S01]  /*157c0*/  IMAD.MOV.U32 R7, RZ, RZ, 0x1 ;  /* 0x00000001ff077424 */ /* 0x000fe200078e00ff */
[----:B------:R-:W-:-:S04]  /*157d0*/  LOP3.LUT R0, R0, 0xffff, RZ, 0xc0, !PT ;  /* 0x0000ffff00007812 */ /* 0x000fc800078ec0ff */
[----:B------:R-:W-:-:S05]  /*157e0*/  SHF.R.U32.HI R0, RZ, 0x5, R0 ;  /* 0x00000005ff007819 */ /* 0x000fca0000011600 */
[----:B------:R-:W-:Y:S01]  /*157f0*/  VIADD R2, R0, 0x10 ;  /* 0x0000001000027836 */ /* 0x000fe20000000000 */
[----:B------:R-:W-:Y:S01]  /*15800*/  SHF.L.U32 R0, R3, R0, RZ ;  /* 0x0000000003007219 */ /* 0x000fe200000006ff */
[----:B0-----:R-:W-:-:S03]  /*15810*/  ULEA UR6, UR5, UR4, 0x18 ;  /* 0x0000000405067291 */ /* 0x001fc6000f8ec0ff */
[----:B------:R-:W-:-:S04]  /*15820*/  SHF.L.U32 R3, R7, R2, RZ ;  /* 0x0000000207037219 */ /* 0x000fc800000006ff */
[----:B------:R-:W-:Y:S02]  /*15830*/  LOP3.LUT R0, R3, R0, RZ, 0xfc, !PT ;  /* 0x0000000003007212 */ /* 0x000fe400078efcff */
[----:B------:R-:W0:Y:S02]  /*15840*/  LDS R5, [UR6] ;  /* 0x00000006ff057984 */ /* 0x000e240008000800 */
[C---:B------:R-:W-:Y:S02]  /*15850*/  LOP3.LUT R2, R0.reuse, 0xffff, RZ, 0xc0, !PT ;  /* 0x0000ffff00027812 */ /* 0x040fe400078ec0ff */
[----:B0-----:R-:W-:-:S04]  /*15860*/  LOP3.LUT R3, R0, 0xffff, R5, 0x80, !PT ;  /* 0x0000ffff00037812 */ /* 0x001fc800078e8005 */
[----:B------:R-:W-:-:S13]  /*15870*/  ISETP.NE.AND P0, PT, R3, R2, PT ;  /* 0x000000020300720c */ /* 0x000fda0003f05270 */
[----:B------:R-:W-:Y:S05]  /*15880*/  @P0 BRA `(.L_x_14) ;  /* 0x0000000000500947 */ /* 0x000fea0003800000 */
[----:B------:R-:W-:Y:S02]  /*15890*/  SHF.R.U32.HI R5, RZ, 0x10, R5 ;  /* 0x00000010ff057819 */ /* 0x000fe40000011605 */
[----:B------:R-:W-:-:S04]  /*158a0*/  SHF.R.U32.HI R2, RZ, 0x10, R0 ;  /* 0x00000010ff027819 */ /* 0x000fc80000011600 */
[----:B------:R-:W-:-:S04]  /*158b0*/  LOP3.LUT R5, R5, R2, RZ, 0xc0, !PT ;  /* 0x0000000205057212 */ /* 0x000fc800078ec0ff */
[----:B------:R-:W-:-:S13]  /*158c0*/  ISETP.NE.AND P0, PT, R5, R2, PT ;  /* 0x000000020500720c */ /* 0x000fda0003f05270 */
[----:B------:R-:W-:Y:S05]  /*158d0*/  @P0 BRA `(.L_x_15) ;  /* 0x0000000000300947 */ /* 0x000fea0003800000 */
[----:B------:R-:W-:Y:S01]  /*158e0*/  R2UR UR4, R0 ;  /* 0x00000000000472ca */ /* 0x000fe200000e0000 */
[----:B------:R-:W-:Y:S01]  /*158f0*/  VOTEU.ANY UR5, UPT, PT ;  /* 0x0000000000057886 */ /* 0x000fe200038e0100 */
[----:B------:R-:W0:Y:S01]  /*15900*/  S2R R0, SR_LANEID ;  /* 0x0000000000007919 */ /* 0x000e220000000000 */
[----:B------:R-:W-:-:S10]  /*15910*/  UFLO.U32 UR5, UR5 ;  /* 0x00000005000572bd */ /* 0x000fd400080e0000 */
[----:B------:R-:W-:-:S06]  /*15920*/  ULOP3.LUT UR4, URZ, UR4, URZ, 0x33, !UPT ;  /* 0x00000004ff047292 */ /* 0x000fcc000f8e33ff */
[----:B------:R-:W-:-:S04]  /*15930*/  IMAD.U32 R2, RZ, RZ, UR4 ;  /* 0x00000004ff027e24 */ /* 0x000fc8000f8e00ff */
[----:B------:R-:W1:Y:S02]  /*15940*/  REDUX UR7, R2 ;  /* 0x00000000020773c4 */ /* 0x000e640000000000 */
[----:B------:R2:W-:Y:S01]  /*15950*/  UTCATOMSWS.AND URZ, UR4 ;  /* 0x0000000400ff79e3 */ /* 0x0005e20008000000 */
[----:B0-----:R-:W-:Y:S01]  /*15960*/  ISETP.EQ.U32.AND P0, PT, R0, UR5, PT ;  /* 0x0000000500007c0c */ /* 0x001fe2000bf02070 */
[----:B-1----:R-:W-:-:S12]  /*15970*/  IMAD.U32 R0, RZ, RZ, UR7 ;  /* 0x00000007ff007e24 */ /* 0x002fd8000f8e00ff */
[----:B------:R2:W-:Y:S01]  /*15980*/  @P0 ATOMS.AND RZ, [UR6], R0 ;  /* 0x00000000ffff098c */ /* 0x0005e2000a800006 */
[----:B------:R-:W-:Y:S05]  /*15990*/  BRA `(.L_x_13) ;  /* 0x0000000000147947 */ /* 0x000fea0003800000 */
.L_x_15:
[----:B------:R-:W-:-:S07]  /*159a0*/  MOV R2, 0x159c0 ;  /* 0x000159c000027802 */ /* 0x000fce0000000f00 */
[----:B------:R-:W-:Y:S05]  /*159b0*/  CALL.REL.NOINC `($__internal_0_$__cuda_sm10x_tcgen05_guardrail_trap_col_being_dealloced_not_returned_by_alloc) ;  /* 0x00000000002c7944 */ /* 0x000fea0003c00000 */
[----:B------:R-:W-:Y:S05]  /*159c0*/  BRA `(.L_x_13) ;  /* 0x0000000000087947 */ /* 0x000fea0003800000 */
.L_x_14:
[----:B------:R-:W-:-:S07]  /*159d0*/  MOV R2, 0x159f0 ;  /* 0x000159f000027802 */ /* 0x000fce0000000f00 */
[----:B------:R-:W-:Y:S05]  /*159e0*/  CALL.REL.NOINC `($__internal_2_$__cuda_sm10x_tcgen05_guardrail_trap_unallocated_columns_being_dealloced) ;  /* 0x0000000000387944 */ /* 0x000fea0003c00000 */
.L_x_13:
[----:B------:R-:W-:Y:S01]  /*159f0*/  NOP ;  /* 0x0000000000007918 */ /* 0x000fe20000000000 */
[----:B--2---:R-:W-:Y:S05]  /*15a00*/  EXIT ;  /* 0x000000000000794d */ /* 0x004fea0003800000 */
.L_x_8:
[----:B------:R-:W0:Y:S02]  /*15a10*/  SYNCS.PHASECHK.TRANS64.TRYWAIT P1, [UR11], R125 ;  /* 0x0000007dff0075a7 */ /* 0x000e24000802110b */
[----:B0-----:R-:W-:Y:S05]  /*15a20*/  @!P1 BRA `(.L_x_8) ;  /* 0xfffffffc00f89947 */ /* 0x001fea000383ffff */
[----:B------:R-:W-:Y:S05]  /*15a30*/  BRA `(.L_x_16) ;  /* 0xffffff3800e47947 */ /* 0x000fea000383ffff */
.L_x_12:
[----:B------:R-:W1:Y:S02]  /*15a40*/  SYNCS.PHASECHK.TRANS64.TRYWAIT P0, [UR11], R0 ;  /* 0x00000000ff0075a7 */ /* 0x000e64000800110b */
[----:B-1----:R-:W-:Y:S05]  /*15a50*/  @!P0 BRA `(.L_x_12) ;  /* 0xfffffffc00f88947 */ /* 0x002fea000383ffff */
[----:B------:R-:W-:Y:S05]  /*15a60*/  BRA `(.L_x_11) ;  /* 0xffffff7800187947 */ /* 0x000fea000383ffff */
        .weak           $__internal_0_$__cuda_sm10x_tcgen05_guardrail_trap_col_being_dealloced_not_returned_by_alloc
        .type           $__internal_0_$__cuda_sm10x_tcgen05_guardrail_trap_col_being_dealloced_not_returned_by_alloc,@function
        .size           $__internal_0_$__cuda_sm10x_tcgen05_guardrail_trap_col_being_dealloced_not_returned_by_alloc,($__internal_1_$__cuda_sm10x_tcgen05_guardrail_trap_phase_invalid_during_alloc - $__internal_0_$__cuda_sm10x_tcgen05_guardrail_trap_col_being_dealloced_not_returned_by_alloc)
$__internal_0_$__cuda_sm10x_tcgen05_guardrail_trap_col_being_dealloced_not_returned_by_alloc:
[----:B------:R-:W-:Y:S05]  /*15a70*/  BPT.TRAP 0x1 ;  /* 0x000000040000795c */ /* 0x000fea0000300000 */
[----:B------:R-:W-:-:S04]  /*15a80*/  IMAD.MOV.U32 R3, RZ, RZ, 0x0 ;  /* 0x00000000ff037424 */ /* 0x000fc800078e00ff */
[----:B------:R-:W-:Y:S05]  /*15a90*/  RET.REL.NODEC R2 `(matmul_kernel) ;  /* 0xfffffea402587950 */ /* 0x000fea0003c3ffff */
        .weak           $__internal_1_$__cuda_sm10x_tcgen05_guardrail_trap_phase_invalid_during_alloc
        .type           $__internal_1_$__cuda_sm10x_tcgen05_guardrail_trap_phase_invalid_during_alloc,@function
        .size           $__internal_1_$__cuda_sm10x_tcgen05_guardrail_trap_phase_invalid_during_alloc,($__internal_2_$__cuda_sm10x_tcgen05_guardrail_trap_unallocated_columns_being_dealloced - $__internal_1_$__cuda_sm10x_tcgen05_guardrail_trap_phase_invalid_during_alloc)
$__internal_1_$__cuda_sm10x_tcgen05_guardrail_trap_phase_invalid_during_alloc:
[----:B------:R-:W-:Y:S05]  /*15aa0*/  BPT.TRAP 0x1 ;  /* 0x000000040000795c */ /* 0x000fea0000300000 */
[----:B------:R-:W-:-:S04]  /*15ab0*/  IMAD.MOV.U32 R3, RZ, RZ, 0x0 ;  /* 0x00000000ff037424 */ /* 0x000fc800078e00ff */
[----:B------:R-:W-:Y:S05]  /*15ac0*/  RET.REL.NODEC R2 `(matmul_kernel) ;  /* 0xfffffea4024c7950 */ /* 0x000fea0003c3ffff */
        .weak           $__internal_2_$__cuda_sm10x_tcgen05_guardrail_trap_unallocated_columns_being_dealloced
        .type           $__internal_2_$__cuda_sm10x_tcgen05_guardrail_trap_unallocated_columns_being_dealloced,@function
        .size           $__internal_2_$__cuda_sm10x_tcgen05_guardrail_trap_unallocated_columns_being_dealloced,(.L_x_20 - $__internal_2_$__cuda_sm10x_tcgen05_guardrail_trap_unallocated_columns_being_dealloced)
$__internal_2_$__cuda_sm10x_tcgen05_guardrail_trap_unallocated_columns_being_dealloced:
[----:B------:R-:W-:Y:S05]  /*15ad0*/  BPT.TRAP 0x1 ;  /* 0x000000040000795c */ /* 0x000fea0000300000 */
[----:B------:R-:W-:-:S04]  /*15ae0*/  IMAD.MOV.U32 R3, RZ, RZ, 0x0 ;  /* 0x00000000ff037424 */ /* 0x000fc800078e00ff */
[----:B------:R-:W-:Y:S05]  /*15af0*/  RET.REL.NODEC R2 `(matmul_kernel) ;  /* 0xfffffea402407950 */ /* 0x000fea0003c3ffff */
.L_x_17:
[----:B------:R-:W-:-:S00]  /*15b00*/  BRA `(.L_x_17) ;  /* 0xfffffffc00fc7947 */ /* 0x000fc0000383ffff */
[----:B------:R-:W-:-:S00]  /*15b10*/  NOP ;  /* 0x0000000000007918 */ /* 0x000fc00000000000 */
        /* <DEDUP_REMOVED lines=14> */
.L_x_20:


//--------------------- .nv.shared.matmul_kernel  --------------------------
	.section	.nv.shared.matmul_kernel,"aw",@nobits
	.sectionflags	@""
	.align	16
	.zero		1024


//--------------------- .nv.shared.reserved.0     --------------------------
	.section	.nv.shared.reserved.0,"aw",@nobits
	.align	8
	.weak		__nv_reservedSMEM_offset_0_alias
	.size		__nv_reservedSMEM_offset_0_alias, 0, 64
	.other		__nv_reservedSMEM_offset_0_alias,@"STO_CUDA_RESERVED_SHARED STV_DEFAULT"
__nv_reservedSMEM_offset_0_alias:
	.zero		0
.nv.shared.reserved.0:
	.zero		64
	.weak		__nv_reservedSMEM_allocation_phase
	.type		__nv_reservedSMEM_allocation_phase,@object
	.size		__nv_reservedSMEM_allocation_phase,(.L_0 - __nv_reservedSMEM_allocation_phase)
__nv_reservedSMEM_allocation_phase:
	.zero		1
.L_0:
	.zero		7
	.weak		__nv_reservedSMEM_devtool_atexit_pc
	.type		__nv_reservedSMEM_devtool_atexit_pc,@object
	.size		__nv_reservedSMEM_devtool_atexit_pc,(__nv_reservedSMEM_allocation_mask - __nv_reservedSMEM_devtool_atexit_pc)
__nv_reservedSMEM_devtool_atexit_pc:
	.zero		8
	.weak		__nv_reservedSMEM_allocation_mask
	.type		__nv_reservedSMEM_allocation_mask,@object
	.size		__nv_reservedSMEM_allocation_mask,(.L_2 - __nv_reservedSMEM_allocation_mask)
__nv_reservedSMEM_allocation_mask:
	.zero		4
.L_2:


//--------------------- .nv.constant0.matmul_kernel --------------------------
	.section	.nv.constant0.matmul_kernel,"a",@progbits
	.sectionflags	@""
	.align	4
.nv.constant0.matmul_kernel:
	.zero		976


//--------------------- SYMBOLS --------------------------

	.type		.nv.reservedSmem.offset0,@object
	.size		.nv.reservedSmem.offset0,0x4
	.type		.nv.reservedSmem.cap,@object
	.size		.nv.reservedSmem.cap,0x4
